// auto-generated by cutlass_sweep.gemm — config: {"arch": "sm_90", "cluster_m": 2, "cluster_n": 1, "dtype": "bf16", "dtype_b": "bf16", "layout": "nt", "stages": 0, "tile_k": 16, "tile_m": 512, "tile_n": 176}
#include "cutlass/cutlass.h"
#include "cutlass/gemm/collective/collective_builder.hpp"
#include "cutlass/gemm/device/gemm_universal_adapter.h"
#include "cutlass/gemm/kernel/gemm_universal.hpp"
#include "cutlass/epilogue/collective/collective_builder.hpp"

using ElemA = cutlass::bfloat16_t;
using ElemB = cutlass::bfloat16_t;
using ElemCD = cutlass::bfloat16_t;
using Acc  = float;
using TileShape    = cute::Shape<cute::_512, cute::_176, cute::_16>;
using ClusterShape = cute::Shape<cute::_2, cute::_1, cute::_1>;

using CollectiveEpilogue = typename cutlass::epilogue::collective::CollectiveBuilder<
    cutlass::arch::Sm90, cutlass::arch::OpClassTensorOp,
    TileShape, ClusterShape,
    cutlass::epilogue::collective::EpilogueTileAuto,
    Acc, Acc,
    ElemCD, cutlass::layout::RowMajor, 128 / cutlass::sizeof_bits<ElemCD>::value,
    ElemCD, cutlass::layout::RowMajor, 128 / cutlass::sizeof_bits<ElemCD>::value,
    cutlass::epilogue::collective::EpilogueScheduleAuto
  >::CollectiveOp;

using CollectiveMainloop = typename cutlass::gemm::collective::CollectiveBuilder<
    cutlass::arch::Sm90, cutlass::arch::OpClassTensorOp,
    ElemA, cutlass::layout::RowMajor, 128 / cutlass::sizeof_bits<ElemA>::value,
    ElemB, cutlass::layout::ColumnMajor, 128 / cutlass::sizeof_bits<ElemB>::value,
    Acc,
    TileShape, ClusterShape,
    cutlass::gemm::collective::StageCountAutoCarveout<static_cast<int>(sizeof(typename CollectiveEpilogue::SharedStorage))>,
    cutlass::gemm::collective::KernelScheduleAuto
  >::CollectiveOp;

using GemmKernel = cutlass::gemm::kernel::GemmUniversal<
    cute::Shape<int,int,int,int>,
    CollectiveMainloop,
    CollectiveEpilogue
>;
using Gemm = cutlass::gemm::device::GemmUniversalAdapter<GemmKernel>;

// Force the device kernel symbol into the cubin without needing a host main.
auto* _anchor = &cutlass::device_kernel<GemmKernel>;


// ===== COMPILED SASS (sm_90a) =====

	.target	sm_90a

	.elftype	@"ET_EXEC"


//--------------------- .note.nv.tkinfo           --------------------------
	.section	.note.nv.tkinfo,"",@"SHT_NOTE"
	.sectionflags	@"SHF_NOTE_NV_TKINFO"
	.tkinfo
        /*0018*/ 	.word	0x00000002
        /*0030*/ 	.string	""
        /*0030*/ 	.string	"ptxas"
        /*0030*/ 	.string	"Cuda compilation tools, release 13.0, V13.0.88"
        /*0030*/ 	.string	"Build cuda_13.0.r13.0/compiler.36424714_0"
        /*0030*/ 	.string	"-arch sm_90a -m 64 "



//--------------------- .note.nv.cuinfo           --------------------------
	.section	.note.nv.cuinfo,"",@"SHT_NOTE"
	.sectionflags	@"SHF_NOTE_NV_CUINFO"
        /*0018*/ 	.short	0x0002
        /*001a*/ 	.short	0x005a
        /*001c*/ 	.short	0x0082
	.zero		2


//--------------------- .nv.info                  --------------------------
	.section	.nv.info,"",@"SHT_CUDA_INFO"
	.align	4


	//----- nvinfo : EIATTR_REGCOUNT
	.align		4
        /*0000*/ 	.byte	0x04, 0x2f
        /*0002*/ 	.short	(.L_15 - .L_14)
	.align		4
.L_14:
        /*0004*/ 	.word	index@(_ZN7cutlass13device_kernelINS_4gemm6kernel13GemmUniversalIN4cute5tupleIJiiiiEEENS1_10collective13CollectiveMmaINS1_34MainloopSm90TmaGmmaWarpSpecializedILi10ENS5_IJNS4_1CILi2EEENSA_ILi1EEESC_EEENS1_35KernelTmaWarpSpecializedCooperativeEEENS5_IJNSA_ILi512EEENSA_ILi176EEENSA_ILi16EEEEEENS_10bfloat16_tENS5_IJlSC_lEEESK_SL_NS4_8TiledMMAINS4_8MMA_AtomIJNS4_4SM904GMMA27MMA_64x16x16_F32BF16BF16_SSILNSP_5MajorE0ELSR_0ELNSP_7ScaleInE1ELSS_1EEEEEENS4_6LayoutISD_NS5_IJSC_NSA_ILi0EEESW_EEEEENS5_IJNS4_10UnderscoreESZ_SZ_EEEEENS4_13SM90_TMA_LOADENS4_14ComposedLayoutINS4_7SwizzleILi1ELi4ELi3EEENS4_18smem_ptr_flag_bitsILi16EEENSV_INS5_IJNSA_ILi8EEESI_EEENS5_IJSI_SC_EEEEEEEvNS4_8identityENS4_23SM90_TMA_LOAD_MULTICASTES1C_vS1D_EENS_8epilogue10collective6detail29Sm90TmaWarpSpecializedAdapterINS1H_15DefaultEpilogueISK_SL_SL_NS1G_6thread17LinearCombinationISK_Li1EffLNS1L_9ScaleType4KindE0ELNS_15FloatRoundStyleE2ESK_EENS1_15EpilogueDefaultEEEEEvvEEEEvNT_6ParamsE)
        /*0008*/ 	.word	0x000000a8


	//----- nvinfo : EIATTR_FRAME_SIZE
	.align		4
.L_15:
        /*000c*/ 	.byte	0x04, 0x11
        /*000e*/ 	.short	(.L_17 - .L_16)
	.align		4
.L_16:
        /*0010*/ 	.word	index@(_ZN7cutlass13device_kernelINS_4gemm6kernel13GemmUniversalIN4cute5tupleIJiiiiEEENS1_10collective13CollectiveMmaINS1_34MainloopSm90TmaGmmaWarpSpecializedILi10ENS5_IJNS4_1CILi2EEENSA_ILi1EEESC_EEENS1_35KernelTmaWarpSpecializedCooperativeEEENS5_IJNSA_ILi512EEENSA_ILi176EEENSA_ILi16EEEEEENS_10bfloat16_tENS5_IJlSC_lEEESK_SL_NS4_8TiledMMAINS4_8MMA_AtomIJNS4_4SM904GMMA27MMA_64x16x16_F32BF16BF16_SSILNSP_5MajorE0ELSR_0ELNSP_7ScaleInE1ELSS_1EEEEEENS4_6LayoutISD_NS5_IJSC_NSA_ILi0EEESW_EEEEENS5_IJNS4_10UnderscoreESZ_SZ_EEEEENS4_13SM90_TMA_LOADENS4_14ComposedLayoutINS4_7SwizzleILi1ELi4ELi3EEENS4_18smem_ptr_flag_bitsILi16EEENSV_INS5_IJNSA_ILi8EEESI_EEENS5_IJSI_SC_EEEEEEEvNS4_8identityENS4_23SM90_TMA_LOAD_MULTICASTES1C_vS1D_EENS_8epilogue10collective6detail29Sm90TmaWarpSpecializedAdapterINS1H_15DefaultEpilogueISK_SL_SL_NS1G_6thread17LinearCombinationISK_Li1EffLNS1L_9ScaleType4KindE0ELNS_15FloatRoundStyleE2ESK_EENS1_15EpilogueDefaultEEEEEvvEEEEvNT_6ParamsE)
        /*0014*/ 	.word	0x000003a8


	//----- nvinfo : EIATTR_MIN_STACK_SIZE
	.align		4
.L_17:
        /*0018*/ 	.byte	0x04, 0x12
        /*001a*/ 	.short	(.L_19 - .L_18)
	.align		4
.L_18:
        /*001c*/ 	.word	index@(_ZN7cutlass13device_kernelINS_4gemm6kernel13GemmUniversalIN4cute5tupleIJiiiiEEENS1_10collective13CollectiveMmaINS1_34MainloopSm90TmaGmmaWarpSpecializedILi10ENS5_IJNS4_1CILi2EEENSA_ILi1EEESC_EEENS1_35KernelTmaWarpSpecializedCooperativeEEENS5_IJNSA_ILi512EEENSA_ILi176EEENSA_ILi16EEEEEENS_10bfloat16_tENS5_IJlSC_lEEESK_SL_NS4_8TiledMMAINS4_8MMA_AtomIJNS4_4SM904GMMA27MMA_64x16x16_F32BF16BF16_SSILNSP_5MajorE0ELSR_0ELNSP_7ScaleInE1ELSS_1EEEEEENS4_6LayoutISD_NS5_IJSC_NSA_ILi0EEESW_EEEEENS5_IJNS4_10UnderscoreESZ_SZ_EEEEENS4_13SM90_TMA_LOADENS4_14ComposedLayoutINS4_7SwizzleILi1ELi4ELi3EEENS4_18smem_ptr_flag_bitsILi16EEENSV_INS5_IJNSA_ILi8EEESI_EEENS5_IJSI_SC_EEEEEEEvNS4_8identityENS4_23SM90_TMA_LOAD_MULTICASTES1C_vS1D_EENS_8epilogue10collective6detail29Sm90TmaWarpSpecializedAdapterINS1H_15DefaultEpilogueISK_SL_SL_NS1G_6thread17LinearCombinationISK_Li1EffLNS1L_9ScaleType4KindE0ELNS_15FloatRoundStyleE2ESK_EENS1_15EpilogueDefaultEEEEEvvEEEEvNT_6ParamsE)
        /*0020*/ 	.word	0x000003a8
.L_19:


//--------------------- .nv.compat                --------------------------
	.section	.nv.compat,"",@"SHT_CUDA_COMPAT_INFO"
	.align	4
        /*0000*/ 	.byte	0x02, 0x09, 0x01, 0x00, 0x02, 0x02, 0x04, 0x00, 0x02, 0x05, 0x05, 0x00, 0x03, 0x07, 0x01, 0x01
        /*0010*/ 	.byte	0x02, 0x03, 0x01, 0x00, 0x02, 0x06, 0x01, 0x00, 0x04, 0x0b, 0x08, 0x00, 0x00, 0x00, 0x00, 0x00
        /*0020*/ 	.byte	0x00, 0x00, 0x00, 0x00


//--------------------- .nv.info._ZN7cutlass13device_kernelINS_4gemm6kernel13GemmUniversalIN4cute5tupleIJiiiiEEENS1_10collective13CollectiveMmaINS1_34MainloopSm90TmaGmmaWarpSpecializedILi10ENS5_IJNS4_1CILi2EEENSA_ILi1EEESC_EEENS1_35KernelTmaWarpSpecializedCooperativeEEENS5_IJNSA_ILi512EEENSA_ILi176EEENSA_ILi16EEEEEENS_10bfloat16_tENS5_IJlSC_lEEESK_SL_NS4_8TiledMMAINS4_8MMA_AtomIJNS4_4SM904GMMA27MMA_64x16x16_F32BF16BF16_SSILNSP_5MajorE0ELSR_0ELNSP_7ScaleInE1ELSS_1EEEEEENS4_6LayoutISD_NS5_IJSC_NSA_ILi0EEESW_EEEEENS5_IJNS4_10UnderscoreESZ_SZ_EEEEENS4_13SM90_TMA_LOADENS4_14ComposedLayoutINS4_7SwizzleILi1ELi4ELi3EEENS4_18smem_ptr_flag_bitsILi16EEENSV_INS5_IJNSA_ILi8EEESI_EEENS5_IJSI_SC_EEEEEEEvNS4_8identityENS4_23SM90_TMA_LOAD_MULTICASTES1C_vS1D_EENS_8epilogue10collective6detail29Sm90TmaWarpSpecializedAdapterINS1H_15DefaultEpilogueISK_SL_SL_NS1G_6thread17LinearCombinationISK_Li1EffLNS1L_9ScaleType4KindE0ELNS_15FloatRoundStyleE2ESK_EENS1_15EpilogueDefaultEEEEEvvEEEEvNT_6ParamsE --------------------------
	.section	.nv.info._ZN7cutlass13device_kernelINS_4gemm6kernel13GemmUniversalIN4cute5tupleIJiiiiEEENS1_10collective13CollectiveMmaINS1_34MainloopSm90TmaGmmaWarpSpecializedILi10ENS5_IJNS4_1CILi2EEENSA_ILi1EEESC_EEENS1_35KernelTmaWarpSpecializedCooperativeEEENS5_IJNSA_ILi512EEENSA_ILi176EEENSA_ILi16EEEEEENS_10bfloat16_tENS5_IJlSC_lEEESK_SL_NS4_8TiledMMAINS4_8MMA_AtomIJNS4_4SM904GMMA27MMA_64x16x16_F32BF16BF16_SSILNSP_5MajorE0ELSR_0ELNSP_7ScaleInE1ELSS_1EEEEEENS4_6LayoutISD_NS5_IJSC_NSA_ILi0EEESW_EEEEENS5_IJNS4_10UnderscoreESZ_SZ_EEEEENS4_13SM90_TMA_LOADENS4_14ComposedLayoutINS4_7SwizzleILi1ELi4ELi3EEENS4_18smem_ptr_flag_bitsILi16EEENSV_INS5_IJNSA_ILi8EEESI_EEENS5_IJSI_SC_EEEEEEEvNS4_8identityENS4_23SM90_TMA_LOAD_MULTICASTES1C_vS1D_EENS_8epilogue10collective6detail29Sm90TmaWarpSpecializedAdapterINS1H_15DefaultEpilogueISK_SL_SL_NS1G_6thread17LinearCombinationISK_Li1EffLNS1L_9ScaleType4KindE0ELNS_15FloatRoundStyleE2ESK_EENS1_15EpilogueDefaultEEEEEvvEEEEvNT_6ParamsE,"",@"SHT_CUDA_INFO"
	.sectionflags	@""
	.align	4


	//----- nvinfo : EIATTR_CUDA_API_VERSION
	.align		4
        /*0000*/ 	.byte	0x04, 0x37
        /*0002*/ 	.short	(.L_21 - .L_20)
.L_20:
        /*0004*/ 	.word	0x00000082


	//----- nvinfo : EIATTR_KPARAM_INFO
	.align		4
.L_21:
        /*0008*/ 	.byte	0x04, 0x17
        /*000a*/ 	.short	(.L_23 - .L_22)
.L_22:
        /*000c*/ 	.word	0x00000000
        /*0010*/ 	.short	0x0000
        /*0012*/ 	.short	0x0070
        /*0014*/ 	.byte	0x00, 0xf0, 0x01, 0x10


	//----- nvinfo : EIATTR_SPARSE_MMA_MASK
	.align		4
.L_23:
        /*0018*/ 	.byte	0x03, 0x50
        /*001a*/ 	.short	0x0000


	//----- nvinfo : EIATTR_MAXREG_COUNT
	.align		4
        /*001c*/ 	.byte	0x03, 0x1b
        /*001e*/ 	.short	0x00a8


	//----- nvinfo : EIATTR_NUM_BARRIERS
	.align		4
        /*0020*/ 	.byte	0x02, 0x4c
        /*0022*/ 	.byte	0x01
	.zero		1


	//----- nvinfo : EIATTR_EXTERNS
	.align		4
        /*0024*/ 	.byte	0x04, 0x0f
        /*0026*/ 	.short	(.L_25 - .L_24)


	//   ....[0]....
	.align		4
.L_24:
        /*0028*/ 	.word	index@(__assertfail)


	//----- nvinfo : EIATTR_ANNOTATIONS
	.align		4
.L_25:
        /*002c*/ 	.byte	0x04, 0x55
        /*002e*/ 	.short	(.L_27 - .L_26)


	//   ....[0]....
.L_26:
        /*0030*/ 	.word	0x00000001
        /*0034*/ 	.byte	0x10, 0x08, 0x00, 0x00, 0x01, 0x00, 0x00, 0x00, 0x10, 0x0a, 0x00, 0x00, 0x01, 0x00, 0x00, 0x00
        /* <DEDUP_REMOVED lines=1325> */
        /*5314*/ 	.byte	0x30, 0x54, 0x02, 0x00, 0x01, 0x00, 0x00, 0x00, 0x50, 0x54, 0x02, 0x00


	//----- nvinfo : EIATTR_MERCURY_ISA_VERSION
	.align		4
.L_27:
        /*5320*/ 	.byte	0x03, 0x5f
        /*5322*/ 	.short	0x0101


	//----- nvinfo : EIATTR_INT_WARP_WIDE_INSTR_OFFSETS
	.align		4
        /*5324*/ 	.byte	0x04, 0x31
        /*5326*/ 	.short	(.L_29 - .L_28)


	//   ....[0]....
.L_28:
        /*5328*/ 	.word	0x00000650


	//   ....[1]....
        /*532c*/ 	.word	0x00000670


	//   ....[2]....
        /*5330*/ 	.word	0x000007e0


	//----- nvinfo : EIATTR_COOP_GROUP_MASK_REGIDS
	.align		4
.L_29:
        /*5334*/ 	.byte	0x04, 0x29
        /*5336*/ 	.short	(.L_31 - .L_30)


	//   ....[0]....
.L_30:
        /*5338*/ 	.word	0xffffffff


	//   ....[1]....
        /*533c*/ 	.word	0xffffffff


	//   ....[2]....
        /*5340*/ 	.word	0xffffffff


	//   ....[3]....
        /*5344*/ 	.word	0xffffffff


	//   ....[4]....
        /*5348*/ 	.word	0xffffffff


	//   ....[5]....
        /*534c*/ 	.word	0xffffffff


	//----- nvinfo : EIATTR_COOP_GROUP_INSTR_OFFSETS
	.align		4
.L_31:
        /*5350*/ 	.byte	0x04, 0x28
        /*5352*/ 	.short	(.L_33 - .L_32)


	//   ....[0]....
.L_32:
        /*5354*/ 	.word	0x00000070


	//   ....[1]....
        /*5358*/ 	.word	0x00000080


	//   ....[2]....
        /*535c*/ 	.word	0x000001a0


	//   ....[3]....
        /*5360*/ 	.word	0x000004b0


	//   ....[4]....
        /*5364*/ 	.word	0x00000920


	//   ....[5]....
        /*5368*/ 	.word	0x000013e0


	//----- nvinfo : EIATTR_REG_RECONFIG
	.align		4
.L_33:
        /*536c*/ 	.byte	0x01, 0x54
	.zero		2


	//----- nvinfo : EIATTR_SYSCALL_OFFSETS
	.align		4
        /*5370*/ 	.byte	0x04, 0x46
        /*5372*/ 	.short	(.L_35 - .L_34)


	//   ....[0]....
.L_34:
        /*5374*/ 	.word	0x00001590


	//----- nvinfo : EIATTR_MBARRIER_INSTR_OFFSETS
	.align		4
.L_35:
        /*5378*/ 	.byte	0x04, 0x39
        /*537a*/ 	.short	(.L_37 - .L_36)


	//   ....[0]....
.L_36:
        /*537c*/ 	.word	0x00000340
        /*5380*/ 	.word	0x000000ff
        /*5384*/ 	.word	0x00000000
        /*5388*/ 	.short	0x0100
        /*538a*/ 	.byte	0x09
	.zero		1


	//   ....[1]....
        /*538c*/ 	.word	0x00000350
        /*5390*/ 	.word	0x000000ff
        /*5394*/ 	.word	0x00000050
        /*5398*/ 	.short	0x0100
        /*539a*/ 	.byte	0x09
	.zero		1


	//   ....[2]....
        /*539c*/ 	.word	0x00000360
        /*53a0*/ 	.word	0x000000ff
        /*53a4*/ 	.word	0x00000008
        /*53a8*/ 	.short	0x0100
        /*53aa*/ 	.byte	0x09
	.zero		1


	//   ....[3]....
        /*53ac*/ 	.word	0x00000370
        /*53b0*/ 	.word	0x000000ff
        /*53b4*/ 	.word	0x00000058
        /*53b8*/ 	.short	0x0100
        /*53ba*/ 	.byte	0x09
	.zero		1


	//   ....[4]....
        /*53bc*/ 	.word	0x00000380
        /*53c0*/ 	.word	0x000000ff
        /*53c4*/ 	.word	0x00000010
        /*53c8*/ 	.short	0x0100
        /*53ca*/ 	.byte	0x09
	.zero		1


	//   ....[5]....
        /*53cc*/ 	.word	0x00000390
        /*53d0*/ 	.word	0x000000ff
        /*53d4*/ 	.word	0x00000060
        /*53d8*/ 	.short	0x0100
        /*53da*/ 	.byte	0x09
	.zero		1


	//   ....[6]....
        /*53dc*/ 	.word	0x000003a0
        /*53e0*/ 	.word	0x000000ff
        /*53e4*/ 	.word	0x00000018
        /*53e8*/ 	.short	0x0100
        /*53ea*/ 	.byte	0x09
	.zero		1


	//   ....[7]....
        /*53ec*/ 	.word	0x000003b0
        /*53f0*/ 	.word	0x000000ff
        /*53f4*/ 	.word	0x00000068
        /*53f8*/ 	.short	0x0100
        /*53fa*/ 	.byte	0x09
	.zero		1


	//   ....[8]....
        /*53fc*/ 	.word	0x000003c0
        /*5400*/ 	.word	0x000000ff
        /*5404*/ 	.word	0x00000020
        /*5408*/ 	.short	0x0100
        /*540a*/ 	.byte	0x09
	.zero		1


	//   ....[9]....
        /*540c*/ 	.word	0x000003d0
        /*5410*/ 	.word	0x000000ff
        /*5414*/ 	.word	0x00000070
        /*5418*/ 	.short	0x0100
        /*541a*/ 	.byte	0x09
	.zero		1


	//   ....[10]....
        /*541c*/ 	.word	0x000003e0
        /*5420*/ 	.word	0x000000ff
        /*5424*/ 	.word	0x00000028
        /*5428*/ 	.short	0x0100
        /*542a*/ 	.byte	0x09
	.zero		1


	//   ....[11]....
        /*542c*/ 	.word	0x000003f0
        /*5430*/ 	.word	0x000000ff
        /*5434*/ 	.word	0x00000078
        /*5438*/ 	.short	0x0100
        /*543a*/ 	.byte	0x09
	.zero		1


	//   ....[12]....
        /*543c*/ 	.word	0x00000400
        /*5440*/ 	.word	0x000000ff
        /*5444*/ 	.word	0x00000030
        /*5448*/ 	.short	0x0100
        /*544a*/ 	.byte	0x09
	.zero		1


	//   ....[13]....
        /*544c*/ 	.word	0x00000410
        /*5450*/ 	.word	0x000000ff
        /*5454*/ 	.word	0x00000080
        /*5458*/ 	.short	0x0100
        /*545a*/ 	.byte	0x09
	.zero		1


	//   ....[14]....
        /*545c*/ 	.word	0x00000420
        /*5460*/ 	.word	0x000000ff
        /*5464*/ 	.word	0x00000038
        /*5468*/ 	.short	0x0100
        /*546a*/ 	.byte	0x09
	.zero		1


	//   ....[15]....
        /*546c*/ 	.word	0x00000430
        /*5470*/ 	.word	0x000000ff
        /*5474*/ 	.word	0x00000088
        /*5478*/ 	.short	0x0100
        /*547a*/ 	.byte	0x09
	.zero		1


	//   ....[16]....
        /*547c*/ 	.word	0x00000440
        /*5480*/ 	.word	0x000000ff
        /*5484*/ 	.word	0x00000040
        /*5488*/ 	.short	0x0100
        /*548a*/ 	.byte	0x09
	.zero		1


	//   ....[17]....
        /*548c*/ 	.word	0x00000450
        /*5490*/ 	.word	0x000000ff
        /*5494*/ 	.word	0x00000090
        /*5498*/ 	.short	0x0100
        /*549a*/ 	.byte	0x09
	.zero		1


	//   ....[18]....
        /*549c*/ 	.word	0x00000460
        /*54a0*/ 	.word	0x000000ff
        /*54a4*/ 	.word	0x00000048
        /*54a8*/ 	.short	0x0100
        /*54aa*/ 	.byte	0x09
	.zero		1


	//   ....[19]....
        /*54ac*/ 	.word	0x00000470
        /*54b0*/ 	.word	0x000000ff
        /*54b4*/ 	.word	0x00000098
        /*54b8*/ 	.short	0x0100
        /*54ba*/ 	.byte	0x09
	.zero		1


	//   ....[20]....
        /*54bc*/ 	.word	0x00000860
        /*54c0*/ 	.word	0x000000ff
        /*54c4*/ 	.word	0x000000b0
        /*54c8*/ 	.short	0x0100
        /*54ca*/ 	.byte	0x06
	.zero		1


	//   ....[21]....
        /*54cc*/ 	.word	0x000008d0
        /*54d0*/ 	.word	0x000000ff
        /*54d4*/ 	.word	0x000000b8
        /*54d8*/ 	.short	0x0100
        /*54da*/ 	.byte	0x06
	.zero		1


	//   ....[22]....
        /*54dc*/ 	.word	0x00001630
        /*54e0*/ 	.word	0x00000003
        /*54e4*/ 	.word	0x00000000
        /*54e8*/ 	.short	0x010a
        /*54ea*/ 	.byte	0x3f
	.zero		1


	//   ....[23]....
        /*54ec*/ 	.word	0x00001670
        /*54f0*/ 	.word	0x00000003
        /*54f4*/ 	.word	0x00000000
        /*54f8*/ 	.short	0x010a
        /*54fa*/ 	.byte	0x3f
	.zero		1


	//   ....[24]....
        /*54fc*/ 	.word	0x00002c70
        /*5500*/ 	.word	0x000000ff
        /*5504*/ 	.word	0x00000000
        /*5508*/ 	.short	0x010a
        /*550a*/ 	.byte	0x04
	.zero		1


	//   ....[25]....
        /*550c*/ 	.word	0x00002cb0
        /*5510*/ 	.word	0x000000ff
        /*5514*/ 	.word	0x00000000
        /*5518*/ 	.short	0x010a
        /*551a*/ 	.byte	0x04
	.zero		1


	//   ....[26]....
        /*551c*/ 	.word	0x00004a30
        /*5520*/ 	.word	0x00000005
        /*5524*/ 	.word	0x00000000
        /*5528*/ 	.short	0x0101
        /*552a*/ 	.byte	0x3f
	.zero		1


	//   ....[27]....
        /*552c*/ 	.word	0x00004c10
        /*5530*/ 	.word	0x00000000
        /*5534*/ 	.word	0x00000000
        /*5538*/ 	.short	0x0101
        /*553a*/ 	.byte	0x3f
	.zero		1


	//   ....[28]....
        /*553c*/ 	.word	0x00024fb0
        /*5540*/ 	.word	0x0000000e
        /*5544*/ 	.word	0x00000050
        /*5548*/ 	.short	0x010a
        /*554a*/ 	.byte	0x3f
	.zero		1


	//   ....[29]....
        /*554c*/ 	.word	0x00025350
        /*5550*/ 	.word	0x00000002
        /*5554*/ 	.word	0x000000b8
        /*5558*/ 	.short	0x0101
        /*555a*/ 	.byte	0x3f
	.zero		1


	//   ....[30]....
        /*555c*/ 	.word	0x00025b20
        /*5560*/ 	.word	0x00000003
        /*5564*/ 	.word	0x00000000
        /*5568*/ 	.short	0x010a
        /*556a*/ 	.byte	0x3f
	.zero		1


	//   ....[31]....
        /*556c*/ 	.word	0x00025bb0
        /*5570*/ 	.word	0x00000003
        /*5574*/ 	.word	0x00000000
        /*5578*/ 	.short	0x010a
        /*557a*/ 	.byte	0x3f
	.zero		1


	//   ....[32]....
        /*557c*/ 	.word	0x00025c40
        /*5580*/ 	.word	0x00000003
        /*5584*/ 	.word	0x00000000
        /*5588*/ 	.short	0x010a
        /*558a*/ 	.byte	0x3f
	.zero		1


	//   ....[33]....
        /*558c*/ 	.word	0x00025cd0
        /*5590*/ 	.word	0x00000003
        /*5594*/ 	.word	0x00000000
        /*5598*/ 	.short	0x010a
        /*559a*/ 	.byte	0x3f
	.zero		1


	//   ....[34]....
        /*559c*/ 	.word	0x00025d60
        /*55a0*/ 	.word	0x00000003
        /*55a4*/ 	.word	0x00000000
        /*55a8*/ 	.short	0x010a
        /*55aa*/ 	.byte	0x3f
	.zero		1


	//   ....[35]....
        /*55ac*/ 	.word	0x00025df0
        /*55b0*/ 	.word	0x00000003
        /*55b4*/ 	.word	0x00000000
        /*55b8*/ 	.short	0x010a
        /*55ba*/ 	.byte	0x3f
	.zero		1


	//   ....[36]....
        /*55bc*/ 	.word	0x00025e80
        /*55c0*/ 	.word	0x00000003
        /*55c4*/ 	.word	0x00000000
        /*55c8*/ 	.short	0x010a
        /*55ca*/ 	.byte	0x3f
	.zero		1


	//   ....[37]....
        /*55cc*/ 	.word	0x00025f10
        /*55d0*/ 	.word	0x00000003
        /*55d4*/ 	.word	0x00000000
        /*55d8*/ 	.short	0x010a
        /*55da*/ 	.byte	0x3f
	.zero		1


	//   ....[38]....
        /*55dc*/ 	.word	0x00025fa0
        /*55e0*/ 	.word	0x00000003
        /*55e4*/ 	.word	0x00000000
        /*55e8*/ 	.short	0x010a
        /*55ea*/ 	.byte	0x3f
	.zero		1


	//   ....[39]....
        /*55ec*/ 	.word	0x00026030
        /*55f0*/ 	.word	0x00000003
        /*55f4*/ 	.word	0x00000000
        /*55f8*/ 	.short	0x010a
        /*55fa*/ 	.byte	0x3f
	.zero		1


	//   ....[40]....
        /*55fc*/ 	.word	0x00026090
        /*5600*/ 	.word	0x00000003
        /*5604*/ 	.word	0x00000000
        /*5608*/ 	.short	0x010a
        /*560a*/ 	.byte	0x3f
	.zero		1


	//   ....[41]....
        /*560c*/ 	.word	0x000260f0
        /*5610*/ 	.word	0x00000007
        /*5614*/ 	.word	0x00000000
        /*5618*/ 	.short	0x010a
        /*561a*/ 	.byte	0x3f
	.zero		1


	//   ....[42]....
        /*561c*/ 	.word	0x000261c0
        /*5620*/ 	.word	0x0000000e
        /*5624*/ 	.word	0x00000050
        /*5628*/ 	.short	0x010a
        /*562a*/ 	.byte	0x3f
	.zero		1


	//   ....[43]....
        /*562c*/ 	.word	0x00026290
        /*5630*/ 	.word	0x00000003
        /*5634*/ 	.word	0x00000000
        /*5638*/ 	.short	0x010a
        /*563a*/ 	.byte	0x3f
	.zero		1


	//   ....[44]....
        /*563c*/ 	.word	0x000262e0
        /*5640*/ 	.word	0x00000003
        /*5644*/ 	.word	0x00000000
        /*5648*/ 	.short	0x010a
        /*564a*/ 	.byte	0x3f
	.zero		1


	//   ....[45]....
        /*564c*/ 	.word	0x00026330
        /*5650*/ 	.word	0x00000003
        /*5654*/ 	.word	0x00000000
        /*5658*/ 	.short	0x010a
        /*565a*/ 	.byte	0x3f
	.zero		1


	//   ....[46]....
        /*565c*/ 	.word	0x00026380
        /*5660*/ 	.word	0x00000003
        /*5664*/ 	.word	0x00000000
        /*5668*/ 	.short	0x010a
        /*566a*/ 	.byte	0x3f
	.zero		1


	//   ....[47]....
        /*566c*/ 	.word	0x000263d0
        /*5670*/ 	.word	0x00000003
        /*5674*/ 	.word	0x00000000
        /*5678*/ 	.short	0x010a
        /*567a*/ 	.byte	0x3f
	.zero		1


	//   ....[48]....
        /*567c*/ 	.word	0x00026420
        /*5680*/ 	.word	0x00000003
        /*5684*/ 	.word	0x00000000
        /*5688*/ 	.short	0x010a
        /*568a*/ 	.byte	0x3f
	.zero		1


	//   ....[49]....
        /*568c*/ 	.word	0x00026470
        /*5690*/ 	.word	0x00000003
        /*5694*/ 	.word	0x00000000
        /*5698*/ 	.short	0x010a
        /*569a*/ 	.byte	0x3f
	.zero		1


	//   ....[50]....
        /*569c*/ 	.word	0x000264c0
        /*56a0*/ 	.word	0x00000003
        /*56a4*/ 	.word	0x00000000
        /*56a8*/ 	.short	0x010a
        /*56aa*/ 	.byte	0x3f
	.zero		1


	//   ....[51]....
        /*56ac*/ 	.word	0x00026510
        /*56b0*/ 	.word	0x00000003
        /*56b4*/ 	.word	0x00000000
        /*56b8*/ 	.short	0x010a
        /*56ba*/ 	.byte	0x3f
	.zero		1


	//----- nvinfo : EIATTR_NUM_MBARRIERS
	.align		4
.L_37:
        /*56bc*/ 	.byte	0x03, 0x38
        /*56be*/ 	.short	0x0016


	//----- nvinfo : EIATTR_EXIT_INSTR_OFFSETS
	.align		4
        /*56c0*/ 	.byte	0x04, 0x1c
        /*56c2*/ 	.short	(.L_39 - .L_38)


	//   ....[0]....
.L_38:
        /*56c4*/ 	.word	0x00000ab0


	//   ....[1]....
        /*56c8*/ 	.word	0x00001300


	//   ....[2]....
        /*56cc*/ 	.word	0x000246b0


	//   ....[3]....
        /*56d0*/ 	.word	0x00024c60


	//   ....[4]....
        /*56d4*/ 	.word	0x00026080


	//----- nvinfo : EIATTR_MAX_THREADS
	.align		4
.L_39:
        /*56d8*/ 	.byte	0x04, 0x05
        /*56da*/ 	.short	(.L_41 - .L_40)
.L_40:
        /*56dc*/ 	.word	0x00000180
        /*56e0*/ 	.word	0x00000001
        /*56e4*/ 	.word	0x00000001


	//----- nvinfo : EIATTR_CRS_STACK_SIZE
	.align		4
.L_41:
        /*56e8*/ 	.byte	0x04, 0x1e
        /*56ea*/ 	.short	(.L_43 - .L_42)
.L_42:
        /*56ec*/ 	.word	0x00000000


	//----- nvinfo : EIATTR_CBANK_PARAM_SIZE
	.align		4
.L_43:
        /*56f0*/ 	.byte	0x03, 0x19
        /*56f2*/ 	.short	0x0470


	//----- nvinfo : EIATTR_PARAM_CBANK
	.align		4
        /*56f4*/ 	.byte	0x04, 0x0a
        /*56f6*/ 	.short	(.L_45 - .L_44)
	.align		4
.L_44:
        /*56f8*/ 	.word	index@(.nv.constant0._ZN7cutlass13device_kernelINS_4gemm6kernel13GemmUniversalIN4cute5tupleIJiiiiEEENS1_10collective13CollectiveMmaINS1_34MainloopSm90TmaGmmaWarpSpecializedILi10ENS5_IJNS4_1CILi2EEENSA_ILi1EEESC_EEENS1_35KernelTmaWarpSpecializedCooperativeEEENS5_IJNSA_ILi512EEENSA_ILi176EEENSA_ILi16EEEEEENS_10bfloat16_tENS5_IJlSC_lEEESK_SL_NS4_8TiledMMAINS4_8MMA_AtomIJNS4_4SM904GMMA27MMA_64x16x16_F32BF16BF16_SSILNSP_5MajorE0ELSR_0ELNSP_7ScaleInE1ELSS_1EEEEEENS4_6LayoutISD_NS5_IJSC_NSA_ILi0EEESW_EEEEENS5_IJNS4_10UnderscoreESZ_SZ_EEEEENS4_13SM90_TMA_LOADENS4_14ComposedLayoutINS4_7SwizzleILi1ELi4ELi3EEENS4_18smem_ptr_flag_bitsILi16EEENSV_INS5_IJNSA_ILi8EEESI_EEENS5_IJSI_SC_EEEEEEEvNS4_8identityENS4_23SM90_TMA_LOAD_MULTICASTES1C_vS1D_EENS_8epilogue10collective6detail29Sm90TmaWarpSpecializedAdapterINS1H_15DefaultEpilogueISK_SL_SL_NS1G_6thread17LinearCombinationISK_Li1EffLNS1L_9ScaleType4KindE0ELNS_15FloatRoundStyleE2ESK_EENS1_15EpilogueDefaultEEEEEvvEEEEvNT_6ParamsE)
        /*56fc*/ 	.short	0x0210
        /*56fe*/ 	.short	0x0470


	//----- nvinfo : EIATTR_SW_WAR
	.align		4
.L_45:
        /*5700*/ 	.byte	0x04, 0x36
        /*5702*/ 	.short	(.L_47 - .L_46)
.L_46:
        /*5704*/ 	.word	0x00000008
.L_47:


//--------------------- .nv.callgraph             --------------------------
	.section	.nv.callgraph,"",@"SHT_CUDA_CALLGRAPH"
	.align	4
	.sectionentsize	8
	.align		4
        /*0000*/ 	.word	0x00000000
	.align		4
        /*0004*/ 	.word	0xffffffff
	.align		4
        /*0008*/ 	.word	index@(_ZN7cutlass13device_kernelINS_4gemm6kernel13GemmUniversalIN4cute5tupleIJiiiiEEENS1_10collective13CollectiveMmaINS1_34MainloopSm90TmaGmmaWarpSpecializedILi10ENS5_IJNS4_1CILi2EEENSA_ILi1EEESC_EEENS1_35KernelTmaWarpSpecializedCooperativeEEENS5_IJNSA_ILi512EEENSA_ILi176EEENSA_ILi16EEEEEENS_10bfloat16_tENS5_IJlSC_lEEESK_SL_NS4_8TiledMMAINS4_8MMA_AtomIJNS4_4SM904GMMA27MMA_64x16x16_F32BF16BF16_SSILNSP_5MajorE0ELSR_0ELNSP_7ScaleInE1ELSS_1EEEEEENS4_6LayoutISD_NS5_IJSC_NSA_ILi0EEESW_EEEEENS5_IJNS4_10UnderscoreESZ_SZ_EEEEENS4_13SM90_TMA_LOADENS4_14ComposedLayoutINS4_7SwizzleILi1ELi4ELi3EEENS4_18smem_ptr_flag_bitsILi16EEENSV_INS5_IJNSA_ILi8EEESI_EEENS5_IJSI_SC_EEEEEEEvNS4_8identityENS4_23SM90_TMA_LOAD_MULTICASTES1C_vS1D_EENS_8epilogue10collective6detail29Sm90TmaWarpSpecializedAdapterINS1H_15DefaultEpilogueISK_SL_SL_NS1G_6thread17LinearCombinationISK_Li1EffLNS1L_9ScaleType4KindE0ELNS_15FloatRoundStyleE2ESK_EENS1_15EpilogueDefaultEEEEEvvEEEEvNT_6ParamsE)
	.align		4
        /*000c*/ 	.word	index@(__assertfail)
	.align		4
        /*0010*/ 	.word	0x00000000
	.align		4
        /*0014*/ 	.word	0xfffffffe
	.align		4
        /*0018*/ 	.word	0x00000000
	.align		4
        /*001c*/ 	.word	0xfffffffd
	.align		4
        /*0020*/ 	.word	0x00000000
	.align		4
        /*0024*/ 	.word	0xfffffffc


//--------------------- .nv.constant4             --------------------------
	.section	.nv.constant4,"a",@progbits
	.align	8
	.align		8
.nv.constant4:
        /*0000*/ 	.dword	__assertfail
	.align		8
        /*0008*/ 	.dword	__unnamed_1
	.align		8
        /*0010*/ 	.dword	_ZN39_INTERNAL_f8526681_4_k_cu_fb1324fe_75954cuda3std3__45__cpo5beginE
	.align		8
        /*0018*/ 	.dword	_ZN39_INTERNAL_f8526681_4_k_cu_fb1324fe_75954cuda3std3__45__cpo3endE
	.align		8
        /*0020*/ 	.dword	_ZN39_INTERNAL_f8526681_4_k_cu_fb1324fe_75954cuda3std3__45__cpo6cbeginE
	.align		8
        /*0028*/ 	.dword	_ZN39_INTERNAL_f8526681_4_k_cu_fb1324fe_75954cuda3std3__45__cpo4cendE
	.align		8
        /*0030*/ 	.dword	_ZN39_INTERNAL_f8526681_4_k_cu_fb1324fe_75954cuda3std3__441_GLOBAL__N__f8526681_4_k_cu_fb1324fe_75956ignoreE
	.align		8
        /*0038*/ 	.dword	_ZN39_INTERNAL_f8526681_4_k_cu_fb1324fe_75954cuda3std3__419piecewise_constructE
	.align		8
        /*0040*/ 	.dword	_ZN39_INTERNAL_f8526681_4_k_cu_fb1324fe_75954cuda3std3__48in_placeE
	.align		8
        /*0048*/ 	.dword	_ZN39_INTERNAL_f8526681_4_k_cu_fb1324fe_75954cuda3std6ranges3__45__cpo4swapE
	.align		8
        /*0050*/ 	.dword	_ZN39_INTERNAL_f8526681_4_k_cu_fb1324fe_75954cuda3std6ranges3__45__cpo9iter_moveE
	.align		8
        /*0058*/ 	.dword	_ZN39_INTERNAL_f8526681_4_k_cu_fb1324fe_75954cute7productE
	.align		8
        /*0060*/ 	.dword	_ZN39_INTERNAL_f8526681_4_k_cu_fb1324fe_75954cute1_E
	.align		8
        /*0068*/ 	.dword	$str$22
	.align		8
        /*0070*/ 	.dword	$str$23


//--------------------- .text._ZN7cutlass13device_kernelINS_4gemm6kernel13GemmUniversalIN4cute5tupleIJiiiiEEENS1_10collective13CollectiveMmaINS1_34MainloopSm90TmaGmmaWarpSpecializedILi10ENS5_IJNS4_1CILi2EEENSA_ILi1EEESC_EEENS1_35KernelTmaWarpSpecializedCooperativeEEENS5_IJNSA_ILi512EEENSA_ILi176EEENSA_ILi16EEEEEENS_10bfloat16_tENS5_IJlSC_lEEESK_SL_NS4_8TiledMMAINS4_8MMA_AtomIJNS4_4SM904GMMA27MMA_64x16x16_F32BF16BF16_SSILNSP_5MajorE0ELSR_0ELNSP_7ScaleInE1ELSS_1EEEEEENS4_6LayoutISD_NS5_IJSC_NSA_ILi0EEESW_EEEEENS5_IJNS4_10UnderscoreESZ_SZ_EEEEENS4_13SM90_TMA_LOADENS4_14ComposedLayoutINS4_7SwizzleILi1ELi4ELi3EEENS4_18smem_ptr_flag_bitsILi16EEENSV_INS5_IJNSA_ILi8EEESI_EEENS5_IJSI_SC_EEEEEEEvNS4_8identityENS4_23SM90_TMA_LOAD_MULTICASTES1C_vS1D_EENS_8epilogue10collective6detail29Sm90TmaWarpSpecializedAdapterINS1H_15DefaultEpilogueISK_SL_SL_NS1G_6thread17LinearCombinationISK_Li1EffLNS1L_9ScaleType4KindE0ELNS_15FloatRoundStyleE2ESK_EENS1_15EpilogueDefaultEEEEEvvEEEEvNT_6ParamsE --------------------------
	.section	.text._ZN7cutlass13device_kernelINS_4gemm6kernel13GemmUniversalIN4cute5tupleIJiiiiEEENS1_10collective13CollectiveMmaINS1_34MainloopSm90TmaGmmaWarpSpecializedILi10ENS5_IJNS4_1CILi2EEENSA_ILi1EEESC_EEENS1_35KernelTmaWarpSpecializedCooperativeEEENS5_IJNSA_ILi512EEENSA_ILi176EEENSA_ILi16EEEEEENS_10bfloat16_tENS5_IJlSC_lEEESK_SL_NS4_8TiledMMAINS4_8MMA_AtomIJNS4_4SM904GMMA27MMA_64x16x16_F32BF16BF16_SSILNSP_5MajorE0ELSR_0ELNSP_7ScaleInE1ELSS_1EEEEEENS4_6LayoutISD_NS5_IJSC_NSA_ILi0EEESW_EEEEENS5_IJNS4_10UnderscoreESZ_SZ_EEEEENS4_13SM90_TMA_LOADENS4_14ComposedLayoutINS4_7SwizzleILi1ELi4ELi3EEENS4_18smem_ptr_flag_bitsILi16EEENSV_INS5_IJNSA_ILi8EEESI_EEENS5_IJSI_SC_EEEEEEEvNS4_8identityENS4_23SM90_TMA_LOAD_MULTICASTES1C_vS1D_EENS_8epilogue10collective6detail29Sm90TmaWarpSpecializedAdapterINS1H_15DefaultEpilogueISK_SL_SL_NS1G_6thread17LinearCombinationISK_Li1EffLNS1L_9ScaleType4KindE0ELNS_15FloatRoundStyleE2ESK_EENS1_15EpilogueDefaultEEEEEvvEEEEvNT_6ParamsE,"ax",@progbits
	.align	128
.text._ZN7cutlass13device_kernelINS_4gemm6kernel13GemmUniversalIN4cute5tupleIJiiiiEEENS1_10collective13CollectiveMmaINS1_34MainloopSm90TmaGmmaWarpSpecializedILi10ENS5_IJNS4_1CILi2EEENSA_ILi1EEESC_EEENS1_35KernelTmaWarpSpecializedCooperativeEEENS5_IJNSA_ILi512EEENSA_ILi176EEENSA_ILi16EEEEEENS_10bfloat16_tENS5_IJlSC_lEEESK_SL_NS4_8TiledMMAINS4_8MMA_AtomIJNS4_4SM904GMMA27MMA_64x16x16_F32BF16BF16_SSILNSP_5MajorE0ELSR_0ELNSP_7ScaleInE1ELSS_1EEEEEENS4_6LayoutISD_NS5_IJSC_NSA_ILi0EEESW_EEEEENS5_IJNS4_10UnderscoreESZ_SZ_EEEEENS4_13SM90_TMA_LOADENS4_14ComposedLayoutINS4_7SwizzleILi1ELi4ELi3EEENS4_18smem_ptr_flag_bitsILi16EEENSV_INS5_IJNSA_ILi8EEESI_EEENS5_IJSI_SC_EEEEEEEvNS4_8identityENS4_23SM90_TMA_LOAD_MULTICASTES1C_vS1D_EENS_8epilogue10collective6detail29Sm90TmaWarpSpecializedAdapterINS1H_15DefaultEpilogueISK_SL_SL_NS1G_6thread17LinearCombinationISK_Li1EffLNS1L_9ScaleType4KindE0ELNS_15FloatRoundStyleE2ESK_EENS1_15EpilogueDefaultEEEEEvvEEEEvNT_6ParamsE:
        .type           _ZN7cutlass13device_kernelINS_4gemm6kernel13GemmUniversalIN4cute5tupleIJiiiiEEENS1_10collective13CollectiveMmaINS1_34MainloopSm90TmaGmmaWarpSpecializedILi10ENS5_IJNS4_1CILi2EEENSA_ILi1EEESC_EEENS1_35KernelTmaWarpSpecializedCooperativeEEENS5_IJNSA_ILi512EEENSA_ILi176EEENSA_ILi16EEEEEENS_10bfloat16_tENS5_IJlSC_lEEESK_SL_NS4_8TiledMMAINS4_8MMA_AtomIJNS4_4SM904GMMA27MMA_64x16x16_F32BF16BF16_SSILNSP_5MajorE0ELSR_0ELNSP_7ScaleInE1ELSS_1EEEEEENS4_6LayoutISD_NS5_IJSC_NSA_ILi0EEESW_EEEEENS5_IJNS4_10UnderscoreESZ_SZ_EEEEENS4_13SM90_TMA_LOADENS4_14ComposedLayoutINS4_7SwizzleILi1ELi4ELi3EEENS4_18smem_ptr_flag_bitsILi16EEENSV_INS5_IJNSA_ILi8EEESI_EEENS5_IJSI_SC_EEEEEEEvNS4_8identityENS4_23SM90_TMA_LOAD_MULTICASTES1C_vS1D_EENS_8epilogue10collective6detail29Sm90TmaWarpSpecializedAdapterINS1H_15DefaultEpilogueISK_SL_SL_NS1G_6thread17LinearCombinationISK_Li1EffLNS1L_9ScaleType4KindE0ELNS_15FloatRoundStyleE2ESK_EENS1_15EpilogueDefaultEEEEEvvEEEEvNT_6ParamsE,@function
        .size           _ZN7cutlass13device_kernelINS_4gemm6kernel13GemmUniversalIN4cute5tupleIJiiiiEEENS1_10collective13CollectiveMmaINS1_34MainloopSm90TmaGmmaWarpSpecializedILi10ENS5_IJNS4_1CILi2EEENSA_ILi1EEESC_EEENS1_35KernelTmaWarpSpecializedCooperativeEEENS5_IJNSA_ILi512EEENSA_ILi176EEENSA_ILi16EEEEEENS_10bfloat16_tENS5_IJlSC_lEEESK_SL_NS4_8TiledMMAINS4_8MMA_AtomIJNS4_4SM904GMMA27MMA_64x16x16_F32BF16BF16_SSILNSP_5MajorE0ELSR_0ELNSP_7ScaleInE1ELSS_1EEEEEENS4_6LayoutISD_NS5_IJSC_NSA_ILi0EEESW_EEEEENS5_IJNS4_10UnderscoreESZ_SZ_EEEEENS4_13SM90_TMA_LOADENS4_14ComposedLayoutINS4_7SwizzleILi1ELi4ELi3EEENS4_18smem_ptr_flag_bitsILi16EEENSV_INS5_IJNSA_ILi8EEESI_EEENS5_IJSI_SC_EEEEEEEvNS4_8identityENS4_23SM90_TMA_LOAD_MULTICASTES1C_vS1D_EENS_8epilogue10collective6detail29Sm90TmaWarpSpecializedAdapterINS1H_15DefaultEpilogueISK_SL_SL_NS1G_6thread17LinearCombinationISK_Li1EffLNS1L_9ScaleType4KindE0ELNS_15FloatRoundStyleE2ESK_EENS1_15EpilogueDefaultEEEEEvvEEEEvNT_6ParamsE,(.L_x_774 - _ZN7cutlass13device_kernelINS_4gemm6kernel13GemmUniversalIN4cute5tupleIJiiiiEEENS1_10collective13CollectiveMmaINS1_34MainloopSm90TmaGmmaWarpSpecializedILi10ENS5_IJNS4_1CILi2EEENSA_ILi1EEESC_EEENS1_35KernelTmaWarpSpecializedCooperativeEEENS5_IJNSA_ILi512EEENSA_ILi176EEENSA_ILi16EEEEEENS_10bfloat16_tENS5_IJlSC_lEEESK_SL_NS4_8TiledMMAINS4_8MMA_AtomIJNS4_4SM904GMMA27MMA_64x16x16_F32BF16BF16_SSILNSP_5MajorE0ELSR_0ELNSP_7ScaleInE1ELSS_1EEEEEENS4_6LayoutISD_NS5_IJSC_NSA_ILi0EEESW_EEEEENS5_IJNS4_10UnderscoreESZ_SZ_EEEEENS4_13SM90_TMA_LOADENS4_14ComposedLayoutINS4_7SwizzleILi1ELi4ELi3EEENS4_18smem_ptr_flag_bitsILi16EEENSV_INS5_IJNSA_ILi8EEESI_EEENS5_IJSI_SC_EEEEEEEvNS4_8identityENS4_23SM90_TMA_LOAD_MULTICASTES1C_vS1D_EENS_8epilogue10collective6detail29Sm90TmaWarpSpecializedAdapterINS1H_15DefaultEpilogueISK_SL_SL_NS1G_6thread17LinearCombinationISK_Li1EffLNS1L_9ScaleType4KindE0ELNS_15FloatRoundStyleE2ESK_EENS1_15EpilogueDefaultEEEEEvvEEEEvNT_6ParamsE)
        .other          _ZN7cutlass13device_kernelINS_4gemm6kernel13GemmUniversalIN4cute5tupleIJiiiiEEENS1_10collective13CollectiveMmaINS1_34MainloopSm90TmaGmmaWarpSpecializedILi10ENS5_IJNS4_1CILi2EEENSA_ILi1EEESC_EEENS1_35KernelTmaWarpSpecializedCooperativeEEENS5_IJNSA_ILi512EEENSA_ILi176EEENSA_ILi16EEEEEENS_10bfloat16_tENS5_IJlSC_lEEESK_SL_NS4_8TiledMMAINS4_8MMA_AtomIJNS4_4SM904GMMA27MMA_64x16x16_F32BF16BF16_SSILNSP_5MajorE0ELSR_0ELNSP_7ScaleInE1ELSS_1EEEEEENS4_6LayoutISD_NS5_IJSC_NSA_ILi0EEESW_EEEEENS5_IJNS4_10UnderscoreESZ_SZ_EEEEENS4_13SM90_TMA_LOADENS4_14ComposedLayoutINS4_7SwizzleILi1ELi4ELi3EEENS4_18smem_ptr_flag_bitsILi16EEENSV_INS5_IJNSA_ILi8EEESI_EEENS5_IJSI_SC_EEEEEEEvNS4_8identityENS4_23SM90_TMA_LOAD_MULTICASTES1C_vS1D_EENS_8epilogue10collective6detail29Sm90TmaWarpSpecializedAdapterINS1H_15DefaultEpilogueISK_SL_SL_NS1G_6thread17LinearCombinationISK_Li1EffLNS1L_9ScaleType4KindE0ELNS_15FloatRoundStyleE2ESK_EENS1_15EpilogueDefaultEEEEEvvEEEEvNT_6ParamsE,@"STO_CUDA_ENTRY STV_DEFAULT"
_ZN7cutlass13device_kernelINS_4gemm6kernel13GemmUniversalIN4cute5tupleIJiiiiEEENS1_10collective13CollectiveMmaINS1_34MainloopSm90TmaGmmaWarpSpecializedILi10ENS5_IJNS4_1CILi2EEENSA_ILi1EEESC_EEENS1_35KernelTmaWarpSpecializedCooperativeEEENS5_IJNSA_ILi512EEENSA_ILi176EEENSA_ILi16EEEEEENS_10bfloat16_tENS5_IJlSC_lEEESK_SL_NS4_8TiledMMAINS4_8MMA_AtomIJNS4_4SM904GMMA27MMA_64x16x16_F32BF16BF16_SSILNSP_5MajorE0ELSR_0ELNSP_7ScaleInE1ELSS_1EEEEEENS4_6LayoutISD_NS5_IJSC_NSA_ILi0EEESW_EEEEENS5_IJNS4_10UnderscoreESZ_SZ_EEEEENS4_13SM90_TMA_LOADENS4_14ComposedLayoutINS4_7SwizzleILi1ELi4ELi3EEENS4_18smem_ptr_flag_bitsILi16EEENSV_INS5_IJNSA_ILi8EEESI_EEENS5_IJSI_SC_EEEEEEEvNS4_8identityENS4_23SM90_TMA_LOAD_MULTICASTES1C_vS1D_EENS_8epilogue10collective6detail29Sm90TmaWarpSpecializedAdapterINS1H_15DefaultEpilogueISK_SL_SL_NS1G_6thread17LinearCombinationISK_Li1EffLNS1L_9ScaleType4KindE0ELNS_15FloatRoundStyleE2ESK_EENS1_15EpilogueDefaultEEEEEvvEEEEvNT_6ParamsE:
[----:B------:R-:W0:Y:S02]  /*0000*/  LDC R1, c[0x0][0x28] ;  /* 0x00000a00ff017b82 */ /* 0x000e240000000800 */
[----:B0-----:R-:W-:Y:S01]  /*0010*/  VIADD R1, R1, 0xfffffc58 ;  /* 0xfffffc5801017836 */ /* 0x001fe20000000000 */
[----:B------:R-:W0:Y:S01]  /*0020*/  S2R R4, SR_TID.X ;  /* 0x0000000000047919 */ /* 0x000e220000002100 */
[----:B------:R-:W-:Y:S01]  /*0030*/  ELECT P0, URZ, PT ;  /* 0x00000000003f782f */ /* 0x000fe20003800000 */
[----:B------:R-:W-:Y:S01]  /*0040*/  BSSY B0, `(.L_x_0) ;  /* 0x0000015000007945 */ /* 0x000fe20003800000 */
[--C-:B0-----:R-:W-:Y:S02]  /*0050*/  SHF.R.U32.HI R0, RZ, 0x5, R4.reuse ;  /* 0x00000005ff007819 */ /* 0x101fe40000011604 */
[----:B------:R-:W-:-:S03]  /*0060*/  SHF.R.U32.HI R2, RZ, 0x7, R4 ;  /* 0x00000007ff027819 */ /* 0x000fc60000011604 */
[----:B------:R-:W0:Y:S04]  /*0070*/  SHFL.IDX PT, R3, R0, RZ, 0x1f ;  /* 0x00001fff00037589 */ /* 0x000e2800000e0000 */
[----:B------:R-:W1:Y:S01]  /*0080*/  SHFL.IDX PT, R2, R2, RZ, 0x1f ;  /* 0x00001fff02027589 */ /* 0x000e6200000e0000 */
[----:B0-----:R-:W-:Y:S02]  /*0090*/  R2UR UR4, R3 ;  /* 0x00000000030472ca */ /* 0x001fe400000e0000 */
[----:B-1----:R-:W-:-:S11]  /*00a0*/  R2UR UR6, R2 ;  /* 0x00000000020672ca */ /* 0x002fd600000e0000 */
[----:B------:R-:W-:Y:S02]  /*00b0*/  USHF.R.S32.HI UR5, URZ, 0x1f, UR4 ;  /* 0x0000001f3f057899 */ /* 0x000fe40008011404 */
[----:B------:R-:W-:Y:S02]  /*00c0*/  ISETP.NE.OR P0, PT, RZ, UR4, !P0 ;  /* 0x00000004ff007c0c */ /* 0x000fe4000c705670 */
[----:B------:R-:W-:-:S04]  /*00d0*/  ULEA.HI UR5, UR5, UR4, URZ, 0x2 ;  /* 0x0000000405057291 */ /* 0x000fc8000f8f103f */
[----:B------:R-:W-:-:S04]  /*00e0*/  ULOP3.LUT UR5, UR5, 0xfffffffc, URZ, 0xc0, !UPT ;  /* 0xfffffffc05057892 */ /* 0x000fc8000f8ec03f */
[----:B------:R-:W-:-:S03]  /*00f0*/  UIADD3 UR8, UR4, -UR5, URZ ;  /* 0x8000000504087290 */ /* 0x000fc6000fffe03f */
[----:B------:R-:W-:Y:S09]  /*0100*/  @P0 BRA `(.L_x_1) ;  /* 0x0000000000200947 */ /* 0x000ff20003800000 */
[----:B------:R-:W-:Y:S02]  /*0110*/  ULDC.64 UR4, c[0x0][0x198] ;  /* 0x0000660000047ab9 */ /* 0x000fe40000000a00 */
[----:B------:R-:W-:Y:S02]  /*0120*/  UIADD3 UR10, UP0, UR4, 0xf0, URZ ;  /* 0x000000f0040a7890 */ /* 0x000fe4000ff1e03f */
[----:B------:R-:W-:Y:S02]  /*0130*/  UIADD3 UR4, UP1, UR4, 0x1f0, URZ ;  /* 0x000001f004047890 */ /* 0x000fe4000ff3e03f */
[----:B------:R-:W-:Y:S02]  /*0140*/  UIADD3.X UR11, URZ, UR5, URZ, UP0, !UPT ;  /* 0x000000053f0b7290 */ /* 0x000fe400087fe43f */
[----:B------:R-:W-:-:S07]  /*0150*/  UIADD3.X UR5, URZ, UR5, URZ, UP1, !UPT ;  /* 0x000000053f057290 */ /* 0x000fce0008ffe43f */
[----:B------:R0:W-:Y:S02]  /*0160*/  UTMACCTL.PF [UR10] ;  /* 0x000000000a0079b9 */ /* 0x0001e40008040000 */
[----:B------:R0:W-:Y:S02]  /*0170*/  UTMACCTL.PF [UR4] ;  /* 0x00000000040079b9 */ /* 0x0001e40008040000 */
[----:B0-----:R-:W-:Y:S01]  /*0180*/  NOP ;  /* 0x0000000000007918 */ /* 0x001fe20000000000 */
.L_x_1:
[----:B------:R-:W-:Y:S05]  /*0190*/  BSYNC B0 ;  /* 0x0000000000007941 */ /* 0x000fea0003800000 */
.L_x_0:
[----:B------:R-:W0:Y:S01]  /*01a0*/  SHFL.IDX PT, R3, R0, RZ, 0x1f ;  /* 0x00001fff00037589 */ /* 0x000e2200000e0000 */
[----:B------:R-:W-:Y:S01]  /*01b0*/  UISETP.NE.AND UP0, UPT, UR8, 0x3, UPT ;  /* 0x000000030800788c */ /* 0x000fe2000bf05270 */
[----:B------:R-:W-:Y:S01]  /*01c0*/  ISETP.NE.AND P1, PT, RZ, UR6, PT ;  /* 0x00000006ff007c0c */ /* 0x000fe2000bf25270 */
[----:B------:R-:W-:Y:S02]  /*01d0*/  UIADD3 UR10, UR6, -0x1, URZ ;  /* 0xffffffff060a7890 */ /* 0x000fe4000fffe03f */
[----:B------:R-:W-:Y:S02]  /*01e0*/  UISETP.EQ.OR UP0, UPT, UR8, URZ, !UP0 ;  /* 0x0000003f0800728c */ /* 0x000fe4000c702670 */
[----:B------:R-:W-:Y:S02]  /*01f0*/  UISETP.GE.U32.AND UP1, UPT, UR10, 0x2, UPT ;  /* 0x000000020a00788c */ /* 0x000fe4000bf26070 */
[----:B------:R-:W-:-:S04]  /*0200*/  UISETP.EQ.AND UP0, UPT, UR6, URZ, UP0 ;  /* 0x0000003f0600728c */ /* 0x000fc80008702270 */
[----:B------:R-:W-:-:S04]  /*0210*/  USEL UR37, URZ, 0x1, !UP0 ;  /* 0x000000013f257887 */ /* 0x000fc8000c000000 */
[----:B------:R-:W-:Y:S01]  /*0220*/  USEL UR37, UR37, 0x2, UP1 ;  /* 0x0000000225257887 */ /* 0x000fe20008800000 */
[----:B0-----:R-:W-:-:S13]  /*0230*/  ISETP.NE.AND P0, PT, R3, RZ, PT ;  /* 0x000000ff0300720c */ /* 0x001fda0003f05270 */
[----:B------:R-:W-:Y:S05]  /*0240*/  @P0 BRA `(.L_x_2) ;  /* 0x0000000000940947 */ /* 0x000fea0003800000 */
[----:B------:R-:W-:Y:S01]  /*0250*/  ELECT P0, URZ, PT ;  /* 0x00000000003f782f */ /* 0x000fe20003800000 */
[----:B------:R-:W-:-:S12]  /*0260*/  BSSY B0, `(.L_x_2) ;  /* 0x0000023000007945 */ /* 0x000fd80003800000 */
[----:B------:R-:W-:Y:S05]  /*0270*/  @!P0 BRA `(.L_x_3) ;  /* 0x0000000000848947 */ /* 0x000fea0003800000 */
[----:B------:R-:W0:Y:S01]  /*0280*/  S2UR UR9, SR_CgaCtaId ;  /* 0x00000000000979c3 */ /* 0x000e220000008800 */
[----:B------:R-:W-:Y:S01]  /*0290*/  UMOV UR4, 0x400 ;  /* 0x0000040000047882 */ /* 0x000fe20000000000 */
[----:B------:R-:W-:Y:S01]  /*02a0*/  UMOV UR5, 0x1 ;  /* 0x0000000100057882 */ /* 0x000fe20000000000 */
[----:B------:R-:W-:Y:S02]  /*02b0*/  UMOV UR6, 0x4 ;  /* 0x0000000400067882 */ /* 0x000fe40000000000 */
[----:B------:R-:W-:-:S04]  /*02c0*/  UIADD3 UR6, -UR6, 0x100000, URZ ;  /* 0x0010000006067890 */ /* 0x000fc8000fffe13f */
[----:B------:R-:W-:Y:S02]  /*02d0*/  USHF.L.U32 UR7, UR6, 0xb, URZ ;  /* 0x0000000b06077899 */ /* 0x000fe4000800063f */
[----:B------:R-:W-:Y:S02]  /*02e0*/  USHF.L.U32 UR6, UR6, 0x1, URZ ;  /* 0x0000000106067899 */ /* 0x000fe4000800063f */
[----:B0-----:R-:W-:Y:S02]  /*02f0*/  ULEA UR9, UR9, UR4, 0x18 ;  /* 0x0000000409097291 */ /* 0x001fe4000f8ec03f */
[----:B------:R-:W-:-:S04]  /*0300*/  UIADD3 UR4, -UR5, 0x100000, URZ ;  /* 0x0010000005047890 */ /* 0x000fc8000fffe13f */
[----:B------:R-:W-:Y:S02]  /*0310*/  USHF.L.U32 UR5, UR4, 0xb, URZ ;  /* 0x0000000b04057899 */ /* 0x000fe4000800063f */
[----:B------:R-:W-:Y:S01]  /*0320*/  USHF.L.U32 UR4, UR4, 0x1, URZ ;  /* 0x0000000104047899 */ /* 0x000fe2000800063f */
[----:B------:R-:W0:Y:S11]  /*0330*/  FENCE.VIEW.ASYNC.S ;  /* 0x00000000000073c6 */ /* 0x000e360000000000 */
[----:B0-----:R0:W1:Y:S01]  /*0340*/  SYNCS.EXCH.64 URZ, [UR9], UR4 ;  /* 0x00000004093f75b2 */ /* 0x0010620008000100 */
[----:B------:R0:W2:Y:S01]  /*0350*/  SYNCS.EXCH.64 URZ, [UR9+0x50], UR6 ;  /* 0x00005006093f75b2 */ /* 0x0000a20008000100 */
[----:B------:R0:W3:Y:S01]  /*0360*/  SYNCS.EXCH.64 URZ, [UR9+0x8], UR4 ;  /* 0x00000804093f75b2 */ /* 0x0000e20008000100 */
[----:B------:R0:W4:Y:S01]  /*0370*/  SYNCS.EXCH.64 URZ, [UR9+0x58], UR6 ;  /* 0x00005806093f75b2 */ /* 0x0001220008000100 */
[----:B------:R0:W0:Y:S01]  /*0380*/  SYNCS.EXCH.64 URZ, [UR9+0x10], UR4 ;  /* 0x00001004093f75b2 */ /* 0x0000220008000100 */
        /* <DEDUP_REMOVED lines=15> */
[----:B------:R-:W-:Y:S01]  /*0480*/  NOP ;  /* 0x0000000000007918 */ /* 0x000fe20000000000 */
.L_x_3:
[----:B0-----:R-:W-:Y:S05]  /*0490*/  BSYNC B0 ;  /* 0x0000000000007941 */ /* 0x001fea0003800000 */
.L_x_2:
[----:B------:R-:W-:Y:S01]  /*04a0*/  SHF.R.S32.HI R2, RZ, 0x1f, R4 ;  /* 0x0000001fff027819 */ /* 0x000fe20000011404 */
[----:B------:R-:W0:Y:S01]  /*04b0*/  SHFL.IDX PT, R0, R0, RZ, 0x1f ;  /* 0x00001fff00007589 */ /* 0x000e2200000e0000 */
[----:B------:R-:W5:Y:S01]  /*04c0*/  S2UR UR9, SR_CTAID.X ;  /* 0x00000000000979c3 */ /* 0x000f620000002500 */
[----:B------:R-:W-:Y:S02]  /*04d0*/  ELECT P0, URZ, PT ;  /* 0x00000000003f782f */ /* 0x000fe40003800000 */
[----:B------:R-:W-:Y:S01]  /*04e0*/  LEA.HI R2, R2, R4, RZ, 0x7 ;  /* 0x0000000402027211 */ /* 0x000fe200078f38ff */
[----:B------:R-:W-:Y:S01]  /*04f0*/  ULDC UR4, c[0x0][0x150] ;  /* 0x0000540000047ab9 */ /* 0x000fe20000000800 */
[----:B------:R-:W-:Y:S01]  /*0500*/  SHF.R.S32.HI R6, RZ, 0x1f, R3 ;  /* 0x0000001fff067819 */ /* 0x000fe20000011403 */
[----:B------:R-:W-:Y:S01]  /*0510*/  NOP ;  /* 0x0000000000007918 */ /* 0x000fe20000000000 */
[----:B------:R-:W-:Y:S01]  /*0520*/  LOP3.LUT R2, R2, 0xffffff80, RZ, 0xc0, !PT ;  /* 0xffffff8002027812 */ /* 0x000fe200078ec0ff */
[----:B------:R-:W-:Y:S01]  /*0530*/  NOP ;  /* 0x0000000000007918 */ /* 0x000fe20000000000 */
[----:B------:R-:W-:Y:S01]  /*0540*/  LEA.HI R6, R6, R3, RZ, 0x2 ;  /* 0x0000000306067211 */ /* 0x000fe200078f10ff */
[----:B------:R-:W1:Y:S01]  /*0550*/  LDC R8, c[0x0][0x144] ;  /* 0x00005100ff087b82 */ /* 0x000e620000000800 */
[----:B------:R-:W-:-:S02]  /*0560*/  IMAD.MOV.U32 R17, RZ, RZ, 0x1 ;  /* 0x00000001ff117424 */ /* 0x000fc400078e00ff */
[----:B------:R-:W-:Y:S01]  /*0570*/  IMAD.IADD R4, R4, 0x1, -R2 ;  /* 0x0000000104047824 */ /* 0x000fe200078e0a02 */
[----:B------:R-:W-:Y:S01]  /*0580*/  LOP3.LUT R6, R6, 0x3ffffffc, RZ, 0xc0, !PT ;  /* 0x3ffffffc06067812 */ /* 0x000fe200078ec0ff */
[----:B------:R-:W2:Y:S03]  /*0590*/  S2R R2, SR_CTAID.Y ;  /* 0x0000000000027919 */ /* 0x000ea60000002600 */
[----:B------:R-:W-:Y:S01]  /*05a0*/  SHF.R.S32.HI R5, RZ, 0x1f, R4 ;  /* 0x0000001fff057819 */ /* 0x000fe20000011404 */
[----:B------:R-:W-:Y:S01]  /*05b0*/  IMAD.IADD R6, R3, 0x1, -R6 ;  /* 0x0000000103067824 */ /* 0x000fe200078e0a06 */
[----:B------:R-:W3:Y:S02]  /*05c0*/  LDC R11, c[0x0][0x148] ;  /* 0x00005200ff0b7b82 */ /* 0x000ee40000000800 */
[----:B------:R-:W-:Y:S02]  /*05d0*/  LEA.HI R5, R5, R4, RZ, 0x3 ;  /* 0x0000000405057211 */ /* 0x000fe400078f18ff */
[----:B0-----:R-:W-:-:S02]  /*05e0*/  ISETP.NE.OR P0, PT, R0, RZ, !P0 ;  /* 0x000000ff0000720c */ /* 0x001fc40004705670 */
[--C-:B------:R-:W-:Y:S02]  /*05f0*/  SHF.R.S32.HI R0, RZ, 0x3, R5.reuse ;  /* 0x00000003ff007819 */ /* 0x100fe40000011405 */
[----:B------:R-:W-:Y:S02]  /*0600*/  SHF.R.S32.HI R5, RZ, 0x1f, R5 ;  /* 0x0000001fff057819 */ /* 0x000fe40000011405 */
[----:B-----5:R-:W-:Y:S02]  /*0610*/  I2FP.F32.U32 R7, UR9 ;  /* 0x0000000900077c45 */ /* 0x020fe40008201000 */
[----:B------:R-:W-:-:S03]  /*0620*/  LEA.HI R5, R5, R0, RZ, 0x2 ;  /* 0x0000000005057211 */ /* 0x000fc600078f10ff */
[----:B------:R-:W-:Y:S01]  /*0630*/  FMUL R7, R7, UR4 ;  /* 0x0000000407077c20 */ /* 0x000fe20008400000 */
[----:B------:R-:W-:Y:S01]  /*0640*/  LOP3.LUT R5, R5, 0xfffffffc, RZ, 0xc0, !PT ;  /* 0xfffffffc05057812 */ /* 0x000fe200078ec0ff */
[----:B------:R-:W-:Y:S01]  /*0650*/  VOTEU.ALL UP0, P0 ;  /* 0x00000000003f7886 */ /* 0x000fe20000000000 */
[----:B------:R-:W-:Y:S01]  /*0660*/  ULDC UR4, c[0x0][0x154] ;  /* 0x0000550000047ab9 */ /* 0x000fe20000000800 */
[----:B------:R-:W-:Y:S02]  /*0670*/  VOTEU.ALL UP1, P0 ;  /* 0x00000000003f7886 */ /* 0x000fe40000020000 */
[----:B------:R-:W0:Y:S01]  /*0680*/  F2I.U32.TRUNC.NTZ R7, R7 ;  /* 0x0000000700077305 */ /* 0x000e22000020f000 */
[----:B------:R-:W-:Y:S01]  /*0690*/  IMAD.IADD R5, R0, 0x1, -R5 ;  /* 0x0000000100057824 */ /* 0x000fe200078e0a05 */
[----:B------:R-:W5:Y:S01]  /*06a0*/  @!UP0 S2UR UR7, SR_CgaCtaId ;  /* 0x00000000000789c3 */ /* 0x000f620000008800 */
[----:B------:R-:W-:Y:S02]  /*06b0*/  @!UP0 UMOV UR6, 0x400 ;  /* 0x0000040000068882 */ /* 0x000fe40000000000 */
[----:B------:R-:W-:Y:S01]  /*06c0*/  IMAD R5, R6, 0x4, R5 ;  /* 0x0000000406057824 */ /* 0x000fe200078e0205 */
[----:B--2---:R-:W-:-:S04]  /*06d0*/  I2FP.F32.U32 R9, R2 ;  /* 0x0000000200097245 */ /* 0x004fc80000201000 */
[----:B------:R-:W-:Y:S01]  /*06e0*/  LEA.HI R0, R5, R5, RZ, 0x1 ;  /* 0x0000000505007211 */ /* 0x000fe200078f08ff */
[----:B------:R-:W-:Y:S01]  /*06f0*/  FMUL R9, R9, UR4 ;  /* 0x0000000409097c20 */ /* 0x000fe20008400000 */
[----:B------:R-:W-:Y:S02]  /*0700*/  UMOV UR4, 0x20 ;  /* 0x0000002000047882 */ /* 0x000fe40000000000 */
[----:B------:R-:W-:Y:S01]  /*0710*/  LOP3.LUT R6, R0, 0xfffffffe, RZ, 0xc0, !PT ;  /* 0xfffffffe00067812 */ /* 0x000fe200078ec0ff */
[----:B0-----:R-:W-:Y:S01]  /*0720*/  IMAD.MOV R13, RZ, RZ, -R7 ;  /* 0x000000ffff0d7224 */ /* 0x001fe200078e0a07 */
[----:B------:R-:W-:-:S04]  /*0730*/  @!UP0 UIADD3 UR4, -UR4, 0x100000, URZ ;  /* 0x0010000004048890 */ /* 0x000fc8000fffe13f */
[----:B------:R-:W-:Y:S02]  /*0740*/  @!UP0 USHF.L.U32 UR5, UR4, 0xb, URZ ;  /* 0x0000000b04058899 */ /* 0x000fe4000800063f */
[----:B------:R-:W-:Y:S01]  /*0750*/  @!UP0 USHF.L.U32 UR4, UR4, 0x1, URZ ;  /* 0x0000000104048899 */ /* 0x000fe2000800063f */
[----:B------:R-:W0:Y:S01]  /*0760*/  F2I.U32.TRUNC.NTZ R9, R9 ;  /* 0x0000000900097305 */ /* 0x000e22000020f000 */
[----:B-1----:R-:W-:Y:S02]  /*0770*/  IMAD R0, R8, R13, UR9 ;  /* 0x0000000908007e24 */ /* 0x002fe4000f8e020d */
[C---:B------:R-:W-:Y:S02]  /*0780*/  IMAD.IADD R7, R5.reuse, 0x1, -R6 ;  /* 0x0000000105077824 */ /* 0x040fe400078e0a06 */
[----:B------:R-:W-:-:S03]  /*0790*/  IMAD.SHL.U32 R6, R5, 0x4, RZ ;  /* 0x0000000405067824 */ /* 0x000fc600078e00ff */
[----:B------:R-:W-:Y:S01]  /*07a0*/  ISETP.NE.AND P2, PT, R7, R0, PT ;  /* 0x000000000700720c */ /* 0x000fe20003f45270 */
[----:B-----5:R-:W-:Y:S01]  /*07b0*/  @!UP0 ULEA UR6, UR7, UR6, 0x18 ;  /* 0x0000000607068291 */ /* 0x020fe2000f8ec03f */
[----:B------:R-:W1:Y:S01]  /*07c0*/  LDC R7, c[0x0][0x140] ;  /* 0x00005000ff077b82 */ /* 0x000e620000000800 */
[----:B------:R-:W-:Y:S01]  /*07d0*/  LOP3.LUT R10, R5, 0xc, R6, 0x78, !PT ;  /* 0x0000000c050a7812 */ /* 0x000fe200078e7806 */
[----:B------:R-:W-:Y:S01]  /*07e0*/  VOTEU.ALL UP0, P0 ;  /* 0x00000000003f7886 */ /* 0x000fe20000000000 */
[----:B------:R-:W-:Y:S01]  /*07f0*/  LOP3.LUT P0, RZ, R4, 0x7, RZ, 0xc0, !PT ;  /* 0x0000000704ff7812 */ /* 0x000fe2000780c0ff */
[----:B0-----:R-:W-:Y:S02]  /*0800*/  IMAD.MOV R12, RZ, RZ, -R9 ;  /* 0x000000ffff0c7224 */ /* 0x001fe400078e0a09 */
[----:B------:R0:W-:Y:S01]  /*0810*/  STL [R1+0x25c], R10 ;  /* 0x00025c0a01007387 */ /* 0x0001e20000100800 */
[----:B------:R-:W-:Y:S01]  /*0820*/  ISETP.LT.U32.AND P0, PT, R10, 0x2, !P0 ;  /* 0x000000020a00780c */ /* 0x000fe20004701070 */
[----:B---3--:R-:W-:-:S03]  /*0830*/  IMAD R6, R11, R12, R2 ;  /* 0x0000000c0b067224 */ /* 0x008fc600078e0202 */
[----:B------:R-:W-:Y:S01]  /*0840*/  @P2 LEA.HI R5, R10, R10, RZ, 0x1 ;  /* 0x0000000a0a052211 */ /* 0x000fe200078f08ff */
[----:B------:R-:W2:Y:S02]  /*0850*/  FENCE.VIEW.ASYNC.S ;  /* 0x00000000000073c6 */ /* 0x000ea40000000000 */
[----:B--2---:R0:W2:Y:S01]  /*0860*/  @!UP0 SYNCS.EXCH.64 URZ, [UR6+0xb0], UR4 ;  /* 0x0000b004063f85b2 */ /* 0x0040a20008000100 */
[----:B------:R-:W-:Y:S02]  /*0870*/  SEL R4, RZ, 0x1, !P0 ;  /* 0x00000001ff047807 */ /* 0x000fe40004000000 */
[----:B------:R-:W-:-:S04]  /*0880*/  @P2 SHF.R.S32.HI R5, RZ, 0x1, R5 ;  /* 0x00000001ff052819 */ /* 0x000fc80000011405 */
[----:B------:R-:W-:-:S04]  /*0890*/  @P2 ISETP.NE.AND P3, PT, R5, R6, PT ;  /* 0x000000060500220c */ /* 0x000fc80003f65270 */
[----:B------:R-:W-:Y:S02]  /*08a0*/  @P2 SEL R17, RZ, 0x1, P3 ;  /* 0x00000001ff112807 */ /* 0x000fe40001800000 */
[----:B-1----:R-:W-:Y:S02]  /*08b0*/  ISETP.EQ.U32.AND P4, PT, R7, 0x1, PT ;  /* 0x000000010700780c */ /* 0x002fe40003f82070 */
[----:B------:R-:W-:Y:S01]  /*08c0*/  LOP3.LUT R17, R17, R4, RZ, 0xc0, !PT ;  /* 0x0000000411117212 */ /* 0x000fe200078ec0ff */
[----:B------:R0:W1:Y:S01]  /*08d0*/  @!UP1 SYNCS.EXCH.64 URZ, [UR6+0xb8], UR4 ;  /* 0x0000b804063f95b2 */ /* 0x0000620008000100 */
[----:B------:R-:W-:-:S09]  /*08e0*/  NOP ;  /* 0x0000000000007918 */ /* 0x000fd20000000000 */
[----:B0-2---:R-:W-:Y:S05]  /*08f0*/  @!P4 BRA `(.L_x_4) ;  /* 0x000000000008c947 */ /* 0x005fea0003800000 */
[----:B-1--4-:R-:W-:Y:S01]  /*0900*/  UCGABAR_ARV ;  /* 0x00000000000079c7 */ /* 0x012fe20008000000 */
[----:B------:R-:W-:Y:S05]  /*0910*/  BRA `(.L_x_5) ;  /* 0x0000000000047947 */ /* 0x000fea0003800000 */
.L_x_4:
[----:B-1--4-:R-:W-:Y:S01]  /*0920*/  NOP ;  /* 0x0000000000007918 */ /* 0x012fe20000000000 */
.L_x_5:
[----:B------:R-:W0:Y:S01]  /*0930*/  LDC R4, c[0x0][0x65c] ;  /* 0x00019700ff047b82 */ /* 0x000e220000000800 */
[----:B------:R-:W-:Y:S01]  /*0940*/  IMAD.MOV.U32 R5, RZ, RZ, RZ ;  /* 0x000000ffff057224 */ /* 0x000fe200078e00ff */
[----:B0-----:R-:W-:Y:S01]  /*0950*/  ISETP.NE.AND P2, PT, R4, 0x1, PT ;  /* 0x000000010400780c */ /* 0x001fe20003f45270 */
[----:B------:R-:W-:-:S12]  /*0960*/  IMAD.U32 R4, RZ, RZ, UR9 ;  /* 0x00000009ff047e24 */ /* 0x000fd8000f8e00ff */
[----:B------:R-:W0:Y:S01]  /*0970*/  @P2 LDC R7, c[0x0][0x10] ;  /* 0x00000400ff072b82 */ /* 0x000e220000000800 */
[----:B------:R-:W-:Y:S02]  /*0980*/  @P2 IMAD.MOV.U32 R3, RZ, RZ, RZ ;  /* 0x000000ffff032224 */ /* 0x000fe400078e00ff */
[----:B------:R-:W-:-:S05]  /*0990*/  @P2 IMAD.MOV.U32 R13, RZ, RZ, RZ ;  /* 0x000000ffff0d2224 */ /* 0x000fca00078e00ff */
[----:B------:R-:W1:Y:S01]  /*09a0*/  @!P2 LDC R9, c[0x0][0xc] ;  /* 0x00000300ff09ab82 */ /* 0x000e620000000800 */
[----:B0-----:R-:W-:-:S04]  /*09b0*/  @P2 IMAD.WIDE.U32 R6, R7, UR9, R2 ;  /* 0x0000000907062c25 */ /* 0x001fc8000f8e0002 */
[----:B------:R-:W-:Y:S02]  /*09c0*/  @P2 IMAD.MOV.U32 R23, RZ, RZ, R6 ;  /* 0x000000ffff172224 */ /* 0x000fe400078e0006 */
[----:B------:R-:W-:Y:S02]  /*09d0*/  @P2 IMAD.IADD R24, R7, 0x1, R13 ;  /* 0x0000000107182824 */ /* 0x000fe400078e020d */
[----:B-1----:R-:W-:-:S04]  /*09e0*/  @!P2 IMAD.WIDE.U32 R4, R2, R9, R4 ;  /* 0x000000090204a225 */ /* 0x002fc800078e0004 */
[----:B------:R-:W-:Y:S02]  /*09f0*/  @!P2 IMAD.MOV.U32 R23, RZ, RZ, R4 ;  /* 0x000000ffff17a224 */ /* 0x000fe400078e0004 */
[----:B------:R-:W-:-:S03]  /*0a00*/  @!P2 IMAD.MOV.U32 R24, RZ, RZ, R5 ;  /* 0x000000ffff18a224 */ /* 0x000fc600078e0005 */
[----:B------:R0:W-:Y:S04]  /*0a10*/  STL [R1+0x284], R23 ;  /* 0x0002841701007387 */ /* 0x0001e80000100800 */
[----:B------:R0:W-:Y:S01]  /*0a20*/  STL [R1+0x280], R24 ;  /* 0x0002801801007387 */ /* 0x0001e20000100800 */
[----:B------:R-:W-:Y:S05]  /*0a30*/  @!P4 BRA `(.L_x_6) ;  /* 0x00000000000cc947 */ /* 0x000fea0003800000 */
[----:B------:R-:W-:Y:S01]  /*0a40*/  UCGABAR_WAIT ;  /* 0x0000000000007dc7 */ /* 0x000fe20008000000 */
[----:B------:R-:W-:Y:S01]  /*0a50*/  CCTL.IVALL ;  /* 0x00000000ff00798f */ /* 0x000fe20002000000 */
[----:B------:R-:W-:Y:S05]  /*0a60*/  BRA `(.L_x_7) ;  /* 0x0000000000047947 */ /* 0x000fea0003800000 */
.L_x_6:
[----:B------:R-:W-:Y:S06]  /*0a70*/  BAR.SYNC.DEFER_BLOCKING 0x0 ;  /* 0x0000000000007b1d */ /* 0x000fec0000010000 */
.L_x_7:
[----:B------:R-:W-:Y:S05]  /*0a80*/  @!P1 BRA `(.L_x_8) ;  /* 0x0000023c000c9947 */ /* 0x000fea0003800000 */
[----:B------:R-:W-:-:S06]  /*0a90*/  UISETP.GT.U32.AND UP0, UPT, UR10, 0x1, UPT ;  /* 0x000000010a00788c */ /* 0x000fcc000bf04070 */
[----:B------:R-:W-:-:S13]  /*0aa0*/  PLOP3.LUT P0, PT, PT, PT, UP0, 0x80, 0x0 ;  /* 0x000000000000781c */ /* 0x000fda0003f0f008 */
[----:B------:R-:W-:Y:S05]  /*0ab0*/  @P0 EXIT ;  /* 0x000000000000094d */ /* 0x000fea0003800000 */
[----:B------:R-:W-:Y:S01]  /*0ac0*/  ULDC.64 UR4, c[0x0][0x650] ;  /* 0x0001940000047ab9 */ /* 0x000fe20000000a00 */
[----:B------:R-:W-:Y:S01]  /*0ad0*/  UMOV UR55, 0xffffffff ;  /* 0xffffffff00377882 */ /* 0x000fe20000000000 */
[----:B------:R-:W-:Y:S01]  /*0ae0*/  ISETP.GE.U32.AND P0, PT, R23, UR4, PT ;  /* 0x0000000417007c0c */ /* 0x000fe2000bf06070 */
[----:B------:R-:W-:Y:S01]  /*0af0*/  UMOV UR54, 0xffffffff ;  /* 0xffffffff00367882 */ /* 0x000fe20000000000 */
[----:B------:R-:W-:Y:S01]  /*0b00*/  UMOV UR53, 0xffffffff ;  /* 0xffffffff00357882 */ /* 0x000fe20000000000 */
[----:B------:R-:W-:Y:S02]  /*0b10*/  PRMT R6, RZ, 0x7610, R6 ;  /* 0x00007610ff067816 */ /* 0x000fe40000000006 */
[----:B------:R-:W-:-:S13]  /*0b20*/  ISETP.GE.U32.AND.EX P0, PT, R24, UR5, PT, P0 ;  /* 0x0000000518007c0c */ /* 0x000fda000bf06100 */
[----:B------:R-:W-:Y:S05]  /*0b30*/  @P0 BRA `(.L_x_9) ;  /* 0x0000000400380947 */ /* 0x000fea0003800000 */
[----:B------:R-:W1:Y:S01]  /*0b40*/  LDC.64 R14, c[0x0][0x628] ;  /* 0x00018a00ff0e7b82 */ /* 0x000e620000000a00 */
[----:B------:R-:W-:Y:S02]  /*0b50*/  IMAD.MOV.U32 R4, RZ, RZ, R23 ;  /* 0x000000ffff047224 */ /* 0x000fe400078e0017 */
[----:B------:R-:W-:-:S05]  /*0b60*/  IMAD.MOV.U32 R5, RZ, RZ, R24 ;  /* 0x000000ffff057224 */ /* 0x000fca00078e0018 */
[----:B------:R-:W2:Y:S08]  /*0b70*/  LDC R10, c[0x0][0x630] ;  /* 0x00018c00ff0a7b82 */ /* 0x000eb00000000800 */
[----:B------:R-:W3:Y:S01]  /*0b80*/  LDC.64 R18, c[0x0][0x620] ;  /* 0x00018800ff127b82 */ /* 0x000ee20000000a00 */
[----:B-1----:R-:W-:-:S04]  /*0b90*/  ISETP.NE.U32.AND P0, PT, R14, RZ, PT ;  /* 0x000000ff0e00720c */ /* 0x002fc80003f05070 */
[----:B------:R-:W-:-:S13]  /*0ba0*/  ISETP.NE.AND.EX P0, PT, R15, RZ, PT, P0 ;  /* 0x000000ff0f00720c */ /* 0x000fda0003f05300 */
[----:B--23--:R-:W-:Y:S05]  /*0bb0*/  @!P0 BRA `(.L_x_10) ;  /* 0x0000000000288947 */ /* 0x00cfea0003800000 */
[----:B------:R-:W1:Y:S02]  /*0bc0*/  LDC R9, c[0x0][0x634] ;  /* 0x00018d00ff097b82 */ /* 0x000e640000000800 */
[----:B-1----:R-:W-:-:S05]  /*0bd0*/  IADD3 R9, P0, R23, R9, RZ ;  /* 0x0000000917097210 */ /* 0x002fca0007f1e0ff */
[----:B------:R-:W-:-:S04]  /*0be0*/  IMAD.X R13, RZ, RZ, R24, P0 ;  /* 0x000000ffff0d7224 */ /* 0x000fc800000e0618 */
[----:B------:R-:W-:-:S04]  /*0bf0*/  IMAD.WIDE.U32 R4, R13, R14, RZ ;  /* 0x0000000e0d047225 */ /* 0x000fc800078e00ff */
[----:B------:R-:W-:-:S04]  /*0c00*/  IMAD.WIDE.U32 R6, P0, R9, R15, R4 ;  /* 0x0000000f09067225 */ /* 0x000fc80007800004 */
[----:B------:R-:W-:-:S04]  /*0c10*/  IMAD.WIDE.U32 R4, R9, R14, RZ ;  /* 0x0000000e09047225 */ /* 0x000fc800078e00ff */
[----:B------:R-:W-:Y:S01]  /*0c20*/  IMAD.X R9, RZ, RZ, RZ, P0 ;  /* 0x000000ffff097224 */ /* 0x000fe200000e06ff */
[----:B------:R-:W-:Y:S01]  /*0c30*/  IADD3 RZ, P0, R5, R6, RZ ;  /* 0x0000000605ff7210 */ /* 0x000fe20007f1e0ff */
[----:B------:R-:W-:-:S04]  /*0c40*/  IMAD.MOV.U32 R8, RZ, RZ, R7 ;  /* 0x000000ffff087224 */ /* 0x000fc800078e0007 */
[----:B------:R-:W-:-:S08]  /*0c50*/  IMAD.WIDE.U32.X R4, R13, R15, R8, P0 ;  /* 0x0000000f0d047225 */ /* 0x000fd000000e0408 */
.L_x_10:
[----:B------:R-:W1:Y:S01]  /*0c60*/  LDC.64 R20, c[0x0][0x640] ;  /* 0x00019000ff147b82 */ /* 0x000e620000000a00 */
[-C--:B------:R-:W-:Y:S01]  /*0c70*/  SHF.R.U64 R22, R4, R10.reuse, R5 ;  /* 0x0000000a04167219 */ /* 0x080fe20000001205 */
[----:B------:R-:W-:Y:S01]  /*0c80*/  IMAD.MOV.U32 R4, RZ, RZ, R23 ;  /* 0x000000ffff047224 */ /* 0x000fe200078e0017 */
[----:B------:R-:W-:Y:S01]  /*0c90*/  SHF.R.U32.HI R3, RZ, R10, R5 ;  /* 0x0000000aff037219 */ /* 0x000fe20000011605 */
[----:B------:R-:W-:Y:S01]  /*0ca0*/  IMAD.MOV.U32 R5, RZ, RZ, R24 ;  /* 0x000000ffff057224 */ /* 0x000fe200078e0018 */
[----:B------:R-:W-:Y:S01]  /*0cb0*/  IADD3 R7, P0, RZ, -R22, RZ ;  /* 0x80000016ff077210 */ /* 0x000fe20007f1e0ff */
[----:B------:R-:W-:Y:S02]  /*0cc0*/  IMAD R25, R11, R12, R2 ;  /* 0x0000000c0b197224 */ /* 0x000fe400078e0202 */
[----:B------:R-:W2:Y:S01]  /*0cd0*/  LDC R8, c[0x0][0x618] ;  /* 0x00018600ff087b82 */ /* 0x000ea20000000800 */
[----:B------:R-:W-:Y:S02]  /*0ce0*/  IMAD.MOV.U32 R11, RZ, RZ, 0x1 ;  /* 0x00000001ff0b7424 */ /* 0x000fe400078e00ff */
[----:B------:R-:W-:-:S02]  /*0cf0*/  IMAD.X R3, RZ, RZ, ~R3, P0 ;  /* 0x000000ffff037224 */ /* 0x000fc400000e0e03 */
[----:B------:R-:W-:-:S03]  /*0d00*/  IMAD.WIDE.U32 R4, R7, R18, R4 ;  /* 0x0000001207047225 */ /* 0x000fc600078e0004 */
[----:B------:R-:W0:Y:S01]  /*0d10*/  LDC R14, c[0x0][0x608] ;  /* 0x00018200ff0e7b82 */ /* 0x000e220000000800 */
[----:B------:R-:W-:-:S04]  /*0d20*/  IMAD R6, R3, R18, RZ ;  /* 0x0000001203067224 */ /* 0x000fc800078e02ff */
[----:B------:R-:W-:-:S03]  /*0d30*/  IMAD R3, R7, R19, R6 ;  /* 0x0000001307037224 */ /* 0x000fc600078e0206 */
[----:B------:R-:W3:Y:S01]  /*0d40*/  LDC R16, c[0x0][0x658] ;  /* 0x00019600ff107b82 */ /* 0x000ee20000000800 */
[----:B------:R-:W-:Y:S01]  /*0d50*/  IMAD.IADD R3, R5, 0x1, R3 ;  /* 0x0000000105037824 */ /* 0x000fe200078e0203 */
[----:B-1----:R-:W-:Y:S01]  /*0d60*/  ISETP.NE.U32.AND P0, PT, R20, RZ, PT ;  /* 0x000000ff1400720c */ /* 0x002fe20003f05070 */
[----:B------:R-:W-:-:S03]  /*0d70*/  IMAD.MOV.U32 R5, RZ, RZ, -0x1 ;  /* 0xffffffffff057424 */ /* 0x000fc600078e00ff */
[----:B------:R-:W-:Y:S02]  /*0d80*/  ISETP.NE.AND.EX P0, PT, R21, RZ, PT, P0 ;  /* 0x000000ff1500720c */ /* 0x000fe40003f05300 */
[----:B------:R-:W1:Y:S01]  /*0d90*/  LDC R13, c[0x0][0x600] ;  /* 0x00018000ff0d7b82 */ /* 0x000e620000000800 */
[-CC-:B--2---:R-:W-:Y:S02]  /*0da0*/  SHF.R.U64 R10, R4, R8.reuse, R3.reuse ;  /* 0x00000008040a7219 */ /* 0x184fe40000001203 */
[----:B------:R-:W-:-:S05]  /*0db0*/  SHF.R.U32.HI R3, RZ, R8, R3 ;  /* 0x00000008ff037219 */ /* 0x000fca0000011603 */
[----:B------:R-:W2:Y:S01]  /*0dc0*/  LDC R15, c[0x0][0x648] ;  /* 0x00019200ff0f7b82 */ /* 0x000ea20000000800 */
[-CC-:B0-----:R-:W-:Y:S02]  /*0dd0*/  SHF.R.U64 R23, R10, R14.reuse, R3.reuse ;  /* 0x0000000e0a177219 */ /* 0x181fe40000001203 */
[----:B------:R-:W-:-:S05]  /*0de0*/  SHF.R.U32.HI R3, RZ, R14, R3 ;  /* 0x0000000eff037219 */ /* 0x000fca0000011603 */
[----:B------:R-:W0:Y:S01]  /*0df0*/  LDC R19, c[0x0][0x638] ;  /* 0x00018e00ff137b82 */ /* 0x000e220000000800 */
[-C--:B---3--:R-:W-:Y:S02]  /*0e00*/  SHF.L.U32 R2, R5, R16.reuse, RZ ;  /* 0x0000001005027219 */ /* 0x088fe400000006ff */
[--C-:B------:R-:W-:Y:S02]  /*0e10*/  SHF.R.U64 R12, R23, R16, R3.reuse ;  /* 0x00000010170c7219 */ /* 0x100fe40000001203 */
[----:B------:R-:W-:Y:S02]  /*0e20*/  LOP3.LUT R8, RZ, R2, RZ, 0x33, !PT ;  /* 0x00000002ff087212 */ /* 0x000fe400078e33ff */
[----:B------:R-:W-:Y:S01]  /*0e30*/  SHF.R.U32.HI R3, RZ, R16, R3 ;  /* 0x00000010ff037219 */ /* 0x000fe20000011603 */
[----:B------:R-:W3:Y:S01]  /*0e40*/  LDC R18, c[0x0][0x610] ;  /* 0x00018400ff127b82 */ /* 0x000ee20000000800 */
[----:B------:R-:W-:Y:S01]  /*0e50*/  IMAD.MOV.U32 R2, RZ, RZ, R12 ;  /* 0x000000ffff027224 */ /* 0x000fe200078e000c */
[----:B------:R-:W-:Y:S06]  /*0e60*/  @!P0 BRA `(.L_x_11) ;  /* 0x0000000000288947 */ /* 0x000fec0003800000 */
[----:B------:R-:W4:Y:S02]  /*0e70*/  LDC R7, c[0x0][0x64c] ;  /* 0x00019300ff077b82 */ /* 0x000f240000000800 */
[----:B----4-:R-:W-:-:S05]  /*0e80*/  IADD3 R7, P0, R12, R7, RZ ;  /* 0x000000070c077210 */ /* 0x010fca0007f1e0ff */
        /* <DEDUP_REMOVED lines=8> */
.L_x_11:
[----:B--2---:R-:W-:Y:S01]  /*0f10*/  SHF.R.U64 R4, R2, R15, R3 ;  /* 0x0000000f02047219 */ /* 0x004fe20000001203 */
[----:B-1----:R-:W-:Y:S01]  /*0f20*/  VIADD R5, R13, 0xffffffff ;  /* 0xffffffff0d057836 */ /* 0x002fe20000000000 */
[----:B------:R-:W-:Y:S02]  /*0f30*/  SHF.L.U32 R2, R11, R16, RZ ;  /* 0x000000100b027219 */ /* 0x000fe400000006ff */
[----:B------:R-:W-:Y:S01]  /*0f40*/  LOP3.LUT R3, R23, R8, RZ, 0xc0, !PT ;  /* 0x0000000817037212 */ /* 0x000fe200078ec0ff */
[----:B------:R-:W-:Y:S01]  /*0f50*/  IMAD.MOV R6, RZ, RZ, -R4 ;  /* 0x000000ffff067224 */ /* 0x000fe200078e0a04 */
[----:B------:R-:W-:Y:S02]  /*0f60*/  SEL R0, R0, R25, !P2 ;  /* 0x0000001900007207 */ /* 0x000fe40005000000 */
[----:B------:R-:W-:Y:S01]  /*0f70*/  LOP3.LUT R5, R10, R5, RZ, 0xc0, !PT ;  /* 0x000000050a057212 */ /* 0x000fe200078ec0ff */
[----:B------:R-:W-:Y:S01]  /*0f80*/  IMAD R3, R2, R4, R3 ;  /* 0x0000000402037224 */ /* 0x000fe200078e0203 */
[----:B------:R-:W-:Y:S01]  /*0f90*/  R2UR UR53, R22 ;  /* 0x00000000163572ca */ /* 0x000fe200000e0000 */
[----:B0-----:R-:W-:-:S02]  /*0fa0*/  IMAD R2, R6, R19, R12 ;  /* 0x0000001306027224 */ /* 0x001fc400078e020c */
[----:B---3--:R-:W-:Y:S02]  /*0fb0*/  IMAD R0, R3, R18, R0 ;  /* 0x0000001203007224 */ /* 0x008fe400078e0200 */
[----:B------:R-:W-:Y:S02]  /*0fc0*/  IMAD R3, R2, R13, R5 ;  /* 0x0000000d02037224 */ /* 0x000fe400078e0205 */
[----:B------:R-:W-:-:S03]  /*0fd0*/  IMAD.MOV.U32 R6, RZ, RZ, 0x1 ;  /* 0x00000001ff067424 */ /* 0x000fc600078e00ff */
[----:B------:R-:W-:Y:S02]  /*0fe0*/  SEL R2, R3, R0, !P2 ;  /* 0x0000000003027207 */ /* 0x000fe40005000000 */
[----:B------:R-:W-:Y:S02]  /*0ff0*/  SEL R0, R0, R3, !P2 ;  /* 0x0000000300007207 */ /* 0x000fe40005000000 */
[----:B------:R-:W-:Y:S02]  /*1000*/  R2UR UR54, R2 ;  /* 0x00000000023672ca */ /* 0x000fe400000e0000 */
[----:B------:R-:W-:-:S15]  /*1010*/  R2UR UR55, R0 ;  /* 0x00000000003772ca */ /* 0x000fde00000e0000 */
.L_x_9:
[----:B------:R-:W-:-:S08]  /*1020*/  NOP ;  /* 0x0000000000007918 */ /* 0x000fd00000000000 */
[----:B------:R-:W1:Y:S02]  /*1030*/  USETMAXREG.TRY_ALLOC.CTAPOOL UP0, 0xf0 ;  /* 0x000000f0000079c8 */ /* 0x000e640008000600 */
[----:B-1----:R-:W-:-:S13]  /*1040*/  PLOP3.LUT P0, PT, PT, PT, UP0, 0x80, 0x0 ;  /* 0x000000000000781c */ /* 0x002fda0003f0f008 */
[----:B------:R-:W-:Y:S05]  /*1050*/  @!P0 BRA `(.L_x_9) ;  /* 0xfffffffc00f08947 */ /* 0x000fea000383ffff */
[----:B------:R-:W-:Y:S01]  /*1060*/  ULDC.64 UR4, c[0x0][0x598] ;  /* 0x0001660000047ab9 */ /* 0x000fe20000000a00 */
[----:B------:R-:W-:Y:S01]  /*1070*/  ULDC.64 UR58, c[0x0][0x208] ;  /* 0x00008200003a7ab9 */ /* 0x000fe20000000a00 */
[----:B------:R-:W-:-:S04]  /*1080*/  ISETP.NE.U32.AND P0, PT, RZ, UR4, PT ;  /* 0x00000004ff007c0c */ /* 0x000fc8000bf05070 */
[----:B------:R-:W-:-:S13]  /*1090*/  ISETP.NE.AND.EX P0, PT, RZ, UR5, PT, P0 ;  /* 0x00000005ff007c0c */ /* 0x000fda000bf05300 */
[----:B------:R-:W-:Y:S05]  /*10a0*/  @!P0 BRA `(.L_x_12) ;  /* 0x00000000001c8947 */ /* 0x000fea0003800000 */
[----:B------:R-:W1:Y:S02]  /*10b0*/  LDC.64 R2, c[0x0][0x598] ;  /* 0x00016600ff027b82 */ /* 0x000e640000000a00 */
[----:B-1----:R-:W2:Y:S02]  /*10c0*/  LDG.E.64 R2, desc[UR58][R2.64] ;  /* 0x0000003a02027981 */ /* 0x002ea4000c1e1b00 */
[----:B--2---:R-:W-:-:S04]  /*10d0*/  ISETP.NE.U32.AND P0, PT, R2, RZ, PT ;  /* 0x000000ff0200720c */ /* 0x004fc80003f05070 */
[----:B------:R-:W-:-:S13]  /*10e0*/  ISETP.NE.AND.EX P0, PT, R3, RZ, PT, P0 ;  /* 0x000000ff0300720c */ /* 0x000fda0003f05300 */
[----:B------:R-:W-:Y:S05]  /*10f0*/  @!P0 BRA `(.L_x_12) ;  /* 0x0000000000088947 */ /* 0x000fea0003800000 */
[----:B------:R1:W5:Y:S01]  /*1100*/  LD.E R2, desc[UR58][R2.64] ;  /* 0x0000003a02027980 */ /* 0x000362000c101900 */
[----:B------:R-:W-:Y:S05]  /*1110*/  BRA `(.L_x_13) ;  /* 0x0000000000247947 */ /* 0x000fea0003800000 */
.L_x_12:
[----:B------:R-:W-:Y:S02]  /*1120*/  ULDC.64 UR4, c[0x0][0x588] ;  /* 0x0001620000047ab9 */ /* 0x000fe40000000a00 */
[----:B------:R-:W-:-:S04]  /*1130*/  ISETP.NE.U32.AND P0, PT, RZ, UR4, PT ;  /* 0x00000004ff007c0c */ /* 0x000fc8000bf05070 */
[----:B------:R-:W-:-:S13]  /*1140*/  ISETP.NE.AND.EX P0, PT, RZ, UR5, PT, P0 ;  /* 0x00000005ff007c0c */ /* 0x000fda000bf05300 */
[----:B------:R-:W-:Y:S05]  /*1150*/  @!P0 BRA `(.L_x_14) ;  /* 0x00000000000c8947 */ /* 0x000fea0003800000 */
[----:B------:R-:W1:Y:S02]  /*1160*/  LDC.64 R2, c[0x0][0x588] ;  /* 0x00016200ff027b82 */ /* 0x000e640000000a00 */
[----:B-1----:R2:W5:Y:S01]  /*1170*/  LDG.E R2, desc[UR58][R2.64] ;  /* 0x0000003a02027981 */ /* 0x002562000c1e1900 */
[----:B------:R-:W-:Y:S05]  /*1180*/  BRA `(.L_x_13) ;  /* 0x0000000000087947 */ /* 0x000fea0003800000 */
.L_x_14:
[----:B------:R-:W-:Y:S02]  /*1190*/  ULDC UR4, c[0x0][0x580] ;  /* 0x0001600000047ab9 */ /* 0x000fe40000000800 */
[----:B------:R-:W-:-:S07]  /*11a0*/  IMAD.U32 R2, RZ, RZ, UR4 ;  /* 0x00000004ff027e24 */ /* 0x000fce000f8e00ff */
.L_x_13:
[----:B------:R-:W-:Y:S02]  /*11b0*/  ULDC.64 UR4, c[0x0][0x5a0] ;  /* 0x0001680000047ab9 */ /* 0x000fe40000000a00 */
[----:B------:R-:W-:-:S04]  /*11c0*/  ISETP.NE.U32.AND P0, PT, RZ, UR4, PT ;  /* 0x00000004ff007c0c */ /* 0x000fc8000bf05070 */
[----:B------:R-:W-:-:S13]  /*11d0*/  ISETP.NE.AND.EX P0, PT, RZ, UR5, PT, P0 ;  /* 0x00000005ff007c0c */ /* 0x000fda000bf05300 */
[----:B------:R-:W-:Y:S05]  /*11e0*/  @!P0 BRA `(.L_x_15) ;  /* 0x00000000001c8947 */ /* 0x000fea0003800000 */
[----:B------:R-:W3:Y:S02]  /*11f0*/  LDC.64 R4, c[0x0][0x5a0] ;  /* 0x00016800ff047b82 */ /* 0x000ee40000000a00 */
[----:B---3--:R-:W3:Y:S02]  /*1200*/  LDG.E.64 R4, desc[UR58][R4.64] ;  /* 0x0000003a04047981 */ /* 0x008ee4000c1e1b00 */
[----:B---3--:R-:W-:-:S04]  /*1210*/  ISETP.NE.U32.AND P0, PT, R4, RZ, PT ;  /* 0x000000ff0400720c */ /* 0x008fc80003f05070 */
[----:B------:R-:W-:-:S13]  /*1220*/  ISETP.NE.AND.EX P0, PT, R5, RZ, PT, P0 ;  /* 0x000000ff0500720c */ /* 0x000fda0003f05300 */
[----:B------:R-:W-:Y:S05]  /*1230*/  @!P0 BRA `(.L_x_15) ;  /* 0x0000000000088947 */ /* 0x000fea0003800000 */
[----:B------:R3:W5:Y:S01]  /*1240*/  LD.E R16, desc[UR58][R4.64] ;  /* 0x0000003a04107980 */ /* 0x000762000c101900 */
[----:B------:R-:W-:Y:S05]  /*1250*/  BRA `(.L_x_16) ;  /* 0x0000000000247947 */ /* 0x000fea0003800000 */
.L_x_15:
[----:B------:R-:W-:Y:S02]  /*1260*/  ULDC.64 UR4, c[0x0][0x590] ;  /* 0x0001640000047ab9 */ /* 0x000fe40000000a00 */
[----:B------:R-:W-:-:S04]  /*1270*/  ISETP.NE.U32.AND P0, PT, RZ, UR4, PT ;  /* 0x00000004ff007c0c */ /* 0x000fc8000bf05070 */
[----:B------:R-:W-:-:S13]  /*1280*/  ISETP.NE.AND.EX P0, PT, RZ, UR5, PT, P0 ;  /* 0x00000005ff007c0c */ /* 0x000fda000bf05300 */
[----:B------:R-:W-:Y:S05]  /*1290*/  @!P0 BRA `(.L_x_17) ;  /* 0x00000000000c8947 */ /* 0x000fea0003800000 */
[----:B------:R-:W3:Y:S02]  /*12a0*/  LDC.64 R4, c[0x0][0x590] ;  /* 0x00016400ff047b82 */ /* 0x000ee40000000a00 */
[----:B---3--:R4:W5:Y:S01]  /*12b0*/  LDG.E R16, desc[UR58][R4.64] ;  /* 0x0000003a04107981 */ /* 0x008962000c1e1900 */
[----:B------:R-:W-:Y:S05]  /*12c0*/  BRA `(.L_x_16) ;  /* 0x0000000000087947 */ /* 0x000fea0003800000 */
.L_x_17:
[----:B------:R-:W-:Y:S02]  /*12d0*/  ULDC UR4, c[0x0][0x584] ;  /* 0x0001610000047ab9 */ /* 0x000fe40000000800 */
[----:B------:R-:W-:-:S07]  /*12e0*/  IMAD.U32 R16, RZ, RZ, UR4 ;  /* 0x00000004ff107e24 */ /* 0x000fce000f8e00ff */
.L_x_16:
[----:B------:R-:W-:-:S13]  /*12f0*/  LOP3.LUT P0, RZ, R6, 0xff, RZ, 0xc0, !PT ;  /* 0x000000ff06ff7812 */ /* 0x000fda000780c0ff */
[----:B------:R-:W-:Y:S05]  /*1300*/  @!P0 EXIT ;  /* 0x000000000000894d */ /* 0x000fea0003800000 */
[----:B------:R-:W-:Y:S01]  /*1310*/  ULDC UR4, c[0x0][0x28c] ;  /* 0x0000a30000047ab9 */ /* 0x000fe20000000800 */
[----:B------:R-:W-:Y:S01]  /*1320*/  UMOV UR39, URZ ;  /* 0x0000003f00277c82 */ /* 0x000fe20008000000 */
[----:B------:R-:W-:Y:S01]  /*1330*/  UIADD3 UR4, UR4, 0xf, URZ ;  /* 0x0000000f04047890 */ /* 0x000fe2000fffe03f */
[----:B------:R-:W-:-:S03]  /*1340*/  UMOV UR36, URZ ;  /* 0x0000003f00247c82 */ /* 0x000fc60008000000 */
[----:B------:R-:W-:-:S04]  /*1350*/  USHF.R.S32.HI UR5, URZ, 0x1f, UR4 ;  /* 0x0000001f3f057899 */ /* 0x000fc80008011404 */
[----:B------:R-:W-:-:S04]  /*1360*/  ULEA.HI UR5, UR5, UR4, URZ, 0x4 ;  /* 0x0000000405057291 */ /* 0x000fc8000f8f203f */
[----:B------:R-:W-:-:S12]  /*1370*/  USHF.R.S32.HI UR52, URZ, 0x4, UR5 ;  /* 0x000000043f347899 */ /* 0x000fd80008011405 */
.L_x_727:
[----:B------:R-:W0:Y:S01]  /*1380*/  S2R R0, SR_TID.X ;  /* 0x0000000000007919 */ /* 0x000e220000002100 */
[----:B-1----:R-:W1:Y:S01]  /*1390*/  S2UR UR6, SR_CgaCtaId ;  /* 0x00000000000679c3 */ /* 0x002e620000008800 */
[----:B------:R-:W-:Y:S02]  /*13a0*/  UMOV UR38, 0x400 ;  /* 0x0000040000267882 */ /* 0x000fe40000000000 */
[----:B-1----:R-:W-:Y:S01]  /*13b0*/  ULEA UR38, UR6, UR38, 0x18 ;  /* 0x0000002606267291 */ /* 0x002fe2000f8ec03f */
[----:B0-----:R-:W-:-:S04]  /*13c0*/  LOP3.LUT R0, R0, 0x80, RZ, 0xc0, !PT ;  /* 0x0000008000007812 */ /* 0x001fc800078ec0ff */
[----:B------:R-:W-:-:S06]  /*13d0*/  SHF.R.U32.HI R0, RZ, 0x7, R0 ;  /* 0x00000007ff007819 */ /* 0x000fcc0000011600 */
[----:B------:R-:W0:Y:S02]  /*13e0*/  SHFL.IDX PT, R0, R0, RZ, 0x1f ;  /* 0x00001fff00007589 */ /* 0x000e2400000e0000 */
[----:B0-----:R-:W-:-:S13]  /*13f0*/  R2UR UR4, R0 ;  /* 0x00000000000472ca */ /* 0x001fda00000e0000 */
[----:B------:R-:W-:-:S04]  /*1400*/  ULEA.HI UR5, UR4, UR4, URZ, 0x1 ;  /* 0x0000000404057291 */ /* 0x000fc8000f8f083f */
[----:B------:R-:W-:-:S04]  /*1410*/  ULOP3.LUT UR5, UR5, 0x1ffffe, URZ, 0xc0, !UPT ;  /* 0x001ffffe05057892 */ /* 0x000fc8000f8ec03f */
[----:B------:R-:W-:-:S03]  /*1420*/  UIADD3 UR5, UR4, -UR5, URZ ;  /* 0x8000000504057290 */ /* 0x000fc6000fffe03f */
[----:B------:R-:W-:Y:S01]  /*1430*/  ULDC UR4, c[0x0][0x28c] ;  /* 0x0000a30000047ab9 */ /* 0x000fe20000000800 */
[----:B------:R-:W-:Y:S01]  /*1440*/  ULEA UR5, UR5, UR38, 0xb ;  /* 0x0000002605057291 */ /* 0x000fe2000f8e583f */
[----:B------:R-:W-:-:S03]  /*1450*/  ISETP.LT.AND P0, PT, RZ, UR4, PT ;  /* 0x00000004ff007c0c */ /* 0x000fc6000bf01270 */
[----:B------:R-:W-:-:S04]  /*1460*/  UIADD3 UR5, UR5, 0x180, URZ ;  /* 0x0000018005057890 */ /* 0x000fc8000fffe03f */
[----:B------:R-:W-:-:S04]  /*1470*/  USHF.R.U32.HI UR5, URZ, 0x4, UR5 ;  /* 0x000000043f057899 */ /* 0x000fc80008011605 */
[----:B------:R-:W-:Y:S02]  /*1480*/  ULOP3.LUT UR56, UR5, 0x3fff, URZ, 0xc0, !UPT ;  /* 0x00003fff05387892 */ /* 0x000fe4000f8ec03f */
[----:B---345:R-:W-:Y:S10]  /*1490*/  @P0 BRA `(.L_x_18) ;  /* 0x0000000000400947 */ /* 0x038ff40003800000 */
[----:B------:R-:W-:Y:S01]  /*14a0*/  MOV R0, 0x0 ;  /* 0x0000000000007802 */ /* 0x000fe20000000f00 */
[----:B------:R-:W-:Y:S01]  /*14b0*/  ULDC.64 UR4, c[0x4][0x68] ;  /* 0x01001a0000047ab9 */ /* 0x000fe20000000a00 */
[----:B------:R-:W-:Y:S01]  /*14c0*/  ULDC.64 UR6, c[0x4][0x8] ;  /* 0x0100020000067ab9 */ /* 0x000fe20000000a00 */
[----:B---34-:R-:W-:Y:S01]  /*14d0*/  IMAD.U32 R4, RZ, RZ, UR4 ;  /* 0x00000004ff047e24 */ /* 0x018fe2000f8e00ff */
[----:B------:R0:W1:Y:S01]  /*14e0*/  LDC.64 R14, c[0x4][R0] ;  /* 0x01000000000e7b82 */ /* 0x0000620000000a00 */
[----:B------:R-:W-:Y:S01]  /*14f0*/  IMAD.U32 R5, RZ, RZ, UR5 ;  /* 0x00000005ff057e24 */ /* 0x000fe2000f8e00ff */
[----:B------:R-:W-:Y:S01]  /*1500*/  ULDC.64 UR4, c[0x4][0x70] ;  /* 0x01001c0000047ab9 */ /* 0x000fe20000000a00 */
[----:B------:R-:W-:Y:S02]  /*1510*/  IMAD.U32 R10, RZ, RZ, UR6 ;  /* 0x00000006ff0a7e24 */ /* 0x000fe4000f8e00ff */
[----:B------:R-:W-:Y:S02]  /*1520*/  IMAD.U32 R6, RZ, RZ, UR4 ;  /* 0x00000004ff067e24 */ /* 0x000fe4000f8e00ff */
[----:B------:R-:W-:-:S02]  /*1530*/  IMAD.U32 R7, RZ, RZ, UR5 ;  /* 0x00000005ff077e24 */ /* 0x000fc4000f8e00ff */
[----:B------:R-:W-:Y:S02]  /*1540*/  IMAD.U32 R11, RZ, RZ, UR7 ;  /* 0x00000007ff0b7e24 */ /* 0x000fe4000f8e00ff */
[----:B------:R-:W-:Y:S02]  /*1550*/  IMAD.MOV.U32 R8, RZ, RZ, 0x1e1 ;  /* 0x000001e1ff087424 */ /* 0x000fe400078e00ff */
[----:B------:R-:W-:Y:S02]  /*1560*/  IMAD.MOV.U32 R12, RZ, RZ, 0x1 ;  /* 0x00000001ff0c7424 */ /* 0x000fe400078e00ff */
[----:B0-----:R-:W-:-:S07]  /*1570*/  IMAD.MOV.U32 R13, RZ, RZ, RZ ;  /* 0x000000ffff0d7224 */ /* 0x001fce00078e00ff */
[----:B------:R-:W-:-:S07]  /*1580*/  LEPC R20, `(.L_x_18) ;  /* 0x000000001014794e */ /* 0x000fce0000000000 */
[----:B-12--5:R-:W-:Y:S05]  /*1590*/  CALL.ABS.NOINC R14 ;  /* 0x000000000e007343 */ /* 0x026fea0003c00000 */
.L_x_18:
[----:B------:R-:W-:-:S06]  /*15a0*/  ULOP3.LUT UR4, UR37, 0x1, URZ, 0xfc, !UPT ;  /* 0x0000000125047892 */ /* 0x000fcc000f8efc3f */
[----:B------:R-:W-:-:S05]  /*15b0*/  IMAD.U32 R0, RZ, RZ, UR4 ;  /* 0x00000004ff007e24 */ /* 0x000fca000f8e00ff */
[----:B------:R-:W-:-:S13]  /*15c0*/  ISETP.NE.AND P0, PT, R0, 0x3, PT ;  /* 0x000000030000780c */ /* 0x000fda0003f05270 */
[----:B------:R-:W-:Y:S05]  /*15d0*/  @!P0 BRA `(.L_x_19) ;  /* 0x0000000000048947 */ /* 0x000fea0003800000 */
[----:B------:R-:W-:Y:S01]  /*15e0*/  BPT.TRAP 0x1 ;  /* 0x000000040000795c */ /* 0x000fe20000300000 */
.L_x_19:
[----:B--2---:R-:W-:Y:S02]  /*15f0*/  IMAD.U32 R3, RZ, RZ, UR36 ;  /* 0x00000024ff037e24 */ /* 0x004fe4000f8e00ff */
[----:B------:R-:W-:-:S03]  /*1600*/  IMAD.U32 R0, RZ, RZ, UR39 ;  /* 0x00000027ff007e24 */ /* 0x000fc6000f8e00ff */
[----:B------:R-:W-:Y:S02]  /*1610*/  LEA R3, R3, UR38, 0x3 ;  /* 0x0000002603037c11 */ /* 0x000fe4000f8e18ff */
[----:B------:R-:W-:-:S04]  /*1620*/  SHF.L.U32 R0, R0, 0x1f, RZ ;  /* 0x0000001f00007819 */ /* 0x000fc800000006ff */
[----:B------:R0:W1:Y:S01]  /*1630*/  SYNCS.PHASECHK.TRANS64.TRYWAIT P1, [R3+URZ], R0 ;  /* 0x00000000030075a7 */ /* 0x000062000802017f */
[----:B------:R-:W-:Y:S05]  /*1640*/  @!P0 BRA `(.L_x_20) ;  /* 0x0000000000048947 */ /* 0x000fea0003800000 */
[----:B------:R-:W-:Y:S01]  /*1650*/  BPT.TRAP 0x1 ;  /* 0x000000040000795c */ /* 0x000fe20000300000 */
.L_x_20:
[----:B-1----:R-:W-:Y:S05]  /*1660*/  @P1 BRA `(.L_x_21) ;  /* 0x0000000000081947 */ /* 0x002fea0003800000 */
[----:B------:R-:W1:Y:S02]  /*1670*/  SYNCS.PHASECHK.TRANS64.TRYWAIT P1, [R3+URZ], R0 ;  /* 0x00000000030075a7 */ /* 0x000e64000802017f */
[----:B-1----:R-:W-:Y:S05]  /*1680*/  @!P1 BRA `(.L_x_22) ;  /* 0x0000024800809947 */ /* 0x002fea0003800000 */
.L_x_21:
[----:B------:R-:W-:-:S04]  /*1690*/  UISETP.LT.AND UP0, UPT, UR52, 0x1, UPT ;  /* 0x000000013400788c */ /* 0x000fc8000bf01270 */
[----:B------:R-:W-:-:S06]  /*16a0*/  USEL UR4, UR52, 0x1, UP0 ;  /* 0x0000000134047887 */ /* 0x000fcc0008000000 */
[----:B------:R-:W-:Y:S01]  /*16b0*/  IMAD.U32 R6, RZ, RZ, UR4 ;  /* 0x00000004ff067e24 */ /* 0x000fe2000f8e00ff */
[----:B------:R-:W-:Y:S05]  /*16c0*/  WARPSYNC.ALL ;  /* 0x0000000000007948 */ /* 0x000fea0003800000 */
[----:B------:R-:W-:-:S04]  /*16d0*/  IADD3 R6, -R6, UR52, RZ ;  /* 0x0000003406067c10 */ /* 0x000fc8000fffe1ff */
[----:B------:R-:W-:Y:S01]  /*16e0*/  ISETP.GE.AND P1, PT, R6, 0x1, PT ;  /* 0x000000010600780c */ /* 0x000fe20003f26270 */
[----:B------:R-:W-:Y:S01]  /*16f0*/  UIADD3 UR4, UR38, 0x28180, URZ ;  /* 0x0002818026047890 */ /* 0x000fe2000fffe03f */
[----:B------:R-:W-:Y:S01]  /*1700*/  WARPGROUP.ARRIVE ;  /* 0x00000000000079c5 */ /* 0x000fe20000000000 */
[----:B------:R-:W-:Y:S02]  /*1710*/  ULOP3.LUT UR56, UR56, 0x10000, URZ, 0xfc, !UPT ;  /* 0x0001000038387892 */ /* 0x000fe4000f8efc3f */
[----:B------:R-:W-:Y:S02]  /*1720*/  USHF.R.U32.HI UR4, URZ, 0x4, UR4 ;  /* 0x000000043f047899 */ /* 0x000fe40008011604 */
[----:B------:R-:W-:Y:S02]  /*1730*/  ULEA UR60, UR36, UR56, 0xa ;  /* 0x00000038243c7291 */ /* 0x000fe4000f8e503f */
[----:B------:R-:W-:Y:S01]  /*1740*/  ULOP3.LUT UR4, UR4, 0x3fff, URZ, 0xc0, !UPT ;  /* 0x00003fff04047892 */ /* 0x000fe2000f8ec03f */
[----:B------:R-:W-:Y:S01]  /*1750*/  UMOV UR21, 0xc0000010 ;  /* 0xc000001000157882 */ /* 0x000fe20000000000 */
[----:B------:R-:W-:-:S02]  /*1760*/  UMOV UR23, 0xc0000010 ;  /* 0xc000001000177882 */ /* 0x000fc40000000000 */
[----:B------:R-:W-:Y:S01]  /*1770*/  ULOP3.LUT UR57, UR4, 0x10000, URZ, 0xfc, !UPT ;  /* 0x0001000004397892 */ /* 0x000fe2000f8efc3f */
[----:B------:R-:W-:Y:S01]  /*1780*/  UMOV UR20, UR60 ;  /* 0x0000003c00147c82 */ /* 0x000fe20008000000 */
[----:B------:R-:W-:Y:S02]  /*1790*/  UMOV UR13, UR21 ;  /* 0x00000015000d7c82 */ /* 0x000fe40008000000 */
[----:B------:R-:W-:Y:S01]  /*17a0*/  UIMAD UR22, UR36, 0x160, UR57 ;  /* 0x00000160241678a4 */ /* 0x000fe2000f8e0239 */
[----:B------:R-:W-:Y:S01]  /*17b0*/  UMOV UR12, UR20 ;  /* 0x00000014000c7c82 */ /* 0x000fe20008000000 */
[----:B------:R-:W-:Y:S02]  /*17c0*/  UMOV UR15, 0xc0000010 ;  /* 0xc0000010000f7882 */ /* 0x000fe40000000000 */
[----:B------:R-:W-:Y:S02]  /*17d0*/  UIADD3 UR14, UR22, 0x20, URZ ;  /* 0x00000020160e7890 */ /* 0x000fe4000fffe03f */
[----:B------:R-:W-:Y:S01]  /*17e0*/  UIADD3 UR6, UR22, 0x40, URZ ;  /* 0x0000004016067890 */ /* 0x000fe2000fffe03f */
[----:B------:R-:W-:-:S02]  /*17f0*/  UMOV UR4, UR20 ;  /* 0x0000001400047c82 */ /* 0x000fc40008000000 */
[----:B------:R-:W-:Y:S01]  /*1800*/  HGMMA.64x16x16.F32.BF16 R24, gdesc[UR20], RZ, !UPT, gsb0 ;  /* 0x00200000141879f0 */ /* 0x000fe2000c0018ff */
[----:B------:R-:W-:Y:S01]  /*1810*/  UMOV UR5, UR21 ;  /* 0x0000001500057c82 */ /* 0x000fe20008000000 */
[----:B------:R-:W-:Y:S01]  /*1820*/  UMOV UR7, 0xc0000010 ;  /* 0xc000001000077882 */ /* 0x000fe20000000000 */
[----:B------:R-:W-:Y:S01]  /*1830*/  UIADD3 UR10, UR22, 0x60, URZ ;  /* 0x00000060160a7890 */ /* 0x000fe2000fffe03f */
[----:B------:R-:W-:Y:S01]  /*1840*/  UMOV UR8, UR20 ;  /* 0x0000001400087c82 */ /* 0x000fe20008000000 */
        /* <DEDUP_REMOVED lines=30> */
[----:B------:R-:W-:-:S02]  /*1a30*/  WARPGROUP.DEPBAR.LE gsb0, 0x0 ;  /* 0x00008000000079c5 */ /* 0x000fc40000010000 */
[----:B------:R-:W-:Y:S04]  /*1a40*/  STL.64 [R1+0x220], R24 ;  /* 0x0002201801007387 */ /* 0x000fe80000100a00 */
[----:B------:R-:W-:Y:S04]  /*1a50*/  STL.64 [R1+0x228], R26 ;  /* 0x0002281a01007387 */ /* 0x000fe80000100a00 */
[----:B------:R-:W-:Y:S04]  /*1a60*/  STL.64 [R1+0x230], R28 ;  /* 0x0002301c01007387 */ /* 0x000fe80000100a00 */
[----:B------:R2:W-:Y:S02]  /*1a70*/  STL.64 [R1+0x238], R30 ;  /* 0x0002381e01007387 */ /* 0x0005e40000100a00 */
[----:B--2---:R-:W-:-:S06]  /*1a80*/  WARPGROUP.ARRIVE ;  /* 0x00000000000079c5 */ /* 0x004fcc0000000000 */
[----:B------:R-:W-:Y:S03]  /*1a90*/  HGMMA.64x16x16.F32.BF16 R24, gdesc[UR12], RZ, !UPT, gsb0 ;  /* 0x002000000c1879f0 */ /* 0x000fe6000c0018ff */
[----:B------:R-:W-:Y:S02]  /*1aa0*/  WARPGROUP.DEPBAR.LE gsb0, 0x0 ;  /* 0x00008000000079c5 */ /* 0x000fe40000010000 */
[----:B------:R-:W-:Y:S04]  /*1ab0*/  STL.64 [R1+0x1a0], R24 ;  /* 0x0001a01801007387 */ /* 0x000fe80000100a00 */
[----:B------:R-:W-:Y:S04]  /*1ac0*/  STL.64 [R1+0x1a8], R26 ;  /* 0x0001a81a01007387 */ /* 0x000fe80000100a00 */
[----:B------:R-:W-:Y:S04]  /*1ad0*/  STL.64 [R1+0x1b0], R28 ;  /* 0x0001b01c01007387 */ /* 0x000fe80000100a00 */
[----:B------:R2:W-:Y:S02]  /*1ae0*/  STL.64 [R1+0x1b8], R30 ;  /* 0x0001b81e01007387 */ /* 0x0005e40000100a00 */
[----:B--2---:R-:W-:-:S06]  /*1af0*/  WARPGROUP.ARRIVE ;  /* 0x00000000000079c5 */ /* 0x004fcc0000000000 */
[----:B------:R-:W-:Y:S01]  /*1b00*/  HGMMA.64x16x16.F32.BF16 R24, gdesc[UR4], RZ, !UPT, gsb0 ;  /* 0x00200000041879f0 */ /* 0x000fe2000c0018ff */
[----:B------:R-:W-:Y:S02]  /*1b10*/  UIADD3 UR4, UR60, 0x100, URZ ;  /* 0x000001003c047890 */ /* 0x000fe4000fffe03f */
[----:B------:R-:W-:Y:S02]  /*1b20*/  WARPGROUP.DEPBAR.LE gsb0, 0x0 ;  /* 0x00008000000079c5 */ /* 0x000fe40000010000 */
        /* <DEDUP_REMOVED lines=14> */
[----:B------:R-:W-:Y:S01]  /*1c10*/  WARPGROUP.ARRIVE ;  /* 0x00000000000079c5 */ /* 0x000fe20000000000 */
[----:B------:R-:W-:Y:S04]  /*1c20*/  STL.64 [R1+0x20], R24 ;  /* 0x0000201801007387 */ /* 0x000fe80000100a00 */
[----:B------:R-:W-:Y:S01]  /*1c30*/  STL.64 [R1+0x28], R26 ;  /* 0x0000281a01007387 */ /* 0x000fe20000100a00 */
[----:B------:R-:W-:Y:S03]  /*1c40*/  HGMMA.64x16x16.F32.BF16 R208, gdesc[UR16], RZ, !UPT, gsb0 ;  /* 0x0020000010d079f0 */ /* 0x000fe6000c0018ff */
[----:B------:R-:W-:Y:S04]  /*1c50*/  STL.64 [R1+0x30], R28 ;  /* 0x0000301c01007387 */ /* 0x000fe80000100a00 */
[----:B------:R2:W-:Y:S01]  /*1c60*/  STL.64 [R1+0x38], R30 ;  /* 0x0000381e01007387 */ /* 0x0005e20000100a00 */
[----:B------:R-:W-:-:S02]  /*1c70*/  WARPGROUP.DEPBAR.LE gsb0, 0x0 ;  /* 0x00008000000079c5 */ /* 0x000fc40000010000 */
[----:B------:R-:W-:Y:S01]  /*1c80*/  WARPGROUP.ARRIVE ;  /* 0x00000000000079c5 */ /* 0x000fe20000000000 */
[----:B------:R-:W-:Y:S04]  /*1c90*/  STL.64 [R1+0x2a0], R214 ;  /* 0x0002a0d601007387 */ /* 0x000fe80000100a00 */
[----:B------:R-:W-:Y:S01]  /*1ca0*/  STL.64 [R1+0x298], R212 ;  /* 0x000298d401007387 */ /* 0x000fe20000100a00 */
[----:B------:R-:W-:Y:S03]  /*1cb0*/  HGMMA.64x16x16.F32.BF16 R176, gdesc[UR28], RZ, !UPT, gsb0 ;  /* 0x002000001cb079f0 */ /* 0x000fe6000c0018ff */
[----:B------:R-:W-:Y:S04]  /*1cc0*/  STL.64 [R1+0x290], R210 ;  /* 0x000290d201007387 */ /* 0x000fe80000100a00 */
[----:B------:R-:W-:Y:S01]  /*1cd0*/  STL.64 [R1+0x288], R208 ;  /* 0x000288d001007387 */ /* 0x000fe20000100a00 */
[----:B------:R-:W-:-:S02]  /*1ce0*/  WARPGROUP.DEPBAR.LE gsb0, 0x0 ;  /* 0x00008000000079c5 */ /* 0x000fc40000010000 */
[----:B------:R-:W-:-:S06]  /*1cf0*/  WARPGROUP.ARRIVE ;  /* 0x00000000000079c5 */ /* 0x000fcc0000000000 */
[----:B------:R-:W-:Y:S03]  /*1d00*/  HGMMA.64x16x16.F32.BF16 R144, gdesc[UR32], RZ, !UPT, gsb0 ;  /* 0x00200000209079f0 */ /* 0x000fe6000c0018ff */
[----:B------:R-:W-:Y:S02]  /*1d10*/  WARPGROUP.DEPBAR.LE gsb0, 0x0 ;  /* 0x00008000000079c5 */ /* 0x000fe40000010000 */
[----:B------:R-:W-:-:S06]  /*1d20*/  WARPGROUP.ARRIVE ;  /* 0x00000000000079c5 */ /* 0x000fcc0000000000 */
[----:B------:R-:W-:Y:S03]  /*1d30*/  HGMMA.64x16x16.F32.BF16 R112, gdesc[UR40], RZ, !UPT, gsb0 ;  /* 0x00200000287079f0 */ /* 0x000fe6000c0018ff */
[----:B------:R-:W-:Y:S02]  /*1d40*/  WARPGROUP.DEPBAR.LE gsb0, 0x0 ;  /* 0x00008000000079c5 */ /* 0x000fe40000010000 */
[----:B------:R-:W-:-:S06]  /*1d50*/  WARPGROUP.ARRIVE ;  /* 0x00000000000079c5 */ /* 0x000fcc0000000000 */
[----:B------:R-:W-:Y:S03]  /*1d60*/  HGMMA.64x16x16.F32.BF16 R80, gdesc[UR44], RZ, !UPT, gsb0 ;  /* 0x002000002c5079f0 */ /* 0x000fe6000c0018ff */
[----:B------:R-:W-:Y:S02]  /*1d70*/  WARPGROUP.DEPBAR.LE gsb0, 0x0 ;  /* 0x00008000000079c5 */ /* 0x000fe40000010000 */
[----:B------:R-:W-:-:S06]  /*1d80*/  WARPGROUP.ARRIVE ;  /* 0x00000000000079c5 */ /* 0x000fcc0000000000 */
[----:B------:R-:W-:Y:S01]  /*1d90*/  HGMMA.64x16x16.F32.BF16 R48, gdesc[UR48], RZ, !UPT, gsb0 ;  /* 0x00200000303079f0 */ /* 0x000fe2000c0018ff */
[----:B------:R-:W-:Y:S01]  /*1da0*/  UMOV UR48, UR4 ;  /* 0x0000000400307c82 */ /* 0x000fe20008000000 */
[----:B------:R-:W-:Y:S01]  /*1db0*/  UMOV UR49, 0xc0000010 ;  /* 0xc000001000317882 */ /* 0x000fe20000000000 */
[----:B------:R-:W-:Y:S01]  /*1dc0*/  UMOV UR44, UR48 ;  /* 0x00000030002c7c82 */ /* 0x000fe20008000000 */
        /* <DEDUP_REMOVED lines=38> */
[----:B--2---:R-:W-:-:S06]  /*2030*/  WARPGROUP.ARRIVE ;  /* 0x00000000000079c5 */ /* 0x004fcc0000000000 */
[----:B------:R-:W-:Y:S03]  /*2040*/  HGMMA.64x16x16.F32.BF16 R24, gdesc[UR24], RZ, !UPT, gsb0 ;  /* 0x00200000181879f0 */ /* 0x000fe6000c0018ff */
[----:B------:R-:W-:Y:S02]  /*2050*/  WARPGROUP.DEPBAR.LE gsb0, 0x0 ;  /* 0x00008000000079c5 */ /* 0x000fe40000010000 */
[----:B------:R-:W-:Y:S04]  /*2060*/  STL.64 [R1], R24 ;  /* 0x0000001801007387 */ /* 0x000fe80000100a00 */
        /* <DEDUP_REMOVED lines=13> */
[----:B------:R-:W-:Y:S01]  /*2140*/  UIADD3 UR60, UR60, 0x300, URZ ;  /* 0x000003003c3c7890 */ /* 0x000fe2000fffe03f */
        /* <DEDUP_REMOVED lines=112> */
[----:B--2---:R-:W-:-:S06]  /*2850*/  WARPGROUP.ARRIVE ;  /* 0x00000000000079c5 */ /* 0x004fcc0000000000 */
        /* <DEDUP_REMOVED lines=47> */
[----:B------:R2:W-:Y:S04]  /*2b50*/  STL.64 [R1+0x1d8], R214 ;  /* 0x0001d8d601007387 */ /* 0x0005e80000100a00 */
[----:B--2---:R2:W5:Y:S04]  /*2b60*/  LDL.LU.64 R214, [R1+0x2a0] ;  /* 0x0002a00001d67983 */ /* 0x0045680000300a00 */
[----:B------:R2:W5:Y:S04]  /*2b70*/  LDL.LU.64 R212, [R1+0x298] ;  /* 0x0002980001d47983 */ /* 0x0005680000300a00 */
[----:B------:R2:W5:Y:S04]  /*2b80*/  LDL.LU.64 R210, [R1+0x290] ;  /* 0x0002900001d27983 */ /* 0x0005680000300a00 */
[----:B------:R2:W5:Y:S01]  /*2b90*/  LDL.LU.64 R208, [R1+0x288] ;  /* 0x0002880001d07983 */ /* 0x0005620000300a00 */
[----:B------:R-:W-:Y:S05]  /*2ba0*/  @!P1 BRA `(.L_x_23) ;  /* 0x0000001c00dc9947 */ /* 0x000fea0003800000 */
[----:B------:R-:W-:Y:S01]  /*2bb0*/  UIADD3 UR60, UR36, 0x1, URZ ;  /* 0x00000001243c7890 */ /* 0x000fe2000fffe03f */
[----:B01----:R-:W-:Y:S02]  /*2bc0*/  IMAD.MOV.U32 R3, RZ, RZ, R6 ;  /* 0x000000ffff037224 */ /* 0x003fe400078e0006 */
[----:B------:R-:W-:Y:S01]  /*2bd0*/  IMAD.U32 R0, RZ, RZ, UR36 ;  /* 0x00000024ff007e24 */ /* 0x000fe2000f8e00ff */
[----:B------:R-:W-:-:S04]  /*2be0*/  UISETP.NE.AND UP0, UPT, UR60, 0xa, UPT ;  /* 0x0000000a3c00788c */ /* 0x000fc8000bf05270 */
[----:B------:R-:W-:Y:S02]  /*2bf0*/  USEL UR4, URZ, 0x1, UP0 ;  /* 0x000000013f047887 */ /* 0x000fe40008000000 */
[----:B------:R-:W-:Y:S02]  /*2c00*/  USEL UR60, UR60, URZ, UP0 ;  /* 0x0000003f3c3c7287 */ /* 0x000fe40008000000 */
[----:B------:R-:W-:-:S06]  /*2c10*/  ULOP3.LUT UR4, UR39, UR4, URZ, 0x3c, !UPT ;  /* 0x0000000427047292 */ /* 0x000fcc000f8e3c3f */
[----:B---34-:R-:W-:-:S07]  /*2c20*/  IMAD.U32 R4, RZ, RZ, UR4 ;  /* 0x00000004ff047e24 */ /* 0x018fce000f8e00ff */
.L_x_30:
[----:B0----5:R-:W-:Y:S05]  /*2c30*/  @!P0 BRA `(.L_x_24) ;  /* 0x0000000000048947 */ /* 0x021fea0003800000 */
[----:B------:R-:W-:Y:S01]  /*2c40*/  BPT.TRAP 0x1 ;  /* 0x000000040000795c */ /* 0x000fe20000300000 */
.L_x_24:
[----:B------:R-:W-:Y:S01]  /*2c50*/  ULEA UR4, UR60, UR38, 0x3 ;  /* 0x000000263c047291 */ /* 0x000fe2000f8e183f */
[----:B------:R-:W-:-:S08]  /*2c60*/  SHF.L.U32 R5, R4, 0x1f, RZ ;  /* 0x0000001f04057819 */ /* 0x000fd000000006ff */
[----:B------:R0:W1:Y:S01]  /*2c70*/  SYNCS.PHASECHK.TRANS64.TRYWAIT P1, [UR4], R5 ;  /* 0x00000005ff0075a7 */ /* 0x0000620008020144 */
[----:B------:R-:W-:Y:S05]  /*2c80*/  @!P0 BRA `(.L_x_25) ;  /* 0x0000000000048947 */ /* 0x000fea0003800000 */
[----:B------:R-:W-:Y:S01]  /*2c90*/  BPT.TRAP 0x1 ;  /* 0x000000040000795c */ /* 0x000fe20000300000 */
.L_x_25:
[----:B-1----:R-:W-:Y:S05]  /*2ca0*/  @P1 BRA `(.L_x_26) ;  /* 0x0000000000081947 */ /* 0x002fea0003800000 */
[----:B------:R-:W1:Y:S02]  /*2cb0*/  SYNCS.PHASECHK.TRANS64.TRYWAIT P1, [UR4], R5 ;  /* 0x00000005ff0075a7 */ /* 0x000e640008020144 */
[----:B-1----:R-:W-:Y:S05]  /*2cc0*/  @!P1 BRA `(.L_x_27) ;  /* 0x0000023400049947 */ /* 0x002fea0003800000 */
.L_x_26:
[----:B------:R-:W-:Y:S04]  /*2cd0*/  STL.64 [R1+0x3a0], R94 ;  /* 0x0003a05e01007387 */ /* 0x000fe80000100a00 */
[----:B------:R-:W-:Y:S04]  /*2ce0*/  STL.64 [R1+0x398], R92 ;  /* 0x0003985c01007387 */ /* 0x000fe80000100a00 */
[----:B------:R-:W-:Y:S04]  /*2cf0*/  STL.64 [R1+0x390], R90 ;  /* 0x0003905a01007387 */ /* 0x000fe80000100a00 */
[----:B------:R3:W-:Y:S04]  /*2d00*/  STL.64 [R1+0x388], R88 ;  /* 0x0003885801007387 */ /* 0x0007e80000100a00 */
[----:B---3--:R-:W3:Y:S04]  /*2d10*/  LDL.LU.64 R88, [R1+0x220] ;  /* 0x0002200001587983 */ /* 0x008ee80000300a00 */
[----:B------:R-:W3:Y:S04]  /*2d20*/  LDL.LU.64 R90, [R1+0x228] ;  /* 0x00022800015a7983 */ /* 0x000ee80000300a00 */
[----:B------:R-:W3:Y:S04]  /*2d30*/  LDL.LU.64 R92, [R1+0x230] ;  /* 0x00023000015c7983 */ /* 0x000ee80000300a00 */
[----:B------:R-:W3:Y:S04]  /*2d40*/  LDL.LU.64 R94, [R1+0x238] ;  /* 0x00023800015e7983 */ /* 0x000ee80000300a00 */
[----:B------:R-:W-:Y:S04]  /*2d50*/  STL.64 [R1+0x380], R126 ;  /* 0x0003807e01007387 */ /* 0x000fe80000100a00 */
[----:B------:R-:W-:Y:S04]  /*2d60*/  STL.64 [R1+0x378], R124 ;  /* 0x0003787c01007387 */ /* 0x000fe80000100a00 */
[----:B------:R-:W-:Y:S04]  /*2d70*/  STL.64 [R1+0x370], R122 ;  /* 0x0003707a01007387 */ /* 0x000fe80000100a00 */
[----:B------:R4:W-:Y:S04]  /*2d80*/  STL.64 [R1+0x368], R120 ;  /* 0x0003687801007387 */ /* 0x0009e80000100a00 */
[----:B----4-:R-:W4:Y:S04]  /*2d90*/  LDL.LU.64 R120, [R1+0x1a0] ;  /* 0x0001a00001787983 */ /* 0x010f280000300a00 */
[----:B------:R-:W4:Y:S04]  /*2da0*/  LDL.LU.64 R122, [R1+0x1a8] ;  /* 0x0001a800017a7983 */ /* 0x000f280000300a00 */
[----:B------:R-:W4:Y:S04]  /*2db0*/  LDL.LU.64 R124, [R1+0x1b0] ;  /* 0x0001b000017c7983 */ /* 0x000f280000300a00 */
[----:B------:R-:W4:Y:S04]  /*2dc0*/  LDL.LU.64 R126, [R1+0x1b8] ;  /* 0x0001b800017e7983 */ /* 0x000f280000300a00 */
[----:B------:R-:W-:Y:S04]  /*2dd0*/  STL.64 [R1+0x360], R158 ;  /* 0x0003609e01007387 */ /* 0x000fe80000100a00 */
[----:B------:R-:W-:Y:S04]  /*2de0*/  STL.64 [R1+0x358], R156 ;  /* 0x0003589c01007387 */ /* 0x000fe80000100a00 */
[----:B------:R-:W-:Y:S04]  /*2df0*/  STL.64 [R1+0x350], R154 ;  /* 0x0003509a01007387 */ /* 0x000fe80000100a00 */
[----:B------:R0:W-:Y:S04]  /*2e00*/  STL.64 [R1+0x348], R152 ;  /* 0x0003489801007387 */ /* 0x0001e80000100a00 */
[----:B0-----:R-:W2:Y:S04]  /*2e10*/  LDL.LU.64 R152, [R1+0x120] ;  /* 0x0001200001987983 */ /* 0x001ea80000300a00 */
[----:B------:R-:W2:Y:S04]  /*2e20*/  LDL.LU.64 R154, [R1+0x128] ;  /* 0x00012800019a7983 */ /* 0x000ea80000300a00 */
[----:B------:R-:W2:Y:S04]  /*2e30*/  LDL.LU.64 R156, [R1+0x130] ;  /* 0x00013000019c7983 */ /* 0x000ea80000300a00 */
[----:B------:R-:W2:Y:S04]  /*2e40*/  LDL.LU.64 R158, [R1+0x138] ;  /* 0x00013800019e7983 */ /* 0x000ea80000300a00 */
        /* <DEDUP_REMOVED lines=15> */
[----:B------:R-:W2:Y:S01]  /*2f40*/  LDL.LU.64 R222, [R1+0xb8] ;  /* 0x0000b80001de7983 */ /* 0x000ea20000300a00 */
[----:B------:R-:W-:-:S02]  /*2f50*/  ULEA UR61, UR60, UR56, 0xa ;  /* 0x000000383c3d7291 */ /* 0x000fc4000f8e503f */
[----:B------:R-:W-:Y:S01]  /*2f60*/  UIMAD UR6, UR60, 0x160, UR57 ;  /* 0x000001603c0678a4 */ /* 0x000fe2000f8e0239 */
[----:B------:R-:W-:Y:S01]  /*2f70*/  UMOV UR5, 0xc0000010 ;  /* 0xc000001000057882 */ /* 0x000fe20000000000 */
[----:B------:R-:W-:Y:S02]  /*2f80*/  UMOV UR7, 0xc0000010 ;  /* 0xc000001000077882 */ /* 0x000fe40000000000 */
[----:B------:R-:W-:Y:S01]  /*2f90*/  UIADD3 UR10, UR6, 0x20, URZ ;  /* 0x00000020060a7890 */ /* 0x000fe2000fffe03f */
[----:B------:R-:W-:Y:S01]  /*2fa0*/  UMOV UR4, UR61 ;  /* 0x0000003d00047c82 */ /* 0x000fe20008000000 */
[----:B------:R-:W-:Y:S01]  /*2fb0*/  UMOV UR9, UR5 ;  /* 0x0000000500097c82 */ /* 0x000fe20008000000 */
[----:B------:R-:W-:Y:S01]  /*2fc0*/  UMOV UR8, UR4 ;  /* 0x0000000400087c82 */ /* 0x000fe20008000000 */
[----:B------:R-:W-:Y:S01]  /*2fd0*/  UMOV UR11, 0xc0000010 ;  /* 0xc0000010000b7882 */ /* 0x000fe20000000000 */
[----:B------:R-:W-:Y:S01]  /*2fe0*/  UIADD3 UR14, UR6, 0x40, URZ ;  /* 0x00000040060e7890 */ /* 0x000fe2000fffe03f */
[----:B------:R-:W-:Y:S01]  /*2ff0*/  UMOV UR12, UR4 ;  /* 0x00000004000c7c82 */ /* 0x000fe20008000000 */
[----:B------:R-:W-:Y:S01]  /*3000*/  UMOV UR13, UR5 ;  /* 0x00000005000d7c82 */ /* 0x000fe20008000000 */
[----:B------:R-:W-:Y:S01]  /*3010*/  UMOV UR15, 0xc0000010 ;  /* 0xc0000010000f7882 */ /* 0x000fe20000000000 */
[----:B---3--:R-:W-:-:S06]  /*3020*/  WARPGROUP.ARRIVE ;  /* 0x00000000000079c5 */ /* 0x008fcc0000000000 */
[----:B------:R-:W-:Y:S03]  /*3030*/  HGMMA.64x16x16.F32.BF16 R88, gdesc[UR4], R88, gsb0 ;  /* 0x00200000045879f0 */ /* 0x000fe60008001858 */
[----:B------:R-:W-:Y:S02]  /*3040*/  WARPGROUP.DEPBAR.LE gsb0, 0x0 ;  /* 0x00008000000079c5 */ /* 0x000fe40000010000 */
[----:B----4-:R-:W-:Y:S01]  /*3050*/  WARPGROUP.ARRIVE ;  /* 0x00000000000079c5 */ /* 0x010fe20000000000 */
[----:B------:R-:W-:Y:S01]  /*3060*/  UIADD3 UR18, UR6, 0x60, URZ ;  /* 0x0000006006127890 */ /* 0x000fe2000fffe03f */
[----:B------:R-:W-:Y:S04]  /*3070*/  STL.64 [R1+0x220], R88 ;  /* 0x0002205801007387 */ /* 0x000fe80000100a00 */
[----:B------:R-:W-:Y:S01]  /*3080*/  HGMMA.64x16x16.F32.BF16 R120, gdesc[UR8], R120, gsb0 ;  /* 0x00200000087879f0 */ /* 0x000fe20008001878 */
[----:B------:R-:W-:Y:S01]  /*3090*/  UMOV UR16, UR4 ;  /* 0x0000000400107c82 */ /* 0x000fe20008000000 */
[----:B------:R-:W-:Y:S01]  /*30a0*/  UMOV UR17, UR5 ;  /* 0x0000000500117c82 */ /* 0x000fe20008000000 */
[----:B------:R-:W-:Y:S01]  /*30b0*/  UMOV UR19, 0xc0000010 ;  /* 0xc000001000137882 */ /* 0x000fe20000000000 */
[----:B------:R-:W-:Y:S01]  /*30c0*/  UIADD3 UR22, UR6, 0x80, URZ ;  /* 0x0000008006167890 */ /* 0x000fe2000fffe03f */
[----:B------:R-:W-:Y:S01]  /*30d0*/  STL.64 [R1+0x228], R90 ;  /* 0x0002285a01007387 */ /* 0x000fe20000100a00 */
        /* <DEDUP_REMOVED lines=9> */
[----:B------:R0:W-:Y:S01]  /*3170*/  STL.64 [R1+0x238], R94 ;  /* 0x0002385e01007387 */ /* 0x0001e20000100a00 */
        /* <DEDUP_REMOVED lines=12> */
[----:B0-----:R-:W3:Y:S01]  /*3240*/  LDL.LU.64 R94, [R1+0x3a0] ;  /* 0x0003a000015e7983 */ /* 0x001ee20000300a00 */
[----:B------:R-:W-:Y:S01]  /*3250*/  UMOV UR44, UR4 ;  /* 0x00000004002c7c82 */ /* 0x000fe20008000000 */
[----:B------:R-:W-:Y:S01]  /*3260*/  UMOV UR45, UR5 ;  /* 0x00000005002d7c82 */ /* 0x000fe20008000000 */
[----:B------:R-:W-:Y:S01]  /*3270*/  UMOV UR47, 0xc0000010 ;  /* 0xc0000010002f7882 */ /* 0x000fe20000000000 */
[----:B------:R-:W-:Y:S01]  /*3280*/  UIADD3 UR50, UR6, 0x140, URZ ;  /* 0x0000014006327890 */ /* 0x000fe2000fffe03f */
[----:B------:R-:W3:Y:S01]  /*3290*/  LDL.LU.64 R92, [R1+0x398] ;  /* 0x00039800015c7983 */ /* 0x000ee20000300a00 */
[----:B------:R-:W-:Y:S01]  /*32a0*/  UMOV UR48, UR4 ;  /* 0x0000000400307c82 */ /* 0x000fe20008000000 */
[----:B------:R-:W-:Y:S01]  /*32b0*/  UMOV UR49, UR5 ;  /* 0x0000000500317c82 */ /* 0x000fe20008000000 */
[----:B------:R-:W-:Y:S01]  /*32c0*/  UMOV UR51, 0xc0000010 ;  /* 0xc000001000337882 */ /* 0x000fe20000000000 */
[----:B------:R-:W-:Y:S01]  /*32d0*/  UIADD3 UR8, UR61, 0x100, URZ ;  /* 0x000001003d087890 */ /* 0x000fe2000fffe03f */
[----:B------:R-:W3:Y:S04]  /*32e0*/  LDL.LU.64 R90, [R1+0x390] ;  /* 0x00039000015a7983 */ /* 0x000ee80000300a00 */
[----:B------:R-:W3:Y:S01]  /*32f0*/  LDL.LU.64 R88, [R1+0x388] ;  /* 0x0003880001587983 */ /* 0x000ee20000300a00 */
[----:B------:R-:W-:-:S02]  /*3300*/  WARPGROUP.DEPBAR.LE gsb0, 0x0 ;  /* 0x00008000000079c5 */ /* 0x000fc40000010000 */
[----:B--2---:R-:W-:Y:S01]  /*3310*/  WARPGROUP.ARRIVE ;  /* 0x00000000000079c5 */ /* 0x004fe20000000000 */
[----:B------:R-:W-:Y:S04]  /*3320*/  STL.64 [R1+0x1a0], R120 ;  /* 0x0001a07801007387 */ /* 0x000fe80000100a00 */
[----:B------:R-:W-:Y:S01]  /*3330*/  STL.64 [R1+0x1a8], R122 ;  /* 0x0001a87a01007387 */ /* 0x000fe20000100a00 */
[----:B------:R-:W-:Y:S03]  /*3340*/  HGMMA.64x16x16.F32.BF16 R152, gdesc[UR12], R152, gsb0 ;  /* 0x002000000c9879f0 */ /* 0x000fe60008001898 */
[----:B------:R-:W-:Y:S04]  /*3350*/  STL.64 [R1+0x1b0], R124 ;  /* 0x0001b07c01007387 */ /* 0x000fe80000100a00 */
[----:B------:R0:W-:Y:S04]  /*3360*/  STL.64 [R1+0x1b8], R126 ;  /* 0x0001b87e01007387 */ /* 0x0001e80000100a00 */
[----:B0-----:R-:W2:Y:S04]  /*3370*/  LDL.LU.64 R126, [R1+0x380] ;  /* 0x00038000017e7983 */ /* 0x001ea80000300a00 */
[----:B------:R-:W2:Y:S04]  /*3380*/  LDL.LU.64 R124, [R1+0x378] ;  /* 0x00037800017c7983 */ /* 0x000ea80000300a00 */
[----:B------:R-:W2:Y:S04]  /*3390*/  LDL.LU.64 R122, [R1+0x370] ;  /* 0x00037000017a7983 */ /* 0x000ea80000300a00 */
[----:B------:R-:W2:Y:S01]  /*33a0*/  LDL.LU.64 R120, [R1+0x368] ;  /* 0x0003680001787983 */ /* 0x000ea20000300a00 */
[----:B------:R-:W-:-:S02]  /*33b0*/  WARPGROUP.DEPBAR.LE gsb0, 0x0 ;  /* 0x00008000000079c5 */ /* 0x000fc40000010000 */
[----:B------:R-:W-:Y:S01]  /*33c0*/  WARPGROUP.ARRIVE ;  /* 0x00000000000079c5 */ /* 0x000fe20000000000 */
[----:B------:R-:W-:Y:S04]  /*33d0*/  STL.64 [R1+0x120], R152 ;  /* 0x0001209801007387 */ /* 0x000fe80000100a00 */
[----:B------:R-:W-:Y:S01]  /*33e0*/  STL.64 [R1+0x128], R154 ;  /* 0x0001289a01007387 */ /* 0x000fe20000100a00 */
[----:B------:R-:W-:Y:S03]  /*33f0*/  HGMMA.64x16x16.F32.BF16 R216, gdesc[UR16], R216, gsb0 ;  /* 0x0020000010d879f0 */ /* 0x000fe600080018d8 */
[----:B------:R-:W-:Y:S04]  /*3400*/  STL.64 [R1+0x130], R156 ;  /* 0x0001309c01007387 */ /* 0x000fe80000100a00 */
[----:B------:R0:W-:Y:S04]  /*3410*/  STL.64 [R1+0x138], R158 ;  /* 0x0001389e01007387 */ /* 0x0001e80000100a00 */
[----:B0-----:R-:W4:Y:S04]  /*3420*/  LDL.LU.64 R158, [R1+0x360] ;  /* 0x00036000019e7983 */ /* 0x001f280000300a00 */
[----:B------:R-:W4:Y:S04]  /*3430*/  LDL.LU.64 R156, [R1+0x358] ;  /* 0x00035800019c7983 */ /* 0x000f280000300a00 */
[----:B------:R-:W4:Y:S04]  /*3440*/  LDL.LU.64 R154, [R1+0x350] ;  /* 0x00035000019a7983 */ /* 0x000f280000300a00 */
[----:B------:R-:W4:Y:S01]  /*3450*/  LDL.LU.64 R152, [R1+0x348] ;  /* 0x0003480001987983 */ /* 0x000f220000300a00 */
[----:B------:R-:W-:-:S02]  /*3460*/  WARPGROUP.DEPBAR.LE gsb0, 0x0 ;  /* 0x00008000000079c5 */ /* 0x000fc40000010000 */
[----:B------:R-:W-:Y:S01]  /*3470*/  WARPGROUP.ARRIVE ;  /* 0x00000000000079c5 */ /* 0x000fe20000000000 */
[----:B------:R0:W-:Y:S04]  /*3480*/  STL.64 [R1+0xa0], R216 ;  /* 0x0000a0d801007387 */ /* 0x0001e80000100a00 */
[----:B------:R1:W-:Y:S01]  /*3490*/  STL.64 [R1+0xa8], R218 ;  /* 0x0000a8da01007387 */ /* 0x0003e20000100a00 */
[----:B------:R-:W-:Y:S03]  /*34a0*/  HGMMA.64x16x16.F32.BF16 R184, gdesc[UR20], R184, gsb0 ;  /* 0x0020000014b879f0 */ /* 0x000fe600080018b8 */
[----:B------:R1:W-:Y:S04]  /*34b0*/  STL.64 [R1+0xb0], R220 ;  /* 0x0000b0dc01007387 */ /* 0x0003e80000100a00 */
[----:B------:R1:W-:Y:S04]  /*34c0*/  STL.64 [R1+0xb8], R222 ;  /* 0x0000b8de01007387 */ /* 0x0003e80000100a00 */
[----:B0-----:R-:W3:Y:S04]  /*34d0*/  LDL.LU.64 R216, [R1+0x80] ;  /* 0x0000800001d87983 */ /* 0x001ee80000300a00 */
[----:B-1----:R-:W3:Y:S04]  /*34e0*/  LDL.LU.64 R218, [R1+0x88] ;  /* 0x0000880001da7983 */ /* 0x002ee80000300a00 */
[----:B------:R-:W3:Y:S01]  /*34f0*/  LDL.LU.64 R220, [R1+0x90] ;  /* 0x0000900001dc7983 */ /* 0x000ee20000300a00 */
[----:B------:R-:W-:-:S02]  /*3500*/  WARPGROUP.DEPBAR.LE gsb0, 0x0 ;  /* 0x00008000000079c5 */ /* 0x000fc40000010000 */
[----:B-----5:R-:W-:-:S06]  /*3510*/  WARPGROUP.ARRIVE ;  /* 0x00000000000079c5 */ /* 0x020fcc0000000000 */
[----:B------:R-:W-:Y:S03]  /*3520*/  HGMMA.64x16x16.F32.BF16 R208, gdesc[UR24], R208, gsb0 ;  /* 0x0020000018d079f0 */ /* 0x000fe600080018d0 */
[----:B------:R-:W-:Y:S02]  /*3530*/  WARPGROUP.DEPBAR.LE gsb0, 0x0 ;  /* 0x00008000000079c5 */ /* 0x000fe40000010000 */
[----:B------:R-:W-:-:S06]  /*3540*/  WARPGROUP.ARRIVE ;  /* 0x00000000000079c5 */ /* 0x000fcc0000000000 */
        /* <DEDUP_REMOVED lines=12> */
[----:B------:R-:W-:Y:S01]  /*3610*/  HGMMA.64x16x16.F32.BF16 R48, gdesc[UR48], R48, gsb0 ;  /* 0x00200000303079f0 */ /* 0x000fe20008001830 */
[----:B------:R-:W-:Y:S01]  /*3620*/  UMOV UR48, UR8 ;  /* 0x0000000800307c82 */ /* 0x000fe20008000000 */
[----:B------:R-:W-:Y:S01]  /*3630*/  UMOV UR49, 0xc0000010 ;  /* 0xc000001000317882 */ /* 0x000fe20000000000 */
[----:B------:R0:W-:Y:S04]  /*3640*/  STL.64 [R1+0x20], R184 ;  /* 0x000020b801007387 */ /* 0x0001e80000100a00 */
[----:B------:R1:W-:Y:S04]  /*3650*/  STL.64 [R1+0x28], R186 ;  /* 0x000028ba01007387 */ /* 0x0003e80000100a00 */
[----:B------:R1:W-:Y:S01]  /*3660*/  STL.64 [R1+0x30], R188 ;  /* 0x000030bc01007387 */ /* 0x0003e20000100a00 */
[----:B------:R-:W-:-:S02]  /*3670*/  WARPGROUP.DEPBAR.LE gsb0, 0x0 ;  /* 0x00008000000079c5 */ /* 0x000fc40000010000 */
[----:B------:R-:W-:-:S06]  /*3680*/  WARPGROUP.ARRIVE ;  /* 0x00000000000079c5 */ /* 0x000fcc0000000000 */
[----:B------:R-:W-:Y:S01]  /*3690*/  HGMMA.64x16x16.F32.BF16 R40, gdesc[UR48], R40, gsb0 ;  /* 0x00200000302879f0 */ /* 0x000fe20008001828 */
[----:B------:R1:W-:Y:S04]  /*36a0*/  STL.64 [R1+0x38], R190 ;  /* 0x000038be01007387 */ /* 0x0003e80000100a00 */
[----:B------:R-:W3:Y:S04]  /*36b0*/  LDL.LU.64 R222, [R1+0x98] ;  /* 0x0000980001de7983 */ /* 0x000ee80000300a00 */
[----:B0-----:R-:W2:Y:S04]  /*36c0*/  LDL.LU.64 R184, [R1+0x100] ;  /* 0x0001000001b87983 */ /* 0x001ea80000300a00 */
[----:B-1----:R-:W2:Y:S04]  /*36d0*/  LDL.LU.64 R186, [R1+0x108] ;  /* 0x0001080001ba7983 */ /* 0x002ea80000300a00 */
[----:B------:R-:W2:Y:S04]  /*36e0*/  LDL.LU.64 R188, [R1+0x110] ;  /* 0x0001100001bc7983 */ /* 0x000ea80000300a00 */
[----:B------:R-:W2:Y:S04]  /*36f0*/  LDL.LU.64 R190, [R1+0x118] ;  /* 0x0001180001be7983 */ /* 0x000ea80000300a00 */
[----:B------:R-:W-:Y:S04]  /*3700*/  STL.64 [R1+0x2a0], R214 ;  /* 0x0002a0d601007387 */ /* 0x000fe80000100a00 */
[----:B------:R-:W-:Y:S04]  /*3710*/  STL.64 [R1+0x298], R212 ;  /* 0x000298d401007387 */ /* 0x000fe80000100a00 */
[----:B------:R-:W-:Y:S04]  /*3720*/  STL.64 [R1+0x290], R210 ;  /* 0x000290d201007387 */ /* 0x000fe80000100a00 */
[----:B------:R0:W-:Y:S04]  /*3730*/  STL.64 [R1+0x288], R208 ;  /* 0x000288d001007387 */ /* 0x0001e80000100a00 */
[----:B0-----:R-:W4:Y:S04]  /*3740*/  LDL.LU.64 R208, [R1] ;  /* 0x0000000001d07983 */ /* 0x001f280000300a00 */
[----:B------:R-:W4:Y:S04]  /*3750*/  LDL.LU.64 R210, [R1+0x8] ;  /* 0x0000080001d27983 */ /* 0x000f280000300a00 */
[----:B------:R-:W4:Y:S04]  /*3760*/  LDL.LU.64 R212, [R1+0x10] ;  /* 0x0000100001d47983 */ /* 0x000f280000300a00 */
[----:B------:R-:W4:Y:S01]  /*3770*/  LDL.LU.64 R214, [R1+0x18] ;  /* 0x0000180001d67983 */ /* 0x000f220000300a00 */
[----:B------:R-:W-:-:S02]  /*3780*/  WARPGROUP.DEPBAR.LE gsb0, 0x0 ;  /* 0x00008000000079c5 */ /* 0x000fc40000010000 */
[----:B------:R-:W-:Y:S01]  /*3790*/  WARPGROUP.ARRIVE ;  /* 0x00000000000079c5 */ /* 0x000fe20000000000 */
[----:B------:R-:W-:Y:S01]  /*37a0*/  UMOV UR44, UR48 ;  /* 0x00000030002c7c82 */ /* 0x000fe20008000000 */
[----:B------:R-:W-:-:S04]  /*37b0*/  UMOV UR45, UR49 ;  /* 0x00000031002d7c82 */ /* 0x000fc80008000000 */
[----:B------:R-:W-:Y:S01]  /*37c0*/  HGMMA.64x16x16.F32.BF16 R72, gdesc[UR44], R72, gsb0 ;  /* 0x002000002c4879f0 */ /* 0x000fe20008001848 */
[----:B------:R-:W-:Y:S01]  /*37d0*/  UMOV UR40, UR48 ;  /* 0x0000003000287c82 */ /* 0x000fe20008000000 */
[----:B------:R-:W-:Y:S01]  /*37e0*/  UMOV UR41, UR49 ;  /* 0x0000003100297c82 */ /* 0x000fe20008000000 */
[----:B------:R-:W-:Y:S02]  /*37f0*/  WARPGROUP.DEPBAR.LE gsb0, 0x0 ;  /* 0x00008000000079c5 */ /* 0x000fe40000010000 */
[----:B------:R-:W-:-:S06]  /*3800*/  WARPGROUP.ARRIVE ;  /* 0x00000000000079c5 */ /* 0x000fcc0000000000 */
        /* <DEDUP_REMOVED lines=19> */
[----:B----4-:R-:W-:-:S06]  /*3940*/  WARPGROUP.ARRIVE ;  /* 0x00000000000079c5 */ /* 0x010fcc0000000000 */
[----:B------:R-:W-:Y:S01]  /*3950*/  HGMMA.64x16x16.F32.BF16 R208, gdesc[UR20], R208, gsb0 ;  /* 0x0020000014d079f0 */ /* 0x000fe200080018d0 */
[----:B------:R-:W-:Y:S01]  /*3960*/  UMOV UR16, UR48 ;  /* 0x0000003000107c82 */ /* 0x000fe20008000000 */
[----:B------:R-:W-:Y:S01]  /*3970*/  UMOV UR17, UR49 ;  /* 0x0000003100117c82 */ /* 0x000fe20008000000 */
[----:B------:R-:W-:Y:S02]  /*3980*/  WARPGROUP.DEPBAR.LE gsb0, 0x0 ;  /* 0x00008000000079c5 */ /* 0x000fe40000010000 */
[----:B---3--:R-:W-:-:S06]  /*3990*/  WARPGROUP.ARRIVE ;  /* 0x00000000000079c5 */ /* 0x008fcc0000000000 */
[----:B------:R-:W-:Y:S01]  /*39a0*/  HGMMA.64x16x16.F32.BF16 R216, gdesc[UR16], R216, gsb0 ;  /* 0x0020000010d879f0 */ /* 0x000fe200080018d8 */
[----:B------:R-:W-:Y:S01]  /*39b0*/  UMOV UR12, UR48 ;  /* 0x00000030000c7c82 */ /* 0x000fe20008000000 */
[----:B------:R-:W-:Y:S01]  /*39c0*/  UMOV UR13, UR49 ;  /* 0x00000031000d7c82 */ /* 0x000fe20008000000 */
[----:B------:R-:W-:Y:S04]  /*39d0*/  STL.64 [R1+0x2c0], R182 ;  /* 0x0002c0b601007387 */ /* 0x000fe80000100a00 */
[----:B------:R-:W-:Y:S04]  /*39e0*/  STL.64 [R1+0x2b8], R180 ;  /* 0x0002b8b401007387 */ /* 0x000fe80000100a00 */
[----:B------:R-:W-:Y:S01]  /*39f0*/  STL.64 [R1+0x2b0], R178 ;  /* 0x0002b0b201007387 */ /* 0x000fe20000100a00 */
[----:B------:R-:W-:-:S02]  /*3a00*/  WARPGROUP.DEPBAR.LE gsb0, 0x0 ;  /* 0x00008000000079c5 */ /* 0x000fc40000010000 */
[----:B--2---:R-:W-:-:S06]  /*3a10*/  WARPGROUP.ARRIVE ;  /* 0x00000000000079c5 */ /* 0x004fcc0000000000 */
[----:B------:R-:W-:Y:S01]  /*3a20*/  HGMMA.64x16x16.F32.BF16 R184, gdesc[UR12], R184, gsb0 ;  /* 0x002000000cb879f0 */ /* 0x000fe200080018b8 */
[----:B------:R-:W-:Y:S04]  /*3a30*/  STL.64 [R1+0x2a8], R176 ;  /* 0x0002a8b001007387 */ /* 0x000fe80000100a00 */
        /* <DEDUP_REMOVED lines=8> */
[----:B------:R-:W-:Y:S04]  /*3ac0*/  STL.64 [R1], R208 ;  /* 0x000000d001007387 */ /* 0x000fe80000100a00 */
[----:B------:R-:W-:Y:S04]  /*3ad0*/  STL.64 [R1+0x8], R210 ;  /* 0x000008d201007387 */ /* 0x000fe80000100a00 */
[----:B------:R-:W-:Y:S04]  /*3ae0*/  STL.64 [R1+0x10], R212 ;  /* 0x000010d401007387 */ /* 0x000fe80000100a00 */
[----:B------:R-:W-:Y:S04]  /*3af0*/  STL.64 [R1+0x18], R214 ;  /* 0x000018d601007387 */ /* 0x000fe80000100a00 */
[----:B------:R-:W-:Y:S01]  /*3b00*/  STL.64 [R1+0x80], R216 ;  /* 0x000080d801007387 */ /* 0x000fe20000100a00 */
[----:B------:R-:W-:-:S03]  /*3b10*/  WARPGROUP.DEPBAR.LE gsb0, 0x0 ;  /* 0x00008000000079c5 */ /* 0x000fc60000010000 */
[----:B------:R-:W-:Y:S04]  /*3b20*/  STL.64 [R1+0x88], R218 ;  /* 0x000088da01007387 */ /* 0x000fe80000100a00 */
[----:B------:R-:W-:Y:S04]  /*3b30*/  STL.64 [R1+0x90], R220 ;  /* 0x000090dc01007387 */ /* 0x000fe80000100a00 */
[----:B------:R-:W-:Y:S04]  /*3b40*/  STL.64 [R1+0x98], R222 ;  /* 0x000098de01007387 */ /* 0x000fe80000100a00 */
[----:B------:R0:W-:Y:S04]  /*3b50*/  STL.64 [R1+0x100], R184 ;  /* 0x000100b801007387 */ /* 0x0001e80000100a00 */
[----:B------:R1:W-:Y:S04]  /*3b60*/  STL.64 [R1+0x108], R186 ;  /* 0x000108ba01007387 */ /* 0x0003e80000100a00 */
[----:B------:R2:W-:Y:S04]  /*3b70*/  STL.64 [R1+0x110], R188 ;  /* 0x000110bc01007387 */ /* 0x0005e80000100a00 */
[----:B------:R3:W-:Y:S04]  /*3b80*/  STL.64 [R1+0x118], R190 ;  /* 0x000118be01007387 */ /* 0x0007e80000100a00 */
[----:B0-----:R-:W4:Y:S04]  /*3b90*/  LDL.LU.64 R184, [R1+0x180] ;  /* 0x0001800001b87983 */ /* 0x001f280000300a00 */
[----:B-1----:R-:W4:Y:S04]  /*3ba0*/  LDL.LU.64 R186, [R1+0x188] ;  /* 0x0001880001ba7983 */ /* 0x002f280000300a00 */
[----:B--2---:R-:W4:Y:S04]  /*3bb0*/  LDL.LU.64 R188, [R1+0x190] ;  /* 0x0001900001bc7983 */ /* 0x004f280000300a00 */
[----:B---3--:R-:W4:Y:S04]  /*3bc0*/  LDL.LU.64 R190, [R1+0x198] ;  /* 0x0001980001be7983 */ /* 0x008f280000300a00 */
[----:B------:R-:W2:Y:S04]  /*3bd0*/  LDL.LU.64 R216, [R1+0x200] ;  /* 0x0002000001d87983 */ /* 0x000ea80000300a00 */
[----:B------:R-:W2:Y:S04]  /*3be0*/  LDL.LU.64 R218, [R1+0x208] ;  /* 0x0002080001da7983 */ /* 0x000ea80000300a00 */
[----:B------:R-:W2:Y:S04]  /*3bf0*/  LDL.LU.64 R220, [R1+0x210] ;  /* 0x0002100001dc7983 */ /* 0x000ea80000300a00 */
[----:B------:R-:W2:Y:S04]  /*3c00*/  LDL.LU.64 R222, [R1+0x218] ;  /* 0x0002180001de7983 */ /* 0x000ea80000300a00 */
[----:B------:R-:W3:Y:S04]  /*3c10*/  LDL.LU.64 R208, [R1+0x1e0] ;  /* 0x0001e00001d07983 */ /* 0x000ee80000300a00 */
        /* <DEDUP_REMOVED lines=14> */
[----:B------:R-:W3:Y:S01]  /*3d00*/  LDL.LU.64 R118, [R1+0x78] ;  /* 0x0000780001767983 */ /* 0x000ee20000300a00 */
[----:B------:R-:W-:Y:S01]  /*3d10*/  UMOV UR8, UR48 ;  /* 0x0000003000087c82 */ /* 0x000fe20008000000 */
[----:B------:R-:W-:Y:S01]  /*3d20*/  UMOV UR9, UR49 ;  /* 0x0000003100097c82 */ /* 0x000fe20008000000 */
[----:B------:R-:W-:Y:S01]  /*3d30*/  UMOV UR4, UR48 ;  /* 0x0000003000047c82 */ /* 0x000fe20008000000 */
[----:B------:R-:W-:Y:S01]  /*3d40*/  UMOV UR5, UR49 ;  /* 0x0000003100057c82 */ /* 0x000fe20008000000 */
[----:B------:R-:W-:Y:S01]  /*3d50*/  UIADD3 UR12, UR61, 0x200, URZ ;  /* 0x000002003d0c7890 */ /* 0x000fe2000fffe03f */
[----:B----4-:R-:W-:-:S06]  /*3d60*/  WARPGROUP.ARRIVE ;  /* 0x00000000000079c5 */ /* 0x010fcc0000000000 */
[----:B------:R-:W-:Y:S03]  /*3d70*/  HGMMA.64x16x16.F32.BF16 R184, gdesc[UR8], R184, gsb0 ;  /* 0x0020000008b879f0 */ /* 0x000fe600080018b8 */
[----:B------:R-:W-:Y:S02]  /*3d80*/  WARPGROUP.DEPBAR.LE gsb0, 0x0 ;  /* 0x00008000000079c5 */ /* 0x000fe40000010000 */
[----:B--2---:R-:W-:-:S06]  /*3d90*/  WARPGROUP.ARRIVE ;  /* 0x00000000000079c5 */ /* 0x004fcc0000000000 */
[----:B------:R-:W-:Y:S01]  /*3da0*/  HGMMA.64x16x16.F32.BF16 R216, gdesc[UR4], R216, gsb0 ;  /* 0x0020000004d879f0 */ /* 0x000fe200080018d8 */
[----:B------:R-:W-:Y:S01]  /*3db0*/  UMOV UR4, UR12 ;  /* 0x0000000c00047c82 */ /* 0x000fe20008000000 */
[----:B------:R-:W-:Y:S01]  /*3dc0*/  UMOV UR5, 0xc0000010 ;  /* 0xc000001000057882 */ /* 0x000fe20000000000 */
[----:B------:R-:W-:Y:S02]  /*3dd0*/  WARPGROUP.DEPBAR.LE gsb0, 0x0 ;  /* 0x00008000000079c5 */ /* 0x000fe40000010000 */
[----:B---3--:R-:W-:-:S06]  /*3de0*/  WARPGROUP.ARRIVE ;  /* 0x00000000000079c5 */ /* 0x008fcc0000000000 */
        /* <DEDUP_REMOVED lines=48> */
[----:B------:R-:W-:Y:S01]  /*40f0*/  STL.64 [R1+0x180], R184 ;  /* 0x000180b801007387 */ /* 0x000fe20000100a00 */
[----:B------:R-:W-:Y:S02]  /*4100*/  WARPGROUP.DEPBAR.LE gsb0, 0x0 ;  /* 0x00008000000079c5 */ /* 0x000fe40000010000 */
[----:B------:R-:W-:-:S06]  /*4110*/  WARPGROUP.ARRIVE ;  /* 0x00000000000079c5 */ /* 0x000fcc0000000000 */
[----:B------:R-:W-:Y:S01]  /*4120*/  HGMMA.64x16x16.F32.BF16 R32, gdesc[UR48], R32, gsb0 ;  /* 0x00200000302079f0 */ /* 0x000fe20008001820 */
[----:B------:R-:W-:Y:S04]  /*4130*/  STL.64 [R1+0x188], R186 ;  /* 0x000188ba01007387 */ /* 0x000fe80000100a00 */
[----:B------:R-:W-:Y:S04]  /*4140*/  STL.64 [R1+0x190], R188 ;  /* 0x000190bc01007387 */ /* 0x000fe80000100a00 */
[----:B------:R0:W-:Y:S01]  /*4150*/  STL.64 [R1+0x198], R190 ;  /* 0x000198be01007387 */ /* 0x0001e20000100a00 */
[----:B------:R-:W-:-:S03]  /*4160*/  UIADD3 UR61, UR61, 0x300, URZ ;  /* 0x000003003d3d7890 */ /* 0x000fc6000fffe03f */
[----:B0-----:R-:W2:Y:S04]  /*4170*/  LDL.LU.64 R190, [R1+0x340] ;  /* 0x0003400001be7983 */ /* 0x001ea80000300a00 */
[----:B------:R-:W2:Y:S04]  /*4180*/  LDL.LU.64 R188, [R1+0x338] ;  /* 0x0003380001bc7983 */ /* 0x000ea80000300a00 */
[----:B------:R-:W2:Y:S04]  /*4190*/  LDL.LU.64 R186, [R1+0x330] ;  /* 0x0003300001ba7983 */ /* 0x000ea80000300a00 */
[----:B------:R-:W2:Y:S01]  /*41a0*/  LDL.LU.64 R184, [R1+0x328] ;  /* 0x0003280001b87983 */ /* 0x000ea20000300a00 */
[----:B------:R-:W-:Y:S01]  /*41b0*/  UMOV UR48, UR61 ;  /* 0x0000003d00307c82 */ /* 0x000fe20008000000 */
[----:B------:R-:W-:Y:S01]  /*41c0*/  UMOV UR49, 0xc0000010 ;  /* 0xc000001000317882 */ /* 0x000fe20000000000 */
[----:B------:R-:W-:-:S02]  /*41d0*/  WARPGROUP.DEPBAR.LE gsb0, 0x0 ;  /* 0x00008000000079c5 */ /* 0x000fc40000010000 */
[----:B------:R-:W-:-:S06]  /*41e0*/  WARPGROUP.ARRIVE ;  /* 0x00000000000079c5 */ /* 0x000fcc0000000000 */
[----:B------:R-:W-:Y:S01]  /*41f0*/  HGMMA.64x16x16.F32.BF16 R24, gdesc[UR48], R24, gsb0 ;  /* 0x00200000301879f0 */ /* 0x000fe20008001818 */
[----:B------:R-:W-:Y:S04]  /*4200*/  STL.64 [R1+0x200], R216 ;  /* 0x000200d801007387 */ /* 0x000fe80000100a00 */
[----:B------:R-:W-:Y:S04]  /*4210*/  STL.64 [R1+0x208], R218 ;  /* 0x000208da01007387 */ /* 0x000fe80000100a00 */
[----:B------:R-:W-:Y:S04]  /*4220*/  STL.64 [R1+0x210], R220 ;  /* 0x000210dc01007387 */ /* 0x000fe80000100a00 */
[----:B------:R0:W-:Y:S04]  /*4230*/  STL.64 [R1+0x218], R222 ;  /* 0x000218de01007387 */ /* 0x0001e80000100a00 */
[----:B0-----:R-:W3:Y:S04]  /*4240*/  LDL.LU.64 R222, [R1+0x320] ;  /* 0x0003200001de7983 */ /* 0x001ee80000300a00 */
[----:B------:R-:W3:Y:S04]  /*4250*/  LDL.LU.64 R220, [R1+0x318] ;  /* 0x0003180001dc7983 */ /* 0x000ee80000300a00 */
[----:B------:R-:W3:Y:S04]  /*4260*/  LDL.LU.64 R218, [R1+0x310] ;  /* 0x0003100001da7983 */ /* 0x000ee80000300a00 */
[----:B------:R-:W3:Y:S01]  /*4270*/  LDL.LU.64 R216, [R1+0x308] ;  /* 0x0003080001d87983 */ /* 0x000ee20000300a00 */
[----:B------:R-:W-:Y:S01]  /*4280*/  UMOV UR44, UR48 ;  /* 0x00000030002c7c82 */ /* 0x000fe20008000000 */
[----:B------:R-:W-:Y:S01]  /*4290*/  UMOV UR45, UR49 ;  /* 0x00000031002d7c82 */ /* 0x000fe20008000000 */
[----:B------:R-:W-:-:S02]  /*42a0*/  WARPGROUP.DEPBAR.LE gsb0, 0x0 ;  /* 0x00008000000079c5 */ /* 0x000fc40000010000 */
[----:B------:R-:W-:-:S06]  /*42b0*/  WARPGROUP.ARRIVE ;  /* 0x00000000000079c5 */ /* 0x000fcc0000000000 */
        /* <DEDUP_REMOVED lines=13> */
[----:B------:R0:W-:Y:S04]  /*4390*/  STL.64 [R1+0x60], R112 ;  /* 0x0000607001007387 */ /* 0x0001e80000100a00 */
[----:B------:R1:W-:Y:S04]  /*43a0*/  STL.64 [R1+0x68], R114 ;  /* 0x0000687201007387 */ /* 0x0003e80000100a00 */
[----:B------:R4:W-:Y:S04]  /*43b0*/  STL.64 [R1+0x70], R116 ;  /* 0x0000707401007387 */ /* 0x0009e80000100a00 */
[----:B------:R4:W-:Y:S04]  /*43c0*/  STL.64 [R1+0x78], R118 ;  /* 0x0000787601007387 */ /* 0x0009e80000100a00 */
[----:B0-----:R-:W3:Y:S04]  /*43d0*/  LDL.LU.64 R112, [R1+0x40] ;  /* 0x0000400001707983 */ /* 0x001ee80000300a00 */
[----:B-1----:R-:W3:Y:S04]  /*43e0*/  LDL.LU.64 R114, [R1+0x48] ;  /* 0x0000480001727983 */ /* 0x002ee80000300a00 */
[----:B----4-:R-:W4:Y:S04]  /*43f0*/  LDL.LU.64 R116, [R1+0x50] ;  /* 0x0000500001747983 */ /* 0x010f280000300a00 */
[----:B------:R-:W4:Y:S01]  /*4400*/  LDL.LU.64 R118, [R1+0x58] ;  /* 0x0000580001767983 */ /* 0x000f220000300a00 */
[----:B------:R-:W-:-:S02]  /*4410*/  WARPGROUP.DEPBAR.LE gsb0, 0x0 ;  /* 0x00008000000079c5 */ /* 0x000fc40000010000 */
[----:B------:R-:W-:Y:S01]  /*4420*/  WARPGROUP.ARRIVE ;  /* 0x00000000000079c5 */ /* 0x000fe20000000000 */
[----:B------:R-:W-:Y:S01]  /*4430*/  UMOV UR40, UR48 ;  /* 0x0000003000287c82 */ /* 0x000fe20008000000 */
[----:B------:R-:W-:Y:S01]  /*4440*/  UMOV UR41, UR49 ;  /* 0x0000003100297c82 */ /* 0x000fe20008000000 */
[----:B------:R-:W4:Y:S03]  /*4450*/  LDL.LU.64 R144, [R1+0xc0] ;  /* 0x0000c00001907983 */ /* 0x000f260000300a00 */
[----:B------:R-:W-:Y:S01]  /*4460*/  HGMMA.64x16x16.F32.BF16 R88, gdesc[UR40], R88, gsb0 ;  /* 0x00200000285879f0 */ /* 0x000fe20008001858 */
[----:B------:R-:W4:Y:S04]  /*4470*/  LDL.LU.64 R146, [R1+0xc8] ;  /* 0x0000c80001927983 */ /* 0x000f280000300a00 */
[----:B------:R-:W4:Y:S04]  /*4480*/  LDL.LU.64 R148, [R1+0xd0] ;  /* 0x0000d00001947983 */ /* 0x000f280000300a00 */
[----:B------:R-:W4:Y:S01]  /*4490*/  LDL.LU.64 R150, [R1+0xd8] ;  /* 0x0000d80001967983 */ /* 0x000f220000300a00 */
[----:B------:R-:W-:Y:S01]  /*44a0*/  UMOV UR32, UR48 ;  /* 0x0000003000207c82 */ /* 0x000fe20008000000 */
[----:B------:R-:W-:-:S02]  /*44b0*/  UMOV UR33, UR49 ;  /* 0x0000003100217c82 */ /* 0x000fc40008000000 */
[----:B------:R-:W4:Y:S04]  /*44c0*/  LDL.LU.64 R176, [R1+0x140] ;  /* 0x0001400001b07983 */ /* 0x000f280000300a00 */
        /* <DEDUP_REMOVED lines=9> */
[----:B------:R-:W-:-:S02]  /*4560*/  WARPGROUP.DEPBAR.LE gsb0, 0x0 ;  /* 0x00008000000079c5 */ /* 0x000fc40000010000 */
[----:B------:R-:W-:-:S06]  /*4570*/  WARPGROUP.ARRIVE ;  /* 0x00000000000079c5 */ /* 0x000fcc0000000000 */
[----:B------:R-:W-:Y:S03]  /*4580*/  HGMMA.64x16x16.F32.BF16 R120, gdesc[UR32], R120, gsb0 ;  /* 0x00200000207879f0 */ /* 0x000fe60008001878 */
[----:B------:R-:W-:Y:S02]  /*4590*/  WARPGROUP.DEPBAR.LE gsb0, 0x0 ;  /* 0x00008000000079c5 */ /* 0x000fe40000010000 */
[----:B------:R-:W-:-:S06]  /*45a0*/  WARPGROUP.ARRIVE ;  /* 0x00000000000079c5 */ /* 0x000fcc0000000000 */
[----:B------:R-:W-:Y:S01]  /*45b0*/  HGMMA.64x16x16.F32.BF16 R152, gdesc[UR28], R152, gsb0 ;  /* 0x002000001c9879f0 */ /* 0x000fe20008001898 */
[----:B------:R-:W-:Y:S01]  /*45c0*/  UMOV UR24, UR48 ;  /* 0x0000003000187c82 */ /* 0x000fe20008000000 */
[----:B------:R-:W-:Y:S01]  /*45d0*/  UMOV UR25, UR49 ;  /* 0x0000003100197c82 */ /* 0x000fe20008000000 */
[----:B------:R-:W-:Y:S02]  /*45e0*/  WARPGROUP.DEPBAR.LE gsb0, 0x0 ;  /* 0x00008000000079c5 */ /* 0x000fe40000010000 */
[----:B--2---:R-:W-:-:S06]  /*45f0*/  WARPGROUP.ARRIVE ;  /* 0x00000000000079c5 */ /* 0x004fcc0000000000 */
        /* <DEDUP_REMOVED lines=23> */
[----:B------:R-:W-:Y:S04]  /*4770*/  STL.64 [R1+0x40], R112 ;  /* 0x0000407001007387 */ /* 0x000fe80000100a00 */
[----:B------:R-:W-:Y:S04]  /*4780*/  STL.64 [R1+0x48], R114 ;  /* 0x0000487201007387 */ /* 0x000fe80000100a00 */
[----:B------:R-:W-:Y:S01]  /*4790*/  STL.64 [R1+0x50], R116 ;  /* 0x0000507401007387 */ /* 0x000fe20000100a00 */
[----:B------:R-:W-:-:S02]  /*47a0*/  WARPGROUP.DEPBAR.LE gsb0, 0x0 ;  /* 0x00008000000079c5 */ /* 0x000fc40000010000 */
[----:B------:R-:W-:-:S06]  /*47b0*/  WARPGROUP.ARRIVE ;  /* 0x00000000000079c5 */ /* 0x000fcc0000000000 */
[----:B------:R-:W-:Y:S01]  /*47c0*/  HGMMA.64x16x16.F32.BF16 R208, gdesc[UR4], R208, gsb0 ;  /* 0x0020000004d079f0 */ /* 0x000fe200080018d0 */
[----:B------:R0:W-:Y:S04]  /*47d0*/  STL.64 [R1+0x58], R118 ;  /* 0x0000587601007387 */ /* 0x0001e80000100a00 */
[----:B0-----:R0:W5:Y:S04]  /*47e0*/  LDL.LU.64 R118, [R1+0x300] ;  /* 0x0003000001767983 */ /* 0x0011680000300a00 */
[----:B------:R0:W5:Y:S04]  /*47f0*/  LDL.LU.64 R116, [R1+0x2f8] ;  /* 0x0002f80001747983 */ /* 0x0001680000300a00 */
[----:B------:R0:W5:Y:S04]  /*4800*/  LDL.LU.64 R114, [R1+0x2f0] ;  /* 0x0002f00001727983 */ /* 0x0001680000300a00 */
[----:B------:R0:W5:Y:S04]  /*4810*/  LDL.LU.64 R112, [R1+0x2e8] ;  /* 0x0002e80001707983 */ /* 0x0001680000300a00 */
[----:B------:R-:W-:Y:S04]  /*4820*/  STL.64 [R1+0xc0], R144 ;  /* 0x0000c09001007387 */ /* 0x000fe80000100a00 */
[----:B------:R-:W-:Y:S04]  /*4830*/  STL.64 [R1+0xc8], R146 ;  /* 0x0000c89201007387 */ /* 0x000fe80000100a00 */
[----:B------:R-:W-:Y:S04]  /*4840*/  STL.64 [R1+0xd0], R148 ;  /* 0x0000d09401007387 */ /* 0x000fe80000100a00 */
[----:B------:R1:W-:Y:S04]  /*4850*/  STL.64 [R1+0xd8], R150 ;  /* 0x0000d89601007387 */ /* 0x0003e80000100a00 */
[----:B-1----:R0:W5:Y:S04]  /*4860*/  LDL.LU.64 R150, [R1+0x2e0] ;  /* 0x0002e00001967983 */ /* 0x0021680000300a00 */
[----:B------:R0:W5:Y:S04]  /*4870*/  LDL.LU.64 R148, [R1+0x2d8] ;  /* 0x0002d80001947983 */ /* 0x0001680000300a00 */
[----:B------:R0:W5:Y:S04]  /*4880*/  LDL.LU.64 R146, [R1+0x2d0] ;  /* 0x0002d00001927983 */ /* 0x0001680000300a00 */
[----:B------:R0:W5:Y:S04]  /*4890*/  LDL.LU.64 R144, [R1+0x2c8] ;  /* 0x0002c80001907983 */ /* 0x0001680000300a00 */
[----:B------:R-:W-:Y:S04]  /*48a0*/  STL.64 [R1+0x140], R176 ;  /* 0x000140b001007387 */ /* 0x000fe80000100a00 */
[----:B------:R-:W-:Y:S04]  /*48b0*/  STL.64 [R1+0x148], R178 ;  /* 0x000148b201007387 */ /* 0x000fe80000100a00 */
[----:B------:R-:W-:Y:S04]  /*48c0*/  STL.64 [R1+0x150], R180 ;  /* 0x000150b401007387 */ /* 0x000fe80000100a00 */
[----:B------:R1:W-:Y:S01]  /*48d0*/  STL.64 [R1+0x158], R182 ;  /* 0x000158b601007387 */ /* 0x0003e20000100a00 */
[----:B------:R-:W-:-:S03]  /*48e0*/  WARPGROUP.DEPBAR.LE gsb0, 0x0 ;  /* 0x00008000000079c5 */ /* 0x000fc60000010000 */
[----:B-1----:R0:W5:Y:S04]  /*48f0*/  LDL.LU.64 R182, [R1+0x2c0] ;  /* 0x0002c00001b67983 */ /* 0x0021680000300a00 */
        /* <DEDUP_REMOVED lines=10> */
[----:B------:R0:W5:Y:S01]  /*49a0*/  LDL.LU.64 R208, [R1+0x288] ;  /* 0x0002880001d07983 */ /* 0x0001620000300a00 */
[----:B------:R-:W-:Y:S05]  /*49b0*/  @!P0 BRA `(.L_x_28) ;  /* 0x0000000000048947 */ /* 0x000fea0003800000 */
[----:B------:R-:W-:Y:S01]  /*49c0*/  BPT.TRAP 0x1 ;  /* 0x000000040000795c */ /* 0x000fe20000300000 */
.L_x_28:
[----:B------:R-:W2:Y:S01]  /*49d0*/  LDL R7, [R1+0x25c] ;  /* 0x00025c0001077983 */ /* 0x000ea20000100800 */
[----:B------:R-:W-:Y:S01]  /*49e0*/  ISETP.NE.AND P1, PT, R17, RZ, PT ;  /* 0x000000ff1100720c */ /* 0x000fe20003f25270 */
[----:B------:R-:W-:-:S12]  /*49f0*/  UISETP.GT.U32.AND UP0, UPT, UR37, 0x1, UPT ;  /* 0x000000012500788c */ /* 0x000fd8000bf04070 */
[----:B------:R-:W-:-:S05]  /*4a00*/  @P1 LEA R5, R0, UR38, 0x3 ;  /* 0x0000002600051c11 */ /* 0x000fca000f8e18ff */
[----:B------:R-:W-:-:S05]  /*4a10*/  @P1 VIADD R5, R5, 0x50 ;  /* 0x0000005005051836 */ /* 0x000fca0000000000 */
[----:B--2---:R-:W-:-:S04]  /*4a20*/  @P1 PRMT R5, R7, 0x654, R5 ;  /* 0x0000065407051816 */ /* 0x004fc80000000005 */
[----:B------:R1:W-:Y:S01]  /*4a30*/  @P1 SYNCS.ARRIVE.TRANS64.RED.A1T0 RZ, [R5+URZ], RZ ;  /* 0x000000ff05ff19a7 */ /* 0x0003e2000810043f */
[----:B------:R-:W-:-:S13]  /*4a40*/  PLOP3.LUT P1, PT, PT, PT, UP0, 0x80, 0x0 ;  /* 0x000000000000781c */ /* 0x000fda0003f2f008 */
[----:B-1----:R-:W-:Y:S05]  /*4a50*/  @P1 BRA `(.L_x_29) ;  /* 0x0000000000041947 */ /* 0x002fea0003800000 */
[----:B------:R-:W-:Y:S01]  /*4a60*/  BPT.TRAP 0x1 ;  /* 0x000000040000795c */ /* 0x000fe20000300000 */
.L_x_29:
[----:B------:R-:W-:Y:S01]  /*4a70*/  UIADD3 UR60, UR60, 0x1, URZ ;  /* 0x000000013c3c7890 */ /* 0x000fe2000fffe03f */
[C---:B------:R-:W-:Y:S01]  /*4a80*/  ISETP.GT.AND P2, PT, R3.reuse, 0x1, PT ;  /* 0x000000010300780c */ /* 0x040fe20003f44270 */
[----:B------:R-:W-:Y:S02]  /*4a90*/  VIADD R0, R0, 0x1 ;  /* 0x0000000100007836 */ /* 0x000fe40000000000 */
[----:B------:R-:W-:Y:S01]  /*4aa0*/  UISETP.NE.AND UP0, UPT, UR60, 0xa, UPT ;  /* 0x0000000a3c00788c */ /* 0x000fe2000bf05270 */
[----:B------:R-:W-:Y:S02]  /*4ab0*/  VIADD R3, R3, 0xffffffff ;  /* 0xffffffff03037836 */ /* 0x000fe40000000000 */
[C---:B------:R-:W-:Y:S01]  /*4ac0*/  ISETP.NE.AND P1, PT, R0.reuse, 0xa, PT ;  /* 0x0000000a0000780c */ /* 0x040fe20003f25270 */
[----:B------:R-:W-:Y:S02]  /*4ad0*/  USEL UR4, URZ, 0x1, UP0 ;  /* 0x000000013f047887 */ /* 0x000fe40008000000 */
[----:B------:R-:W-:Y:S01]  /*4ae0*/  USEL UR60, UR60, URZ, UP0 ;  /* 0x0000003f3c3c7287 */ /* 0x000fe20008000000 */
[----:B------:R-:W-:-:S03]  /*4af0*/  SEL R0, R0, RZ, P1 ;  /* 0x000000ff00007207 */ /* 0x000fc60000800000 */
[----:B------:R-:W-:Y:S01]  /*4b00*/  LOP3.LUT R4, R4, UR4, RZ, 0x3c, !PT ;  /* 0x0000000404047c12 */ /* 0x000fe2000f8e3cff */
[----:B------:R-:W-:Y:S07]  /*4b10*/  @P2 BRA `(.L_x_30) ;  /* 0xffffffe000442947 */ /* 0x000fee000383ffff */
.L_x_23:
[----:B01----:R-:W0:Y:S02]  /*4b20*/  LDC R0, c[0x0][0x28c] ;  /* 0x0000a300ff007b82 */ /* 0x003e240000000800 */
[----:B0-----:R-:W-:-:S13]  /*4b30*/  ISETP.GE.AND P1, PT, R0, 0x1, PT ;  /* 0x000000010000780c */ /* 0x001fda0003f26270 */
[----:B------:R-:W-:Y:S05]  /*4b40*/  @!P1 BRA `(.L_x_31) ;  /* 0x0000000000409947 */ /* 0x000fea0003800000 */
[----:B------:R-:W-:Y:S05]  /*4b50*/  @!P0 BRA `(.L_x_32) ;  /* 0x0000000000048947 */ /* 0x000fea0003800000 */
[----:B------:R-:W-:Y:S01]  /*4b60*/  BPT.TRAP 0x1 ;  /* 0x000000040000795c */ /* 0x000fe20000300000 */
.L_x_32:
[----:B------:R-:W2:Y:S01]  /*4b70*/  LDL R3, [R1+0x25c] ;  /* 0x00025c0001037983 */ /* 0x000ea20000100800 */
[----:B------:R-:W-:Y:S01]  /*4b80*/  ISETP.NE.AND P0, PT, R17, RZ, PT ;  /* 0x000000ff1100720c */ /* 0x000fe20003f05270 */
[----:B------:R-:W-:-:S12]  /*4b90*/  UISETP.GT.U32.AND UP0, UPT, UR37, 0x1, UPT ;  /* 0x000000012500788c */ /* 0x000fd8000bf04070 */
[----:B------:R-:W-:-:S04]  /*4ba0*/  @P0 VIADD R6, R6, UR36 ;  /* 0x0000002406060c36 */ /* 0x000fc80008000000 */
[----:B---34-:R-:W-:-:S05]  /*4bb0*/  @P0 IMAD.WIDE.U32 R4, R6, -0x33333333, RZ ;  /* 0xcccccccd06040825 */ /* 0x018fca00078e00ff */
[----:B------:R-:W-:-:S05]  /*4bc0*/  @P0 SHF.R.U32.HI R0, RZ, 0x3, R5 ;  /* 0x00000003ff000819 */ /* 0x000fca0000011605 */
[----:B------:R-:W-:-:S05]  /*4bd0*/  @P0 IMAD R0, R0, -0xa, R6 ;  /* 0xfffffff600000824 */ /* 0x000fca00078e0206 */
[----:B------:R-:W-:-:S05]  /*4be0*/  @P0 LEA R0, R0, UR38, 0x3 ;  /* 0x0000002600000c11 */ /* 0x000fca000f8e18ff */
[----:B------:R-:W-:-:S05]  /*4bf0*/  @P0 VIADD R0, R0, 0x50 ;  /* 0x0000005000000836 */ /* 0x000fca0000000000 */
[----:B--2---:R-:W-:-:S04]  /*4c00*/  @P0 PRMT R0, R3, 0x654, R0 ;  /* 0x0000065403000816 */ /* 0x004fc80000000000 */
[----:B------:R0:W-:Y:S01]  /*4c10*/  @P0 SYNCS.ARRIVE.TRANS64.RED.A1T0 RZ, [R0+URZ], RZ ;  /* 0x000000ff00ff09a7 */ /* 0x0001e2000810043f */
[----:B------:R-:W-:-:S13]  /*4c20*/  PLOP3.LUT P0, PT, PT, PT, UP0, 0x80, 0x0 ;  /* 0x000000000000781c */ /* 0x000fda0003f0f008 */
[----:B0-----:R-:W-:Y:S05]  /*4c30*/  @P0 BRA `(.L_x_31) ;  /* 0x0000000000040947 */ /* 0x001fea0003800000 */
[----:B------:R-:W-:Y:S01]  /*4c40*/  BPT.TRAP 0x1 ;  /* 0x000000040000795c */ /* 0x000fe20000300000 */
.L_x_31:
[----:B------:R-:W3:Y:S01]  /*4c50*/  S2R R8, SR_TID.X ;  /* 0x0000000000087919 */ /* 0x000ee20000002100 */
[----:B------:R-:W-:Y:S02]  /*4c60*/  UIMAD UR54, UR54, 0xb0, URZ ;  /* 0x000000b0363678a4 */ /* 0x000fe4000f8e023f */
[----:B------:R-:W-:Y:S01]  /*4c70*/  USHF.R.S32.HI UR10, URZ, 0x1f, UR53 ;  /* 0x0000001f3f0a7899 */ /* 0x000fe20008011435 */
[----:B------:R-:W-:Y:S01]  /*4c80*/  ULDC.64 UR8, c[0x0][0x5d0] ;  /* 0x0001740000087ab9 */ /* 0x000fe20000000a00 */
[----:B------:R-:W-:Y:S02]  /*4c90*/  UIMAD.WIDE UR6, UR55, 0x200, URZ ;  /* 0x00000200370678a5 */ /* 0x000fe4000f8e023f */
[----:B------:R-:W-:Y:S01]  /*4ca0*/  IMAD.U32 R6, RZ, RZ, UR54 ;  /* 0x00000036ff067e24 */ /* 0x000fe2000f8e00ff */
[----:B------:R-:W-:Y:S02]  /*4cb0*/  UIMAD UR4, UR10, UR8, URZ ;  /* 0x000000080a0472a4 */ /* 0x000fe4000f8e023f */
[----:B------:R-:W-:-:S02]  /*4cc0*/  USHF.L.U32 UR55, UR55, 0x9, URZ ;  /* 0x0000000937377899 */ /* 0x000fc4000800063f */
[----:B------:R-:W-:Y:S02]  /*4cd0*/  UIMAD UR4, UR53, UR9, UR4 ;  /* 0x00000009350472a4 */ /* 0x000fe4000f8e0204 */
[----:B------:R-:W-:Y:S02]  /*4ce0*/  UIADD3 UR36, UR52, UR36, URZ ;  /* 0x0000002434247290 */ /* 0x000fe4000fffe03f */
[----:B------:R-:W-:Y:S02]  /*4cf0*/  UISETP.GE.U32.AND UP2, UPT, UR52, 0xa, UPT ;  /* 0x0000000a3400788c */ /* 0x000fe4000bf46070 */
[----:B------:R-:W-:-:S04]  /*4d00*/  UISETP.GT.U32.AND UP1, UPT, UR36, 0x9, UPT ;  /* 0x000000092400788c */ /* 0x000fc8000bf24070 */
[----:B------:R-:W-:Y:S01]  /*4d10*/  UISETP.LT.U32.AND UP1, UPT, UR52, 0xa, UP1 ;  /* 0x0000000a3400788c */ /* 0x000fe20008f21070 */
[--C-:B---34-:R-:W-:Y:S01]  /*4d20*/  SHF.R.U32.HI R4, RZ, 0x7, R8.reuse ;  /* 0x00000007ff047819 */ /* 0x118fe20000011608 */
[----:B------:R-:W-:Y:S01]  /*4d30*/  IMAD.SHL.U32 R7, R8, 0x2, RZ ;  /* 0x0000000208077824 */ /* 0x000fe200078e00ff */
[----:B------:R-:W-:Y:S02]  /*4d40*/  SHF.R.U32.HI R0, RZ, 0x2, R8 ;  /* 0x00000002ff007819 */ /* 0x000fe40000011608 */
[----:B------:R-:W-:Y:S02]  /*4d50*/  LOP3.LUT R4, R4, 0x1, RZ, 0xc0, !PT ;  /* 0x0000000104047812 */ /* 0x000fe400078ec0ff */
[----:B------:R-:W-:Y:S02]  /*4d60*/  LOP3.LUT R5, R8, 0x60, RZ, 0xc0, !PT ;  /* 0x0000006008057812 */ /* 0x000fe400078ec0ff */
[----:B------:R-:W-:Y:S01]  /*4d70*/  LOP3.LUT R0, R0, 0x7, RZ, 0xc0, !PT ;  /* 0x0000000700007812 */ /* 0x000fe200078ec0ff */
[----:B------:R-:W-:Y:S01]  /*4d80*/  IMAD.SHL.U32 R3, R4, 0x40, RZ ;  /* 0x0000004004037824 */ /* 0x000fe200078e00ff */
[----:B------:R-:W-:-:S02]  /*4d90*/  SHF.R.U32.HI R5, RZ, 0x1, R5 ;  /* 0x00000001ff057819 */ /* 0x000fc40000011605 */
[----:B------:R-:W-:Y:S02]  /*4da0*/  LOP3.LUT R6, R6, 0x6, R7, 0xf8, !PT ;  /* 0x0000000606067812 */ /* 0x000fe400078ef807 */
[--C-:B------:R-:W-:Y:S02]  /*4db0*/  LOP3.LUT R3, R3, 0x40, R0.reuse, 0xe2, !PT ;  /* 0x0000004003037812 */ /* 0x100fe400078ee200 */
[----:B------:R-:W-:Y:S02]  /*4dc0*/  IADD3 R0, RZ, -R5, -R0 ;  /* 0x80000005ff007210 */ /* 0x000fe40007ffe800 */
[----:B------:R-:W-:Y:S02]  /*4dd0*/  SHF.R.S32.HI R7, RZ, 0x1f, R6 ;  /* 0x0000001fff077819 */ /* 0x000fe40000011406 */
[----:B------:R-:W-:Y:S01]  /*4de0*/  LOP3.LUT R21, R3, UR6, R5, 0xfe, !PT ;  /* 0x0000000603157c12 */ /* 0x000fe2000f8efe05 */
[----:B------:R-:W-:Y:S02]  /*4df0*/  IMAD R0, R4, -0x40, R0 ;  /* 0xffffffc004007824 */ /* 0x000fe400078e0200 */
[----:B------:R-:W-:Y:S01]  /*4e00*/  IMAD.U32 R4, RZ, RZ, UR8 ;  /* 0x00000008ff047e24 */ /* 0x000fe2000f8e00ff */
[----:B------:R-:W-:Y:S01]  /*4e10*/  ULDC UR8, c[0x0][0x284] ;  /* 0x0000a10000087ab9 */ /* 0x000fe20000000800 */
[----:B------:R0:W-:Y:S01]  /*4e20*/  STL [R1+0x258], R21 ;  /* 0x0002581501007387 */ /* 0x0001e20000100800 */
[----:B------:R-:W-:-:S02]  /*4e30*/  IMAD.U32 R3, RZ, RZ, UR8 ;  /* 0x00000008ff037e24 */ /* 0x000fc4000f8e00ff */
[----:B------:R-:W-:-:S03]  /*4e40*/  IMAD.WIDE.U32 R4, R4, UR53, R6 ;  /* 0x0000003504047c25 */ /* 0x000fc6000f8e0006 */
[----:B------:R-:W-:Y:S01]  /*4e50*/  IADD3 R0, R3, -UR55, R0 ;  /* 0x8000003703007c10 */ /* 0x000fe2000fffe000 */
[----:B------:R-:W-:Y:S01]  /*4e60*/  VIADD R5, R5, UR4 ;  /* 0x0000000405057c36 */ /* 0x000fe20008000000 */
[----:B------:R-:W-:Y:S01]  /*4e70*/  ULDC UR4, c[0x0][0x288] ;  /* 0x0000a20000047ab9 */ /* 0x000fe20000000800 */
[----:B------:R-:W-:Y:S01]  /*4e80*/  LOP3.LUT R3, R8, 0x3, RZ, 0xc0, !PT ;  /* 0x0000000308037812 */ /* 0x000fe200078ec0ff */
[----:B------:R-:W-:Y:S01]  /*4e90*/  UISETP.GE.AND UP0, UPT, UR54, UR4, UPT ;  /* 0x000000043600728c */ /* 0x000fe2000bf06270 */
[----:B------:R-:W-:-:S03]  /*4ea0*/  IMAD.MOV.U32 R8, RZ, RZ, -0x2 ;  /* 0xfffffffeff087424 */ /* 0x000fc600078e00ff */
[----:B------:R-:W-:Y:S01]  /*4eb0*/  UISETP.GE.OR UP0, UPT, UR55, UR8, UP0 ;  /* 0x000000083700728c */ /* 0x000fe20008706670 */
[----:B------:R-:W-:Y:S01]  /*4ec0*/  IMAD R3, R3, R8, UR4 ;  /* 0x0000000403037e24 */ /* 0x000fe2000f8e0208 */
[----:B------:R-:W-:Y:S02]  /*4ed0*/  UIMAD.WIDE.U32 UR4, UR36, -0x33333333, URZ ;  /* 0xcccccccd240478a5 */ /* 0x000fe4000f8e003f */
[----:B------:R-:W-:Y:S01]  /*4ee0*/  USEL UR8, URZ, 0x1, !UP1 ;  /* 0x000000013f087887 */ /* 0x000fe2000c800000 */
[----:B------:R-:W-:Y:S01]  /*4ef0*/  VIADD R3, R3, -UR54 ;  /* 0x8000003603037c36 */ /* 0x000fe20008000000 */
[----:B------:R-:W-:Y:S01]  /*4f00*/  PLOP3.LUT P0, PT, PT, PT, UP0, 0x80, 0x0 ;  /* 0x000000000000781c */ /* 0x000fe20003f0f008 */
[----:B------:R-:W-:Y:S02]  /*4f10*/  USHF.R.U32.HI UR4, URZ, 0x3, UR5 ;  /* 0x000000033f047899 */ /* 0x000fe40008011605 */
[----:B------:R-:W-:Y:S02]  /*4f20*/  ULOP3.LUT UR39, UR39, UR8, URZ, 0x3c, !UPT ;  /* 0x0000000827277292 */ /* 0x000fe4000f8e3c3f */
[----:B------:R-:W-:-:S02]  /*4f30*/  UIMAD UR36, UR4, -0xa, UR36 ;  /* 0xfffffff6042478a4 */ /* 0x000fc4000f8e0224 */
[----:B------:R-:W-:Y:S01]  /*4f40*/  @UP2 ULOP3.LUT UR39, UR39, 0x1, UR4, 0x78, !UPT ;  /* 0x0000000127272892 */ /* 0x000fe2000f8e7804 */
[----:B------:R-:W-:-:S05]  /*4f50*/  UMOV UR55, 0xffffffff ;  /* 0xffffffff00377882 */ /* 0x000fca0000000000 */
[----:B0-----:R-:W-:Y:S06]  /*4f60*/  @P0 BRA `(.L_x_33) ;  /* 0x000001f000040947 */ /* 0x001fec0003800000 */
[----:B-----5:R-:W-:Y:S01]  /*4f70*/  FSETP.NEU.AND P2, PT, R16, RZ, PT ;  /* 0x000000ff1000720b */ /* 0x020fe20003f4d000 */
[----:B------:R-:W-:Y:S01]  /*4f80*/  ULDC.64 UR8, c[0x0][0x5c8] ;  /* 0x0001720000087ab9 */ /* 0x000fe20000000a00 */
[----:B------:R-:W-:Y:S01]  /*4f90*/  ISETP.GT.AND P0, PT, R3, RZ, PT ;  /* 0x000000ff0300720c */ /* 0x000fe20003f04270 */
[----:B------:R-:W-:Y:S01]  /*4fa0*/  UIMAD UR4, UR7, UR8, URZ ;  /* 0x00000008070472a4 */ /* 0x000fe2000f8e023f */
[----:B------:R-:W-:Y:S01]  /*4fb0*/  IMAD.U32 R14, RZ, RZ, UR9 ;  /* 0x00000009ff0e7e24 */ /* 0x000fe2000f8e00ff */
[----:B------:R-:W-:Y:S01]  /*4fc0*/  BSSY B0, `(.L_x_33) ;  /* 0x0001efb000007945 */ /* 0x000fe20003800000 */
[----:B------:R-:W-:Y:S01]  /*4fd0*/  IMAD.WIDE.U32 R4, R21, UR8, R4 ;  /* 0x0000000815047c25 */ /* 0x000fe2000f8e0004 */
[----:B------:R-:W-:-:S03]  /*4fe0*/  ISETP.GT.AND P1, PT, R0, RZ, P0 ;  /* 0x000000ff0000720c */ /* 0x000fc60000724270 */
[----:B------:R-:W-:-:S04]  /*4ff0*/  IMAD R14, R21, R14, UR4 ;  /* 0x00000004150e7e24 */ /* 0x000fc8000f8e020e */
[----:B------:R-:W-:Y:S01]  /*5000*/  IMAD.IADD R14, R5, 0x1, R14 ;  /* 0x00000001050e7824 */ /* 0x000fe200078e020e */
[----:B------:R-:W-:Y:S06]  /*5010*/  @!P2 BRA `(.L_x_34) ;  /* 0x000001840084a947 */ /* 0x000fec0003800000 */
[----:B------:R-:W0:Y:S01]  /*5020*/  LDC.64 R10, c[0x0][0x5b8] ;  /* 0x00016e00ff0a7b82 */ /* 0x000e220000000a00 */
[----:B------:R-:W3:Y:S04]  /*5030*/  LDL.LU R20, [R1+0x220] ;  /* 0x0002200001147983 */ /* 0x000ee80000300800 */
[----:B------:R-:W-:Y:S03]  /*5040*/  STL.64 [R1+0x288], R24 ;  /* 0x0002881801007387 */ /* 0x000fe60000100a00 */
[----:B------:R-:W1:Y:S01]  /*5050*/  LDC.64 R22, c[0x0][0x5b0] ;  /* 0x00016c00ff167b82 */ /* 0x000e620000000a00 */
[----:B0-----:R-:W-:Y:S01]  /*5060*/  IMAD.MOV.U32 R8, RZ, RZ, R11 ;  /* 0x000000ffff087224 */ /* 0x001fe200078e000b */
[----:B------:R0:W-:Y:S01]  /*5070*/  STL [R1+0x250], R10 ;  /* 0x0002500a01007387 */ /* 0x0001e20000100800 */
[----:B------:R-:W-:-:S04]  /*5080*/  IMAD.MOV.U32 R235, RZ, RZ, R10 ;  /* 0x000000ffffeb7224 */ /* 0x000fc800078e000a */
[C---:B------:R-:W-:Y:S01]  /*5090*/  IMAD R5, R235.reuse, UR10, RZ ;  /* 0x0000000aeb057c24 */ /* 0x040fe2000f8e02ff */
[----:B-1----:R-:W-:Y:S01]  /*50a0*/  R2UR UR4, R22 ;  /* 0x00000000160472ca */ /* 0x002fe200000e0000 */
[----:B------:R-:W-:Y:S01]  /*50b0*/  IMAD.WIDE.U32 R232, R235, UR53, R6 ;  /* 0x00000035ebe87c25 */ /* 0x000fe2000f8e0006 */
[----:B0-----:R-:W0:Y:S03]  /*50c0*/  LDC.64 R10, c[0x0][0x5a8] ;  /* 0x00016a00ff0a7b82 */ /* 0x001e260000000a00 */
[----:B------:R-:W-:Y:S02]  /*50d0*/  IMAD R234, R8, UR53, R5 ;  /* 0x0000003508ea7c24 */ /* 0x000fe4000f8e0205 */
[----:B------:R-:W-:Y:S02]  /*50e0*/  IMAD.MOV.U32 R236, RZ, RZ, R232 ;  /* 0x000000ffffec7224 */ /* 0x000fe400078e00e8 */
[----:B------:R-:W-:Y:S01]  /*50f0*/  IMAD.IADD R237, R233, 0x1, R234 ;  /* 0x00000001e9ed7824 */ /* 0x000fe200078e02ea */
[----:B------:R-:W-:Y:S03]  /*5100*/  STL [R1+0x264], R234 ;  /* 0x000264ea01007387 */ /* 0x000fe60000100800 */
[----:B------:R-:W-:Y:S01]  /*5110*/  UIMAD UR4, UR7, UR4, URZ ;  /* 0x00000004070472a4 */ /* 0x000fe2000f8e023f */
[C---:B------:R-:W-:Y:S01]  /*5120*/  IMAD.WIDE.U32 R8, R21.reuse, R22, R236 ;  /* 0x0000001615087225 */ /* 0x040fe200078e00ec */
[----:B------:R-:W-:Y:S04]  /*5130*/  STL.64 [R1+0x248], R232 ;  /* 0x000248e801007387 */ /* 0x000fe80000100a00 */
[----:B------:R-:W-:Y:S01]  /*5140*/  IMAD R19, R21, R23, UR4 ;  /* 0x0000000415137e24 */ /* 0x000fe2000f8e0217 */
[----:B------:R-:W-:-:S03]  /*5150*/  ULDC.64 UR4, c[0x0][0x5c0] ;  /* 0x0001700000047ab9 */ /* 0x000fc60000000a00 */
[----:B------:R-:W-:Y:S01]  /*5160*/  IMAD.IADD R5, R9, 0x1, R19 ;  /* 0x0000000109057824 */ /* 0x000fe200078e0213 */
[----:B------:R-:W-:Y:S01]  /*5170*/  STL [R1+0x268], R19 ;  /* 0x0002681301007387 */ /* 0x000fe20000100800 */
[----:B0-----:R-:W-:-:S04]  /*5180*/  LEA R12, P2, R8, R10, 0x1 ;  /* 0x0000000a080c7211 */ /* 0x001fc800078408ff */
[----:B------:R-:W-:-:S05]  /*5190*/  LEA.HI.X R13, R8, R11, R5, 0x1, P2 ;  /* 0x0000000b080d7211 */ /* 0x000fca00010f0c05 */
[----:B------:R0:W4:Y:S01]  /*51a0*/  @P1 LDG.E.LTC128B.U16 R18, desc[UR58][R12.64] ;  /* 0x0000003a0c121981 */ /* 0x000122000c1e1520 */
[C---:B------:R-:W-:Y:S02]  /*51b0*/  LEA R8, P2, R4.reuse, UR4, 0x1 ;  /* 0x0000000404087c11 */ /* 0x040fe4000f8408ff */
[----:B------:R-:W-:Y:S02]  /*51c0*/  ISETP.GT.AND P3, PT, R3, 0x1, PT ;  /* 0x000000010300780c */ /* 0x000fe40003f64270 */
[----:B------:R-:W-:Y:S01]  /*51d0*/  LEA.HI.X R9, R4, UR5, R14, 0x1, P2 ;  /* 0x0000000504097c11 */ /* 0x000fe200090f0c0e */
[----:B0-----:R-:W-:-:S04]  /*51e0*/  IMAD.WIDE.U32 R12, R21, R22, R6 ;  /* 0x00000016150c7225 */ /* 0x001fc800078e0006 */
[----:B------:R-:W-:Y:S02]  /*51f0*/  IMAD.IADD R13, R19, 0x1, R13 ;  /* 0x00000001130d7824 */ /* 0x000fe400078e020d */
[----:B------:R-:W-:-:S04]  /*5200*/  IMAD.WIDE.U32 R12, R235, UR53, R12 ;  /* 0x00000035eb0c7c25 */ /* 0x000fc8000f8e000c */
[----:B------:R-:W-:Y:S01]  /*5210*/  IMAD.IADD R5, R234, 0x1, R13 ;  /* 0x00000001ea057824 */ /* 0x000fe200078e020d */
[----:B------:R-:W-:-:S05]  /*5220*/  LEA R24, P4, R12, R10, 0x1 ;  /* 0x0000000a0c187211 */ /* 0x000fca00078808ff */
[----:B------:R0:W-:Y:S01]  /*5230*/  STL [R1+0x240], R24 ;  /* 0x0002401801007387 */ /* 0x0001e20000100800 */
[----:B------:R-:W-:Y:S01]  /*5240*/  IMAD.MOV.U32 R14, RZ, RZ, R24 ;  /* 0x000000ffff0e7224 */ /* 0x000fe200078e0018 */
[----:B------:R-:W-:Y:S01]  /*5250*/  ISETP.GT.AND P2, PT, R0, RZ, P3 ;  /* 0x000000ff0000720c */ /* 0x000fe20001f44270 */
[----:B------:R-:W-:Y:S01]  /*5260*/  BSSY B1, `(.L_x_35) ;  /* 0x000000c000017945 */ /* 0x000fe20003800000 */
[----:B----4-:R-:W-:-:S04]  /*5270*/  IMAD.U32 R15, R18, 0x10000, RZ ;  /* 0x00010000120f7824 */ /* 0x010fc800078e00ff */
[----:B------:R-:W-:-:S04]  /*5280*/  FMUL R15, R15, R16 ;  /* 0x000000100f0f7220 */ /* 0x000fc80000400000 */
[----:B---3--:R-:W-:-:S05]  /*5290*/  FFMA R15, R20, R2, R15 ;  /* 0x00000002140f7223 */ /* 0x008fca000000000f */
[----:B------:R-:W-:Y:S01]  /*52a0*/  F2FP.BF16.F32.PACK_AB R4, RZ, R15 ;  /* 0x0000000fff04723e */ /* 0x000fe200000010ff */
[----:B------:R-:W-:Y:S01]  /*52b0*/  IMAD.MOV.U32 R15, RZ, RZ, R25 ;  /* 0x000000ffff0f7224 */ /* 0x000fe200078e0019 */
[----:B------:R-:W-:Y:S01]  /*52c0*/  LEA.HI.X R15, R12, R11, R5, 0x1, P4 ;  /* 0x0000000b0c0f7211 */ /* 0x000fe200020f0c05 */
[----:B0-----:R0:W5:Y:S04]  /*52d0*/  LDL.LU.64 R24, [R1+0x288] ;  /* 0x0002880001187983 */ /* 0x0011680000300a00 */
[----:B------:R0:W-:Y:S04]  /*52e0*/  @P1 STG.E.U16 desc[UR58][R8.64], R4 ;  /* 0x0000000408001986 */ /* 0x0001e8000c10153a */
[----:B------:R0:W-:Y:S01]  /*52f0*/  STL [R1+0x244], R15 ;  /* 0x0002440f01007387 */ /* 0x0001e20000100800 */
[----:B------:R-:W-:Y:S05]  /*5300*/  @!P2 BRA `(.L_x_36) ;  /* 0x000000000004a947 */ /* 0x000fea0003800000 */
[----:B------:R1:W5:Y:S02]  /*5310*/  LDG.E.LTC128B.U16 R18, desc[UR58][R14.64+0x2] ;  /* 0x0000023a0e127981 */ /* 0x000364000c1e1520 */
.L_x_36:
[----:B------:R-:W-:Y:S05]  /*5320*/  BSYNC B1 ;  /* 0x0000000000017941 */ /* 0x000fea0003800000 */
.L_x_35:
[----:B------:R-:W3:Y:S01]  /*5330*/  LDL.LU R5, [R1+0x224] ;  /* 0x0002240001057983 */ /* 0x000ee20000300800 */
[----:B0----5:R-:W-:Y:S01]  /*5340*/  IMAD.U32 R4, R18, 0x10000, RZ ;  /* 0x0001000012047824 */ /* 0x021fe200078e00ff */
[----:B------:R-:W-:-:S03]  /*5350*/  ISETP.GT.AND P1, PT, R0, 0x8, P0 ;  /* 0x000000080000780c */ /* 0x000fc60000724270 */
[----:B------:R-:W-:-:S04]  /*5360*/  FMUL R4, R4, R16 ;  /* 0x0000001004047220 */ /* 0x000fc80000400000 */
[----:B---3--:R-:W-:Y:S01]  /*5370*/  FFMA R20, R5, R2, R4 ;  /* 0x0000000205147223 */ /* 0x008fe20000000004 */
[C---:B------:R-:W-:Y:S01]  /*5380*/  SHF.L.U64.HI R5, R22.reuse, 0x3, R23 ;  /* 0x0000000316057819 */ /* 0x040fe20000010217 */
[----:B------:R-:W-:-:S03]  /*5390*/  IMAD.SHL.U32 R4, R22, 0x8, RZ ;  /* 0x0000000816047824 */ /* 0x000fc600078e00ff */
[----:B------:R-:W-:Y:S01]  /*53a0*/  F2FP.BF16.F32.PACK_AB R20, RZ, R20 ;  /* 0x00000014ff14723e */ /* 0x000fe200000010ff */
[----:B-1----:R-:W-:-:S04]  /*53b0*/  IMAD.WIDE.U32 R14, R21, R22, R4 ;  /* 0x00000016150e7225 */ /* 0x002fc800078e0004 */
[----:B------:R-:W-:Y:S01]  /*53c0*/  IMAD.IADD R19, R19, 0x1, R15 ;  /* 0x0000000113137824 */ /* 0x000fe200078e020f */
[----:B------:R-:W-:-:S05]  /*53d0*/  IADD3 R13, P4, R232, R14, RZ ;  /* 0x0000000ee80d7210 */ /* 0x000fca0007f9e0ff */
[----:B------:R-:W-:Y:S01]  /*53e0*/  IMAD.X R21, R19, 0x1, R237, P4 ;  /* 0x0000000113157824 */ /* 0x000fe200020e06ed */
[----:B------:R-:W-:-:S04]  /*53f0*/  LEA R12, P4, R13, R10, 0x1 ;  /* 0x0000000a0d0c7211 */ /* 0x000fc800078808ff */
[----:B------:R-:W-:Y:S01]  /*5400*/  LEA.HI.X R13, R13, R11, R21, 0x1, P4 ;  /* 0x0000000b0d0d7211 */ /* 0x000fe200020f0c15 */
[----:B------:R0:W-:Y:S04]  /*5410*/  @P2 STG.E.U16 desc[UR58][R8.64+0x2], R20 ;  /* 0x0000021408002986 */ /* 0x0001e8000c10153a */
[----:B------:R1:W3:Y:S04]  /*5420*/  @P1 LDG.E.LTC128B.U16 R18, desc[UR58][R12.64] ;  /* 0x0000003a0c121981 */ /* 0x0002e8000c1e1520 */
[----:B------:R-:W4:Y:S01]  /*5430*/  LDL.LU R21, [R1+0x228] ;  /* 0x0002280001157983 */ /* 0x000f220000300800 */
[----:B-1----:R-:W-:-:S05]  /*5440*/  IADD3 R12, P2, R6, R14, RZ ;  /* 0x0000000e060c7210 */ /* 0x002fca0007f5e0ff */
[----:B------:R-:W-:Y:S02]  /*5450*/  IMAD.X R13, R7, 0x1, R19, P2 ;  /* 0x00000001070d7824 */ /* 0x000fe400010e0613 */
[----:B------:R-:W-:-:S04]  /*5460*/  IMAD.WIDE.U32 R12, R235, UR53, R12 ;  /* 0x00000035eb0c7c25 */ /* 0x000fc8000f8e000c */
[----:B------:R-:W-:Y:S01]  /*5470*/  IMAD.IADD R13, R234, 0x1, R13 ;  /* 0x00000001ea0d7824 */ /* 0x000fe200078e020d */
[----:B------:R-:W-:-:S04]  /*5480*/  LEA R232, P2, R12, R10, 0x1 ;  /* 0x0000000a0ce87211 */ /* 0x000fc800078408ff */
[----:B------:R-:W-:Y:S01]  /*5490*/  LEA.HI.X R233, R12, R11, R13, 0x1, P2 ;  /* 0x0000000b0ce97211 */ /* 0x000fe200010f0c0d */
[----:B0-----:R-:W-:-:S04]  /*54a0*/  IMAD.U32 R20, RZ, RZ, UR9 ;  /* 0x00000009ff147e24 */ /* 0x001fc8000f8e00ff */
[----:B------:R0:W-:Y:S01]  /*54b0*/  STL.64 [R1+0x220], R232 ;  /* 0x000220e801007387 */ /* 0x0001e20000100a00 */
[----:B------:R-:W-:Y:S01]  /*54c0*/  ISETP.GT.AND P5, PT, R0, 0x8, P3 ;  /* 0x000000080000780c */ /* 0x000fe20001fa4270 */
[----:B------:R-:W-:Y:S01]  /*54d0*/  BSSY B1, `(.L_x_37) ;  /* 0x0000010000017945 */ /* 0x000fe20003800000 */
[----:B---3--:R-:W-:-:S04]  /*54e0*/  IMAD.U32 R12, R18, 0x10000, RZ ;  /* 0x00010000120c7824 */ /* 0x008fc800078e00ff */
[----:B------:R-:W-:-:S04]  /*54f0*/  FMUL R12, R12, R16 ;  /* 0x000000100c0c7220 */ /* 0x000fc80000400000 */
[----:B----4-:R-:W-:Y:S01]  /*5500*/  FFMA R13, R21, R2, R12 ;  /* 0x00000002150d7223 */ /* 0x010fe2000000000c */
[----:B------:R-:W-:Y:S02]  /*5510*/  IMAD.U32 R12, RZ, RZ, UR8 ;  /* 0x00000008ff0c7e24 */ /* 0x000fe4000f8e00ff */
[----:B------:R-:W-:Y:S02]  /*5520*/  IMAD.U32 R21, RZ, RZ, UR8 ;  /* 0x00000008ff157e24 */ /* 0x000fe4000f8e00ff */
[----:B------:R-:W-:Y:S01]  /*5530*/  IMAD.SHL.U32 R12, R12, 0x10, RZ ;  /* 0x000000100c0c7824 */ /* 0x000fe200078e00ff */
[----:B------:R-:W-:Y:S02]  /*5540*/  F2FP.BF16.F32.PACK_AB R13, RZ, R13 ;  /* 0x0000000dff0d723e */ /* 0x000fe400000010ff */
[----:B------:R-:W-:Y:S02]  /*5550*/  SHF.L.U64.HI R21, R21, 0x4, R20 ;  /* 0x0000000415157819 */ /* 0x000fe40000010214 */
[----:B------:R-:W-:-:S02]  /*5560*/  IADD3 R12, P2, R12, R8, RZ ;  /* 0x000000080c0c7210 */ /* 0x000fc40007f5e0ff */
[----:B------:R-:W-:-:S03]  /*5570*/  PRMT R20, R13, 0x7610, R20 ;  /* 0x000076100d147816 */ /* 0x000fc60000000014 */
[----:B------:R-:W-:Y:S01]  /*5580*/  IMAD.X R13, R21, 0x1, R9, P2 ;  /* 0x00000001150d7824 */ /* 0x000fe200010e0609 */
[----:B------:R0:W-:Y:S04]  /*5590*/  STL [R1+0x254], R21 ;  /* 0x0002541501007387 */ /* 0x0001e80000100800 */
[----:B------:R0:W-:Y:S01]  /*55a0*/  @P1 STG.E.U16 desc[UR58][R12.64], R20 ;  /* 0x000000140c001986 */ /* 0x0001e2000c10153a */
[----:B------:R-:W-:Y:S05]  /*55b0*/  @!P5 BRA `(.L_x_38) ;  /* 0x000000000004d947 */ /* 0x000fea0003800000 */
[----:B------:R1:W5:Y:S02]  /*55c0*/  LDG.E.LTC128B.U16 R18, desc[UR58][R232.64+0x2] ;  /* 0x0000023ae8127981 */ /* 0x000364000c1e1520 */
.L_x_38:
[----:B------:R-:W-:Y:S05]  /*55d0*/  BSYNC B1 ;  /* 0x0000000000017941 */ /* 0x000fea0003800000 */
.L_x_37:
[----:B0-----:R-:W3:Y:S01]  /*55e0*/  LDL.LU R21, [R1+0x22c] ;  /* 0x00022c0001157983 */ /* 0x001ee20000300800 */
[----:B-----5:R-:W-:Y:S01]  /*55f0*/  IMAD.U32 R20, R18, 0x10000, RZ ;  /* 0x0001000012147824 */ /* 0x020fe200078e00ff */
[----:B------:R-:W-:Y:S02]  /*5600*/  ISETP.GT.AND P2, PT, R3, 0x8, PT ;  /* 0x000000080300780c */ /* 0x000fe40003f44270 */
[----:B------:R0:W-:Y:S01]  /*5610*/  STL.64 [R1+0x288], R4 ;  /* 0x0002880401007387 */ /* 0x0001e20000100a00 */
[----:B------:R-:W-:Y:S01]  /*5620*/  FMUL R20, R20, R16 ;  /* 0x0000001014147220 */ /* 0x000fe20000400000 */
[----:B------:R-:W-:Y:S01]  /*5630*/  ISETP.GT.AND P4, PT, R0, RZ, P2 ;  /* 0x000000ff0000720c */ /* 0x000fe20001784270 */
[----:B0-----:R-:W-:Y:S02]  /*5640*/  IMAD.MOV.U32 R4, RZ, RZ, R12 ;  /* 0x000000ffff047224 */ /* 0x001fe400078e000c */
[----:B------:R-:W-:-:S05]  /*5650*/  IMAD.MOV.U32 R5, RZ, RZ, R13 ;  /* 0x000000ffff057224 */ /* 0x000fca00078e000d */
[----:B------:R-:W-:Y:S01]  /*5660*/  STL.64 [R1+0x228], R4 ;  /* 0x0002280401007387 */ /* 0x000fe20000100a00 */
[----:B---3--:R-:W-:-:S05]  /*5670*/  FFMA R20, R21, R2, R20 ;  /* 0x0000000215147223 */ /* 0x008fca0000000014 */
[----:B------:R-:W-:-:S05]  /*5680*/  F2FP.BF16.F32.PACK_AB R20, RZ, R20 ;  /* 0x00000014ff14723e */ /* 0x000fca00000010ff */
[----:B------:R0:W-:Y:S04]  /*5690*/  @P5 STG.E.U16 desc[UR58][R4.64+0x2], R20 ;  /* 0x0000021404005986 */ /* 0x0001e8000c10153a */
[----:B0-----:R0:W5:Y:S01]  /*56a0*/  LDL.LU.64 R4, [R1+0x288] ;  /* 0x0002880001047983 */ /* 0x0011620000300a00 */
[----:B------:R-:W-:Y:S04]  /*56b0*/  BSSY B1, `(.L_x_39) ;  /* 0x0000004000017945 */ /* 0x000fe80003800000 */
[----:B------:R-:W-:Y:S05]  /*56c0*/  @!P4 BRA `(.L_x_40) ;  /* 0x000000000008c947 */ /* 0x000fea0003800000 */
[----:B------:R-:W3:Y:S04]  /*56d0*/  LDL.64 R20, [R1+0x240] ;  /* 0x0002400001147983 */ /* 0x000ee80000100a00 */
[----:B---3--:R3:W5:Y:S02]  /*56e0*/  LDG.E.LTC128B.U16 R18, desc[UR58][R20.64+0x10] ;  /* 0x0000103a14127981 */ /* 0x008764000c1e1520 */
.L_x_40:
[----:B------:R-:W-:Y:S05]  /*56f0*/  BSYNC B1 ;  /* 0x0000000000017941 */ /* 0x000fea0003800000 */
.L_x_39:
[----:B---3--:R-:W3:Y:S01]  /*5700*/  LDL.LU R21, [R1+0x230] ;  /* 0x0002300001157983 */ /* 0x008ee20000300800 */
[----:B-----5:R-:W-:Y:S01]  /*5710*/  IMAD.U32 R20, R18, 0x10000, RZ ;  /* 0x0001000012147824 */ /* 0x020fe200078e00ff */
[----:B------:R-:W-:Y:S01]  /*5720*/  ISETP.GT.AND P1, PT, R3, 0x9, PT ;  /* 0x000000090300780c */ /* 0x000fe20003f24270 */
[----:B------:R-:W-:Y:S02]  /*5730*/  BSSY B1, `(.L_x_41) ;  /* 0x0000009000017945 */ /* 0x000fe40003800000 */
[----:B------:R-:W-:Y:S01]  /*5740*/  FMUL R20, R20, R16 ;  /* 0x0000001014147220 */ /* 0x000fe20000400000 */
[----:B------:R-:W-:-:S03]  /*5750*/  ISETP.GT.AND P5, PT, R0, RZ, P1 ;  /* 0x000000ff0000720c */ /* 0x000fc60000fa4270 */
[----:B---3--:R-:W-:-:S05]  /*5760*/  FFMA R20, R21, R2, R20 ;  /* 0x0000000215147223 */ /* 0x008fca0000000014 */
[----:B------:R-:W-:-:S05]  /*5770*/  F2FP.BF16.F32.PACK_AB R20, RZ, R20 ;  /* 0x00000014ff14723e */ /* 0x000fca00000010ff */
[----:B------:R3:W-:Y:S01]  /*5780*/  @P4 STG.E.U16 desc[UR58][R8.64+0x10], R20 ;  /* 0x0000101408004986 */ /* 0x0007e2000c10153a */
[----:B------:R-:W-:Y:S05]  /*5790*/  @!P5 BRA `(.L_x_42) ;  /* 0x000000000008d947 */ /* 0x000fea0003800000 */
[----:B---3--:R-:W3:Y:S04]  /*57a0*/  LDL.64 R20, [R1+0x240] ;  /* 0x0002400001147983 */ /* 0x008ee80000100a00 */
[----:B---3--:R4:W5:Y:S02]  /*57b0*/  LDG.E.LTC128B.U16 R18, desc[UR58][R20.64+0x12] ;  /* 0x0000123a14127981 */ /* 0x008964000c1e1520 */
.L_x_42:
[----:B------:R-:W-:Y:S05]  /*57c0*/  BSYNC B1 ;  /* 0x0000000000017941 */ /* 0x000fea0003800000 */
.L_x_41:
[----:B----4-:R-:W4:Y:S01]  /*57d0*/  LDL.LU R21, [R1+0x234] ;  /* 0x0002340001157983 */ /* 0x010f220000300800 */
[----:B---3-5:R-:W-:Y:S01]  /*57e0*/  IMAD.U32 R20, R18, 0x10000, RZ ;  /* 0x0001000012147824 */ /* 0x028fe200078e00ff */
[----:B------:R-:W-:Y:S01]  /*57f0*/  ISETP.GT.AND P4, PT, R0, 0x8, P2 ;  /* 0x000000080000780c */ /* 0x000fe20001784270 */
[----:B------:R-:W-:Y:S02]  /*5800*/  BSSY B1, `(.L_x_43) ;  /* 0x0000007000017945 */ /* 0x000fe40003800000 */
[----:B------:R-:W-:-:S04]  /*5810*/  FMUL R20, R20, R16 ;  /* 0x0000001014147220 */ /* 0x000fc80000400000 */
[----:B----4-:R-:W-:-:S05]  /*5820*/  FFMA R20, R21, R2, R20 ;  /* 0x0000000215147223 */ /* 0x010fca0000000014 */
[----:B------:R-:W-:-:S05]  /*5830*/  F2FP.BF16.F32.PACK_AB R20, RZ, R20 ;  /* 0x00000014ff14723e */ /* 0x000fca00000010ff */
[----:B------:R3:W-:Y:S01]  /*5840*/  @P5 STG.E.U16 desc[UR58][R8.64+0x12], R20 ;  /* 0x0000121408005986 */ /* 0x0007e2000c10153a */
[----:B------:R-:W-:Y:S05]  /*5850*/  @!P4 BRA `(.L_x_44) ;  /* 0x000000000004c947 */ /* 0x000fea0003800000 */
[----:B------:R4:W5:Y:S02]  /*5860*/  LDG.E.LTC128B.U16 R18, desc[UR58][R232.64+0x10] ;  /* 0x0000103ae8127981 */ /* 0x000964000c1e1520 */
.L_x_44:
[----:B------:R-:W-:Y:S05]  /*5870*/  BSYNC B1 ;  /* 0x0000000000017941 */ /* 0x000fea0003800000 */
.L_x_43:
[----:B------:R-:W2:Y:S01]  /*5880*/  LDL.LU R21, [R1+0x238] ;  /* 0x0002380001157983 */ /* 0x000ea20000300800 */
[----:B---3-5:R-:W-:Y:S01]  /*5890*/  IMAD.U32 R20, R18, 0x10000, RZ ;  /* 0x0001000012147824 */ /* 0x028fe200078e00ff */
[----:B------:R-:W-:Y:S01]  /*58a0*/  ISETP.GT.AND P5, PT, R0, 0x8, P1 ;  /* 0x000000080000780c */ /* 0x000fe20000fa4270 */
[----:B------:R-:W-:Y:S02]  /*58b0*/  BSSY B1, `(.L_x_45) ;  /* 0x0000007000017945 */ /* 0x000fe40003800000 */
[----:B------:R-:W-:-:S04]  /*58c0*/  FMUL R20, R20, R16 ;  /* 0x0000001014147220 */ /* 0x000fc80000400000 */
[----:B--2---:R-:W-:-:S05]  /*58d0*/  FFMA R20, R21, R2, R20 ;  /* 0x0000000215147223 */ /* 0x004fca0000000014 */
[----:B------:R-:W-:-:S05]  /*58e0*/  F2FP.BF16.F32.PACK_AB R20, RZ, R20 ;  /* 0x00000014ff14723e */ /* 0x000fca00000010ff */
[----:B------:R2:W-:Y:S01]  /*58f0*/  @P4 STG.E.U16 desc[UR58][R12.64+0x10], R20 ;  /* 0x000010140c004986 */ /* 0x0005e2000c10153a */
[----:B------:R-:W-:Y:S05]  /*5900*/  @!P5 BRA `(.L_x_46) ;  /* 0x000000000004d947 */ /* 0x000fea0003800000 */
[----:B------:R3:W5:Y:S02]  /*5910*/  LDG.E.LTC128B.U16 R18, desc[UR58][R232.64+0x12] ;  /* 0x0000123ae8127981 */ /* 0x000764000c1e1520 */
.L_x_46:
[----:B------:R-:W-:Y:S05]  /*5920*/  BSYNC B1 ;  /* 0x0000000000017941 */ /* 0x000fea0003800000 */
.L_x_45:
[----:B-1-34-:R-:W3:Y:S04]  /*5930*/  LDL.LU R232, [R1+0x23c] ;  /* 0x00023c0001e87983 */ /* 0x01aee80000300800 */
[----:B------:R-:W4:Y:S04]  /*5940*/  LDL.LU R21, [R1+0x200] ;  /* 0x0002000001157983 */ /* 0x000f280000300800 */
[----:B------:R-:W-:Y:S04]  /*5950*/  STL [R1+0x298], R17 ;  /* 0x0002981101007387 */ /* 0x000fe80000100800 */
[----:B------:R1:W-:Y:S04]  /*5960*/  STL.64 [R1+0x290], R8 ;  /* 0x0002900801007387 */ /* 0x0003e80000100a00 */
[----:B-1----:R-:W4:Y:S01]  /*5970*/  LDL.64 R8, [R1+0x248] ;  /* 0x0002480001087983 */ /* 0x002f220000100a00 */
[----:B--2--5:R-:W-:-:S02]  /*5980*/  IMAD.U32 R20, R18, 0x10000, RZ ;  /* 0x0001000012147824 */ /* 0x024fc400078e00ff */
[----:B------:R-:W-:Y:S01]  /*5990*/  IMAD.MOV.U32 R15, RZ, RZ, R19 ;  /* 0x000000ffff0f7224 */ /* 0x000fe200078e0013 */
[----:B------:R-:W-:Y:S01]  /*59a0*/  ISETP.GT.AND P4, PT, R0, 0x80, P0 ;  /* 0x000000800000780c */ /* 0x000fe20000784270 */
[----:B------:R-:W-:Y:S01]  /*59b0*/  FMUL R20, R20, R16 ;  /* 0x0000001014147220 */ /* 0x000fe20000400000 */
[----:B------:R-:W-:Y:S01]  /*59c0*/  IMAD R17, R23, 0x78, RZ ;  /* 0x0000007817117824 */ /* 0x000fe200078e02ff */
[----:B------:R-:W-:Y:S01]  /*59d0*/  PRMT R23, R18, 0x7610, R23 ;  /* 0x0000761012177816 */ /* 0x000fe20000000017 */
[----:B------:R1:W-:Y:S04]  /*59e0*/  STL [R1+0x288], R3 ;  /* 0x0002880301007387 */ /* 0x0003e80000100800 */
[----:B-1----:R-:W2:Y:S01]  /*59f0*/  LDL R3, [R1+0x268] ;  /* 0x0002680001037983 */ /* 0x002ea20000100800 */
[----:B---3--:R-:W-:Y:S01]  /*5a00*/  FFMA R20, R232, R2, R20 ;  /* 0x00000002e8147223 */ /* 0x008fe20000000014 */
[----:B------:R-:W-:-:S04]  /*5a10*/  IMAD.WIDE.U32 R232, R22, 0x78, R14 ;  /* 0x0000007816e87825 */ /* 0x000fc800078e000e */
[----:B------:R-:W-:Y:S01]  /*5a20*/  F2FP.BF16.F32.PACK_AB R20, RZ, R20 ;  /* 0x00000014ff14723e */ /* 0x000fe200000010ff */
[----:B------:R-:W-:-:S04]  /*5a30*/  IMAD.IADD R233, R233, 0x1, R17 ;  /* 0x00000001e9e97824 */ /* 0x000fc800078e0211 */
[----:B------:R1:W-:Y:S01]  /*5a40*/  @P5 STG.E.U16 desc[UR58][R12.64+0x12], R20 ;  /* 0x000012140c005986 */ /* 0x0003e2000c10153a */
[----:B----4-:R-:W-:-:S05]  /*5a50*/  IADD3 R15, P5, R8, R232, RZ ;  /* 0x000000e8080f7210 */ /* 0x010fca0007fbe0ff */
[----:B------:R-:W-:Y:S01]  /*5a60*/  IMAD.X R19, R233, 0x1, R237, P5 ;  /* 0x00000001e9137824 */ /* 0x000fe200028e06ed */
[----:B------:R-:W-:-:S04]  /*5a70*/  LEA R14, P5, R15, R10, 0x1 ;  /* 0x0000000a0f0e7211 */ /* 0x000fc800078a08ff */
[----:B------:R-:W-:-:S05]  /*5a80*/  LEA.HI.X R15, R15, R11, R19, 0x1, P5 ;  /* 0x0000000b0f0f7211 */ /* 0x000fca00028f0c13 */
[----:B------:R-:W3:Y:S01]  /*5a90*/  @P4 LDG.E.LTC128B.U16 R23, desc[UR58][R14.64] ;  /* 0x0000003a0e174981 */ /* 0x000ee2000c1e1520 */
[----:B-1----:R-:W-:-:S03]  /*5aa0*/  IMAD.U32 R20, RZ, RZ, UR8 ;  /* 0x00000008ff147e24 */ /* 0x002fc6000f8e00ff */
[----:B------:R1:W-:Y:S01]  /*5ab0*/  STL [R1+0x26c], R17 ;  /* 0x00026c1101007387 */ /* 0x0003e20000100800 */
[----:B---3--:R-:W-:-:S04]  /*5ac0*/  IMAD.U32 R14, R23, 0x10000, RZ ;  /* 0x00010000170e7824 */ /* 0x008fc800078e00ff */
[----:B------:R-:W-:-:S04]  /*5ad0*/  FMUL R14, R14, R16 ;  /* 0x000000100e0e7220 */ /* 0x000fc80000400000 */
[----:B------:R-:W-:Y:S01]  /*5ae0*/  FFMA R14, R21, R2, R14 ;  /* 0x00000002150e7223 */ /* 0x000fe2000000000e */
[----:B------:R-:W-:-:S04]  /*5af0*/  IMAD.WIDE.U32 R20, R20, 0xf0, R12 ;  /* 0x000000f014147825 */ /* 0x000fc800078e000c */
[----:B------:R-:W-:-:S04]  /*5b00*/  IMAD.U32 R13, RZ, RZ, UR9 ;  /* 0x00000009ff0d7e24 */ /* 0x000fc8000f8e00ff */
[----:B------:R-:W-:Y:S02]  /*5b10*/  IMAD R8, R13, 0xf0, RZ ;  /* 0x000000f00d087824 */ /* 0x000fe400078e02ff */
[----:B------:R-:W3:Y:S02]  /*5b20*/  LDL R13, [R1+0x258] ;  /* 0x00025800010d7983 */ /* 0x000ee40000100800 */
[----:B------:R-:W-:Y:S01]  /*5b30*/  IMAD.IADD R15, R21, 0x1, R8 ;  /* 0x00000001150f7824 */ /* 0x000fe200078e0208 */
[----:B------:R-:W-:Y:S01]  /*5b40*/  F2FP.BF16.F32.PACK_AB R12, RZ, R14 ;  /* 0x0000000eff0c723e */ /* 0x000fe200000010ff */
[----:B------:R-:W-:-:S04]  /*5b50*/  IMAD.WIDE.U32 R8, R22, 0x78, R4 ;  /* 0x0000007816087825 */ /* 0x000fc800078e0004 */
[----:B------:R-:W-:Y:S02]  /*5b60*/  @P4 IMAD.MOV.U32 R14, RZ, RZ, R20 ;  /* 0x000000ffff0e4224 */ /* 0x000fe400078e0014 */
[----:B------:R-:W-:Y:S02]  /*5b70*/  IMAD.IADD R19, R17, 0x1, R9 ;  /* 0x0000000111137824 */ /* 0x000fe400078e0209 */
[----:B------:R-:W-:Y:S01]  /*5b80*/  IMAD.MOV.U32 R18, RZ, RZ, R8 ;  /* 0x000000ffff127224 */ /* 0x000fe200078e0008 */
[----:B------:R-:W-:Y:S04]  /*5b90*/  @P4 STG.E.U16 desc[UR58][R14.64], R12 ;  /* 0x0000000c0e004986 */ /* 0x000fe8000c10153a */
[----:B------:R4:W-:Y:S04]  /*5ba0*/  STL.64 [R1+0x278], R8 ;  /* 0x0002780801007387 */ /* 0x0009e80000100a00 */
[----:B-1----:R1:W5:Y:S04]  /*5bb0*/  LDL.LU R17, [R1+0x298] ;  /* 0x0002980001117983 */ /* 0x0023680000300800 */
[----:B----4-:R1:W5:Y:S01]  /*5bc0*/  LDL.LU.64 R8, [R1+0x290] ;  /* 0x0002900001087983 */ /* 0x0103620000300a00 */
[----:B------:R-:W-:Y:S01]  /*5bd0*/  BSSY B1, `(.L_x_47) ;  /* 0x000000e000017945 */ /* 0x000fe20003800000 */
[----:B---3--:R-:W-:-:S03]  /*5be0*/  IMAD.WIDE.U32 R12, R13, R22, R18 ;  /* 0x000000160d0c7225 */ /* 0x008fc600078e0012 */
[----:B------:R-:W-:-:S04]  /*5bf0*/  IADD3 R12, P4, R6, R12, RZ ;  /* 0x0000000c060c7210 */ /* 0x000fc80007f9e0ff */
[----:B--2---:R-:W-:Y:S02]  /*5c00*/  IADD3.X R13, R7, R3, R13, P4, !PT ;  /* 0x00000003070d7210 */ /* 0x004fe400027fe40d */
[----:B------:R1:W5:Y:S01]  /*5c10*/  LDL.LU R3, [R1+0x288] ;  /* 0x0002880001037983 */ /* 0x0003620000300800 */
[----:B------:R-:W-:-:S04]  /*5c20*/  IMAD.WIDE.U32 R12, R235, UR53, R12 ;  /* 0x00000035eb0c7c25 */ /* 0x000fc8000f8e000c */
[----:B------:R-:W-:Y:S01]  /*5c30*/  IMAD.IADD R13, R234, 0x1, R13 ;  /* 0x00000001ea0d7824 */ /* 0x000fe200078e020d */
[----:B------:R-:W-:-:S04]  /*5c40*/  LEA R234, P4, R12, R10, 0x1 ;  /* 0x0000000a0cea7211 */ /* 0x000fc800078808ff */
[----:B------:R-:W-:Y:S02]  /*5c50*/  LEA.HI.X R235, R12, R11, R13, 0x1, P4 ;  /* 0x0000000b0ceb7211 */ /* 0x000fe400020f0c0d */
[----:B------:R-:W-:-:S05]  /*5c60*/  IADD3 R12, P5, R4, R232, RZ ;  /* 0x000000e8040c7210 */ /* 0x000fca0007fbe0ff */
[----:B------:R1:W-:Y:S01]  /*5c70*/  STL [R1+0x200], R12 ;  /* 0x0002000c01007387 */ /* 0x0003e20000100800 */
[----:B------:R-:W-:-:S13]  /*5c80*/  ISETP.GT.AND P4, PT, R0, 0x80, P3 ;  /* 0x000000800000780c */ /* 0x000fda0001f84270 */
[----:B-1----:R-:W-:Y:S05]  /*5c90*/  @!P4 BRA `(.L_x_48) ;  /* 0x000000000004c947 */ /* 0x002fea0003800000 */
[----:B------:R1:W5:Y:S02]  /*5ca0*/  LDG.E.LTC128B.U16 R23, desc[UR58][R234.64+0x2] ;  /* 0x0000023aea177981 */ /* 0x000364000c1e1520 */
.L_x_48:
[----:B------:R-:W-:Y:S05]  /*5cb0*/  BSYNC B1 ;  /* 0x0000000000017941 */ /* 0x000fea0003800000 */
.L_x_47:
[----:B------:R-:W2:Y:S04]  /*5cc0*/  LDL R13, [R1+0x204] ;  /* 0x00020400010d7983 */ /* 0x000ea80000100800 */
[----:B------:R3:W-:Y:S04]  /*5cd0*/  STL.64 [R1+0x2a0], R14 ;  /* 0x0002a00e01007387 */ /* 0x0007e80000100a00 */
[----:B---3--:R3:W4:Y:S01]  /*5ce0*/  LDL.64 R14, [R1+0x200] ;  /* 0x00020000010e7983 */ /* 0x0087220000100a00 */
[----:B-----5:R-:W-:-:S04]  /*5cf0*/  IMAD.U32 R12, R23, 0x10000, RZ ;  /* 0x00010000170c7824 */ /* 0x020fc800078e00ff */
[----:B------:R-:W-:Y:S01]  /*5d00*/  FMUL R12, R12, R16 ;  /* 0x000000100c0c7220 */ /* 0x000fe20000400000 */
[----:B----4-:R-:W4:Y:S04]  /*5d10*/  LDL.64 R14, [R1+0x200] ;  /* 0x00020000010e7983 */ /* 0x010f280000100a00 */
[----:B------:R2:W-:Y:S04]  /*5d20*/  STL [R1+0x298], R8 ;  /* 0x0002980801007387 */ /* 0x0005e80000100800 */
[----:B------:R0:W-:Y:S01]  /*5d30*/  STL.64 [R1+0x290], R6 ;  /* 0x0002900601007387 */ /* 0x0001e20000100a00 */
[----:B--2---:R-:W-:-:S03]  /*5d40*/  FFMA R8, R13, R2, R12 ;  /* 0x000000020d087223 */ /* 0x004fc6000000000c */
[----:B0-----:R-:W2:Y:S04]  /*5d50*/  LDL.64 R6, [R1+0x228] ;  /* 0x0002280001067983 */ /* 0x001ea80000100a00 */
[----:B------:R-:W-:Y:S04]  /*5d60*/  STL [R1+0x288], R3 ;  /* 0x0002880301007387 */ /* 0x000fe80000100800 */
[----:B------:R-:W3:Y:S01]  /*5d70*/  LDL.64 R12, [R1+0x248] ;  /* 0x00024800010c7983 */ /* 0x000ee20000100a00 */
[----:B----4-:R-:W-:Y:S02]  /*5d80*/  IMAD.MOV.U32 R232, RZ, RZ, R14 ;  /* 0x000000ffffe87224 */ /* 0x010fe400078e000e */
[----:B------:R-:W-:-:S04]  /*5d90*/  IMAD.X R15, R233, 0x1, R5, P5 ;  /* 0x00000001e90f7824 */ /* 0x000fc800028e0605 */
[----:B------:R-:W-:Y:S01]  /*5da0*/  IMAD.MOV.U32 R233, RZ, RZ, R15 ;  /* 0x000000ffffe97224 */ /* 0x000fe200078e000f */
[----:B------:R0:W-:Y:S04]  /*5db0*/  STL [R1+0x204], R15 ;  /* 0x0002040f01007387 */ /* 0x0001e80000100800 */
[----:B0-----:R0:W5:Y:S01]  /*5dc0*/  LDL.LU.64 R14, [R1+0x2a0] ;  /* 0x0002a000010e7983 */ /* 0x0011620000300a00 */
[----:B---3--:R-:W-:-:S05]  /*5dd0*/  IADD3 R12, P5, R232, R12, RZ ;  /* 0x0000000ce80c7210 */ /* 0x008fca0007fbe0ff */
[----:B------:R-:W-:Y:S01]  /*5de0*/  IMAD.X R13, R233, 0x1, R237, P5 ;  /* 0x00000001e90d7824 */ /* 0x000fe200028e06ed */
[----:B------:R-:W-:-:S04]  /*5df0*/  LEA R232, P5, R12, R10, 0x1 ;  /* 0x0000000a0ce87211 */ /* 0x000fc800078a08ff */
[----:B------:R-:W-:Y:S01]  /*5e00*/  LEA.HI.X R233, R12, R11, R13, 0x1, P5 ;  /* 0x0000000b0ce97211 */ /* 0x000fe200028f0c0d */
[----:B------:R-:W-:Y:S01]  /*5e10*/  IMAD.U32 R13, RZ, RZ, UR8 ;  /* 0x00000008ff0d7e24 */ /* 0x000fe2000f8e00ff */
[----:B------:R-:W-:Y:S02]  /*5e20*/  F2FP.BF16.F32.PACK_AB R12, RZ, R8 ;  /* 0x00000008ff0c723e */ /* 0x000fe400000010ff */
[----:B------:R0:W5:Y:S01]  /*5e30*/  LDL.LU R8, [R1+0x298] ;  /* 0x0002980001087983 */ /* 0x0001620000300800 */
[----:B--2---:R-:W-:Y:S01]  /*5e40*/  IMAD.WIDE.U32 R6, R13, 0xf0, R6 ;  /* 0x000000f00d067825 */ /* 0x004fe200078e0006 */
[----:B------:R-:W-:Y:S02]  /*5e50*/  PRMT R3, R12, 0x7610, R3 ;  /* 0x000076100c037816 */ /* 0x000fe40000000003 */
[----:B------:R-:W-:Y:S01]  /*5e60*/  ISETP.GT.AND P5, PT, R0, 0x88, P0 ;  /* 0x000000880000780c */ /* 0x000fe200007a4270 */
[----:B------:R-:W-:Y:S01]  /*5e70*/  IMAD.U32 R13, RZ, RZ, UR9 ;  /* 0x00000009ff0d7e24 */ /* 0x000fe2000f8e00ff */
[----:B------:R2:W-:Y:S01]  /*5e80*/  STL.64 [R1+0x230], R6 ;  /* 0x0002300601007387 */ /* 0x0005e20000100a00 */
[----:B------:R-:W-:-:S02]  /*5e90*/  IMAD.MOV.U32 R12, RZ, RZ, R6 ;  /* 0x000000ffff0c7224 */ /* 0x000fc400078e0006 */
[----:B------:R-:W-:-:S04]  /*5ea0*/  IMAD R13, R13, 0xf0, RZ ;  /* 0x000000f00d0d7824 */ /* 0x000fc800078e02ff */
[----:B------:R-:W-:Y:S02]  /*5eb0*/  IMAD.IADD R13, R13, 0x1, R7 ;  /* 0x000000010d0d7824 */ /* 0x000fe400078e0207 */
[----:B--2---:R0:W5:Y:S04]  /*5ec0*/  LDL.LU.64 R6, [R1+0x290] ;  /* 0x0002900001067983 */ /* 0x0041680000300a00 */
[----:B------:R2:W-:Y:S04]  /*5ed0*/  @P4 STG.E.U16 desc[UR58][R12.64+0x2], R3 ;  /* 0x000002030c004986 */ /* 0x0005e8000c10153a */
[----:B--2---:R0:W5:Y:S01]  /*5ee0*/  LDL.LU R3, [R1+0x288] ;  /* 0x0002880001037983 */ /* 0x0041620000300800 */
[----:B------:R-:W-:Y:S04]  /*5ef0*/  BSSY B1, `(.L_x_49) ;  /* 0x0000003000017945 */ /* 0x000fe80003800000 */
[----:B------:R-:W-:Y:S05]  /*5f00*/  @!P5 BRA `(.L_x_50) ;  /* 0x000000000004d947 */ /* 0x000fea0003800000 */
[----:B------:R2:W5:Y:S02]  /*5f10*/  LDG.E.LTC128B.U16 R23, desc[UR58][R232.64] ;  /* 0x0000003ae8177981 */ /* 0x000564000c1e1520 */
.L_x_50:
[----:B------:R-:W-:Y:S05]  /*5f20*/  BSYNC B1 ;  /* 0x0000000000017941 */ /* 0x000fea0003800000 */
.L_x_49:
[----:B------:R3:W-:Y:S04]  /*5f30*/  STL.64 [R1+0x298], R24 ;  /* 0x0002981801007387 */ /* 0x0007e80000100a00 */
[----:B---3--:R-:W3:Y:S01]  /*5f40*/  LDL.LU R24, [R1+0x208] ;  /* 0x0002080001187983 */ /* 0x008ee20000300800 */
[----:B--2--5:R-:W-:Y:S02]  /*5f50*/  IMAD.U32 R232, R23, 0x10000, RZ ;  /* 0x0001000017e87824 */ /* 0x024fe400078e00ff */
[----:B------:R-:W-:Y:S01]  /*5f60*/  IMAD.U32 R25, RZ, RZ, UR8 ;  /* 0x00000008ff197e24 */ /* 0x000fe2000f8e00ff */
[----:B------:R2:W-:Y:S01]  /*5f70*/  STL.64 [R1+0x290], R12 ;  /* 0x0002900c01007387 */ /* 0x0005e20000100a00 */
[----:B------:R-:W-:Y:S02]  /*5f80*/  FMUL R232, R232, R16 ;  /* 0x00000010e8e87220 */ /* 0x000fe40000400000 */
[----:B------:R-:W-:Y:S01]  /*5f90*/  IMAD.SHL.U32 R25, R25, 0x10, RZ ;  /* 0x0000001019197824 */ /* 0x000fe200078e00ff */
[----:B--2---:R-:W2:Y:S04]  /*5fa0*/  LDL.LU.64 R12, [R1+0x278] ;  /* 0x00027800010c7983 */ /* 0x004ea80000300a00 */
[----:B------:R-:W4:Y:S04]  /*5fb0*/  LDL R233, [R1+0x258] ;  /* 0x0002580001e97983 */ /* 0x000f280000100800 */
[----:B------:R0:W-:Y:S04]  /*5fc0*/  STL.64 [R1+0x288], R8 ;  /* 0x0002880801007387 */ /* 0x0001e80000100a00 */
[----:B0-----:R-:W4:Y:S04]  /*5fd0*/  LDL R8, [R1+0x268] ;  /* 0x0002680001087983 */ /* 0x001f280000100800 */
[----:B------:R-:W4:Y:S01]  /*5fe0*/  LDL R9, [R1+0x250] ;  /* 0x0002500001097983 */ /* 0x000f220000100800 */
[----:B---3--:R-:W-:Y:S01]  /*5ff0*/  FFMA R232, R24, R2, R232 ;  /* 0x0000000218e87223 */ /* 0x008fe200000000e8 */
[----:B------:R-:W-:-:S02]  /*6000*/  IADD3 R24, P4, R25, R20, RZ ;  /* 0x0000001419187210 */ /* 0x000fc40007f9e0ff */
[----:B------:R-:W3:Y:S02]  /*6010*/  LDL R25, [R1+0x254] ;  /* 0x0002540001197983 */ /* 0x000ee40000100800 */
[----:B------:R-:W-:Y:S01]  /*6020*/  F2FP.BF16.F32.PACK_AB R232, RZ, R232 ;  /* 0x000000e8ffe8723e */ /* 0x000fe200000010ff */
[----:B---3--:R-:W-:Y:S01]  /*6030*/  IMAD.X R25, R15, 0x1, R25, P4 ;  /* 0x000000010f197824 */ /* 0x008fe200020e0619 */
[----:B--2---:R-:W-:-:S05]  /*6040*/  IADD3 R12, P4, R4, R12, RZ ;  /* 0x0000000c040c7210 */ /* 0x004fca0007f9e0ff */
[----:B------:R-:W-:Y:S01]  /*6050*/  IMAD.X R13, R19, 0x1, R5, P4 ;  /* 0x00000001130d7824 */ /* 0x000fe200020e0605 */
[----:B------:R4:W-:Y:S02]  /*6060*/  @P5 STG.E.U16 desc[UR58][R24.64], R232 ;  /* 0x000000e818005986 */ /* 0x0009e4000c10153a */
[----:B----4-:R-:W-:-:S03]  /*6070*/  IMAD.WIDE.U32 R232, R233, R22, R12 ;  /* 0x00000016e9e87225 */ /* 0x010fc600078e000c */
[----:B------:R-:W-:Y:S01]  /*6080*/  IADD3 R232, P4, R6, R232, RZ ;  /* 0x000000e806e87210 */ /* 0x000fe20007f9e0ff */
[----:B------:R0:W-:Y:S03]  /*6090*/  STL.64 [R1+0x270], R24 ;  /* 0x0002701801007387 */ /* 0x0001e60000100a00 */
[----:B------:R-:W-:-:S03]  /*60a0*/  IADD3.X R233, R7, R8, R233, P4, !PT ;  /* 0x0000000807e97210 */ /* 0x000fc600027fe4e9 */
[----:B------:R-:W-:Y:S01]  /*60b0*/  IMAD.WIDE.U32 R8, R9, UR53, R232 ;  /* 0x0000003509087c25 */ /* 0x000fe2000f8e00e8 */
[----:B0-----:R0:W5:Y:S04]  /*60c0*/  LDL.LU.64 R24, [R1+0x298] ;  /* 0x0002980001187983 */ /* 0x0011680000300a00 */
[----:B------:R2:W-:Y:S04]  /*60d0*/  STL.64 [R1+0x278], R12 ;  /* 0x0002780c01007387 */ /* 0x0005e80000100a00 */
[----:B--2---:R0:W5:Y:S04]  /*60e0*/  LDL.LU.64 R12, [R1+0x290] ;  /* 0x00029000010c7983 */ /* 0x0041680000300a00 */
[----:B------:R-:W2:Y:S01]  /*60f0*/  LDL R233, [R1+0x264] ;  /* 0x0002640001e97983 */ /* 0x000ea20000100800 */
[----:B------:R-:W-:-:S02]  /*6100*/  LEA R232, P4, R8, R10, 0x1 ;  /* 0x0000000a08e87211 */ /* 0x000fc400078808ff */
[----:B------:R-:W-:Y:S01]  /*6110*/  ISETP.GT.AND P5, PT, R0, 0x88, P3 ;  /* 0x000000880000780c */ /* 0x000fe20001fa4270 */
[----:B--2---:R-:W-:-:S05]  /*6120*/  IMAD.IADD R233, R233, 0x1, R9 ;  /* 0x00000001e9e97824 */ /* 0x004fca00078e0209 */
[----:B------:R-:W-:Y:S02]  /*6130*/  LEA.HI.X R233, R8, R11, R233, 0x1, P4 ;  /* 0x0000000b08e97211 */ /* 0x000fe400020f0ce9 */
[----:B------:R0:W5:Y:S01]  /*6140*/  LDL.LU.64 R8, [R1+0x288] ;  /* 0x0002880001087983 */ /* 0x0001620000300a00 */
[----:B------:R-:W-:Y:S04]  /*6150*/  BSSY B1, `(.L_x_51) ;  /* 0x0000003000017945 */ /* 0x000fe80003800000 */
[----:B------:R-:W-:Y:S05]  /*6160*/  @!P5 BRA `(.L_x_52) ;  /* 0x000000000004d947 */ /* 0x000fea0003800000 */
[----:B------:R2:W5:Y:S02]  /*6170*/  LDG.E.LTC128B.U16 R23, desc[UR58][R232.64+0x2] ;  /* 0x0000023ae8177981 */ /* 0x000564000c1e1520 */
.L_x_52:
[----:B------:R-:W-:Y:S05]  /*6180*/  BSYNC B1 ;  /* 0x0000000000017941 */ /* 0x000fea0003800000 */
.L_x_51:
[----:B------:R3:W-:Y:S04]  /*6190*/  STL.64 [R1+0x2a8], R10 ;  /* 0x0002a80a01007387 */ /* 0x0007e80000100a00 */
[----:B---3--:R-:W3:Y:S04]  /*61a0*/  LDL.64 R10, [R1+0x230] ;  /* 0x00023000010a7983 */ /* 0x008ee80000100a00 */
[----:B-----5:R4:W-:Y:S04]  /*61b0*/  STL [R1+0x2a0], R8 ;  /* 0x0002a00801007387 */ /* 0x0209e80000100800 */
[----:B----4-:R-:W4:Y:S04]  /*61c0*/  LDL.LU R8, [R1+0x20c] ;  /* 0x00020c0001087983 */ /* 0x010f280000300800 */
[----:B------:R-:W-:Y:S04]  /*61d0*/  STL [R1+0x29c], R7 ;  /* 0x00029c0701007387 */ /* 0x000fe80000100800 */
[----:B------:R-:W-:Y:S04]  /*61e0*/  STL [R1+0x298], R6 ;  /* 0x0002980601007387 */ /* 0x000fe80000100800 */
[----:B------:R0:W-:Y:S04]  /*61f0*/  STL.64 [R1+0x290], R4 ;  /* 0x0002900401007387 */ /* 0x0001e80000100a00 */
[----:B------:R1:W-:Y:S01]  /*6200*/  STL [R1+0x288], R3 ;  /* 0x0002880301007387 */ /* 0x0003e20000100800 */
[----:B0-----:R-:W-:-:S02]  /*6210*/  IMAD.U32 R5, RZ, RZ, UR8 ;  /* 0x00000008ff057e24 */ /* 0x001fc4000f8e00ff */
[----:B------:R-:W-:Y:S02]  /*6220*/  IMAD.U32 R4, R23, 0x10000, RZ ;  /* 0x0001000017047824 */ /* 0x000fe400078e00ff */
[----:B------:R-:W-:Y:S02]  /*6230*/  IMAD.SHL.U32 R5, R5, 0x10, RZ ;  /* 0x0000001005057824 */ /* 0x000fe400078e00ff */
[----:B------:R-:W-:-:S04]  /*6240*/  FMUL R4, R4, R16 ;  /* 0x0000001004047220 */ /* 0x000fc80000400000 */
[----:B----4-:R-:W-:Y:S01]  /*6250*/  FFMA R8, R8, R2, R4 ;  /* 0x0000000208087223 */ /* 0x010fe20000000004 */
[----:B---3--:R-:W-:Y:S02]  /*6260*/  IADD3 R4, P4, R5, R10, RZ ;  /* 0x0000000a05047210 */ /* 0x008fe40007f9e0ff */
[----:B------:R0:W5:Y:S04]  /*6270*/  LDL.LU.64 R10, [R1+0x2a8] ;  /* 0x0002a800010a7983 */ /* 0x0001680000300a00 */
[----:B------:R-:W3:Y:S01]  /*6280*/  LDL R5, [R1+0x254] ;  /* 0x0002540001057983 */ /* 0x000ee20000100800 */
[----:B------:R-:W-:-:S03]  /*6290*/  F2FP.BF16.F32.PACK_AB R7, RZ, R8 ;  /* 0x00000008ff07723e */ /* 0x000fc600000010ff */
[----:B------:R0:W5:Y:S01]  /*62a0*/  LDL.LU R8, [R1+0x2a0] ;  /* 0x0002a00001087983 */ /* 0x0001620000300800 */
[----:B------:R-:W-:-:S03]  /*62b0*/  PRMT R6, R7, 0x7610, R6 ;  /* 0x0000761007067816 */ /* 0x000fc60000000006 */
[----:B------:R0:W5:Y:S01]  /*62c0*/  LDL.LU R7, [R1+0x29c] ;  /* 0x00029c0001077983 */ /* 0x0001620000300800 */
[----:B-1----:R-:W-:-:S03]  /*62d0*/  PRMT R3, R6, 0x7610, R3 ;  /* 0x0000761006037816 */ /* 0x002fc60000000003 */
[----:B------:R0:W5:Y:S01]  /*62e0*/  LDL.LU R6, [R1+0x298] ;  /* 0x0002980001067983 */ /* 0x0001620000300800 */
[----:B---3--:R-:W-:Y:S01]  /*62f0*/  IMAD.X R5, R5, 0x1, R13, P4 ;  /* 0x0000000105057824 */ /* 0x008fe200020e060d */
[----:B------:R-:W-:-:S04]  /*6300*/  ISETP.GT.AND P4, PT, R0, 0x80, P2 ;  /* 0x000000800000780c */ /* 0x000fc80001784270 */
[----:B------:R-:W-:Y:S04]  /*6310*/  STL.64 [R1+0x238], R4 ;  /* 0x0002380401007387 */ /* 0x000fe80000100a00 */
[----:B------:R1:W-:Y:S04]  /*6320*/  @P5 STG.E.U16 desc[UR58][R4.64+0x2], R3 ;  /* 0x0000020304005986 */ /* 0x0003e8000c10153a */
[----:B-1----:R0:W5:Y:S04]  /*6330*/  LDL.LU.64 R4, [R1+0x290] ;  /* 0x0002900001047983 */ /* 0x0021680000300a00 */
[----:B------:R0:W5:Y:S01]  /*6340*/  LDL.LU R3, [R1+0x288] ;  /* 0x0002880001037983 */ /* 0x0001620000300800 */
[----:B------:R-:W-:Y:S04]  /*6350*/  BSSY B1, `(.L_x_53) ;  /* 0x0000003000017945 */ /* 0x000fe80003800000 */
[----:B------:R-:W-:Y:S05]  /*6360*/  @!P4 BRA `(.L_x_54) ;  /* 0x000000000004c947 */ /* 0x000fea0003800000 */
[----:B------:R1:W5:Y:S02]  /*6370*/  LDG.E.LTC128B.U16 R23, desc[UR58][R234.64+0x10] ;  /* 0x0000103aea177981 */ /* 0x000364000c1e1520 */
.L_x_54:
[----:B------:R-:W-:Y:S05]  /*6380*/  BSYNC B1 ;  /* 0x0000000000017941 */ /* 0x000fea0003800000 */
.L_x_53:
[----:B-----5:R3:W-:Y:S04]  /*6390*/  STL [R1+0x288], R3 ;  /* 0x0002880301007387 */ /* 0x0207e80000100800 */
[----:B---3--:R-:W3:Y:S01]  /*63a0*/  LDL.LU R3, [R1+0x210] ;  /* 0x0002100001037983 */ /* 0x008ee20000300800 */
[----:B------:R-:W-:-:S04]  /*63b0*/  IMAD.U32 R14, R23, 0x10000, RZ ;  /* 0x00010000170e7824 */ /* 0x000fc800078e00ff */
[----:B------:R-:W-:Y:S01]  /*63c0*/  FMUL R14, R14, R16 ;  /* 0x000000100e0e7220 */ /* 0x000fe20000400000 */
[----:B------:R-:W-:-:S03]  /*63d0*/  ISETP.GT.AND P5, PT, R0, 0x80, P1 ;  /* 0x000000800000780c */ /* 0x000fc60000fa4270 */
[----:B---3--:R-:W-:Y:S02]  /*63e0*/  FFMA R14, R3, R2, R14 ;  /* 0x00000002030e7223 */ /* 0x008fe4000000000e */
[----:B------:R3:W5:Y:S01]  /*63f0*/  LDL.LU R3, [R1+0x288] ;  /* 0x0002880001037983 */ /* 0x0007620000300800 */
[----:B------:R-:W-:Y:S02]  /*6400*/  BSSY B1, `(.L_x_55) ;  /* 0x0000008000017945 */ /* 0x000fe40003800000 */
[----:B------:R-:W-:-:S04]  /*6410*/  F2FP.BF16.F32.PACK_AB R14, RZ, R14 ;  /* 0x0000000eff0e723e */ /* 0x000fc800000010ff */
[----:B------:R-:W-:Y:S01]  /*6420*/  PRMT R21, R14, 0x7610, R21 ;  /* 0x000076100e157816 */ /* 0x000fe20000000015 */
[----:B------:R-:W-:-:S05]  /*6430*/  @P4 IMAD.MOV.U32 R14, RZ, RZ, R20 ;  /* 0x000000ffff0e4224 */ /* 0x000fca00078e0014 */
[----:B------:R4:W-:Y:S02]  /*6440*/  @P4 STG.E.U16 desc[UR58][R14.64+0x10], R21 ;  /* 0x000010150e004986 */ /* 0x0009e4000c10153a */
[----:B----4-:R-:W-:Y:S01]  /*6450*/  PRMT R14, R23, 0x7610, R14 ;  /* 0x00007610170e7816 */ /* 0x010fe2000000000e */
[----:B---3--:R-:W-:Y:S06]  /*6460*/  @!P5 BRA `(.L_x_56) ;  /* 0x000000000004d947 */ /* 0x008fec0003800000 */
[----:B------:R3:W5:Y:S02]  /*6470*/  LDG.E.LTC128B.U16 R14, desc[UR58][R234.64+0x12] ;  /* 0x0000123aea0e7981 */ /* 0x000764000c1e1520 */
.L_x_56:
[----:B------:R-:W-:Y:S05]  /*6480*/  BSYNC B1 ;  /* 0x0000000000017941 */ /* 0x000fea0003800000 */
.L_x_55:
[----:B------:R-:W4:Y:S01]  /*6490*/  LDL.LU R20, [R1+0x214] ;  /* 0x0002140001147983 */ /* 0x000f220000300800 */
[----:B-----5:R-:W-:Y:S01]  /*64a0*/  IMAD.U32 R15, R14, 0x10000, RZ ;  /* 0x000100000e0f7824 */ /* 0x020fe200078e00ff */
        /* <DEDUP_REMOVED lines=8> */
.L_x_58:
[----:B------:R-:W-:Y:S05]  /*6530*/  BSYNC B1 ;  /* 0x0000000000017941 */ /* 0x000fea0003800000 */
.L_x_57:
[----:B------:R1:W-:Y:S04]  /*6540*/  STL [R1+0x288], R3 ;  /* 0x0002880301007387 */ /* 0x0003e80000100800 */
[----:B-1----:R-:W2:Y:S04]  /*6550*/  LDL.LU R3, [R1+0x218] ;  /* 0x0002180001037983 */ /* 0x002ea80000300800 */
[----:B------:R-:W3:Y:S01]  /*6560*/  LDL.LU.64 R20, [R1+0x270] ;  /* 0x0002700001147983 */ /* 0x000ee20000300a00 */
[----:B----45:R-:W-:-:S04]  /*6570*/  IMAD.U32 R15, R14, 0x10000, RZ ;  /* 0x000100000e0f7824 */ /* 0x030fc800078e00ff */
[----:B------:R-:W-:Y:S01]  /*6580*/  FMUL R15, R15, R16 ;  /* 0x000000100f0f7220 */ /* 0x000fe20000400000 */
[----:B------:R-:W-:-:S03]  /*6590*/  ISETP.GT.AND P5, PT, R0, 0x88, P1 ;  /* 0x000000880000780c */ /* 0x000fc60000fa4270 */
[----:B--2---:R-:W-:Y:S02]  /*65a0*/  FFMA R15, R3, R2, R15 ;  /* 0x00000002030f7223 */ /* 0x004fe4000000000f */
[----:B------:R1:W5:Y:S01]  /*65b0*/  LDL.LU R3, [R1+0x288] ;  /* 0x0002880001037983 */ /* 0x0003620000300800 */
[----:B------:R-:W-:Y:S01]  /*65c0*/  BSSY B1, `(.L_x_59) ;  /* 0x0000006000017945 */ /* 0x000fe20003800000 */
[----:B------:R-:W-:Y:S02]  /*65d0*/  PRMT R23, R14, 0x7610, R23 ;  /* 0x000076100e177816 */ /* 0x000fe40000000017 */
[----:B------:R-:W-:-:S05]  /*65e0*/  F2FP.BF16.F32.PACK_AB R15, RZ, R15 ;  /* 0x0000000fff0f723e */ /* 0x000fca00000010ff */
[----:B---3--:R1:W-:Y:S01]  /*65f0*/  @P4 STG.E.U16 desc[UR58][R20.64+0x10], R15 ;  /* 0x0000100f14004986 */ /* 0x0083e2000c10153a */
[----:B------:R-:W-:Y:S05]  /*6600*/  @!P5 BRA `(.L_x_60) ;  /* 0x000000000004d947 */ /* 0x000fea0003800000 */
[----:B------:R2:W5:Y:S02]  /*6610*/  LDG.E.LTC128B.U16 R23, desc[UR58][R232.64+0x12] ;  /* 0x0000123ae8177981 */ /* 0x000564000c1e1520 */
.L_x_60:
[----:B------:R-:W-:Y:S05]  /*6620*/  BSYNC B1 ;  /* 0x0000000000017941 */ /* 0x000fea0003800000 */
.L_x_59:
[----:B-1----:R-:W3:Y:S04]  /*6630*/  LDL.LU R15, [R1+0x21c] ;  /* 0x00021c00010f7983 */ /* 0x002ee80000300800 */
[----:B------:R1:W-:Y:S04]  /*6640*/  STL.64 [R1+0x2a8], R26 ;  /* 0x0002a81a01007387 */ /* 0x0003e80000100a00 */
[----:B-1----:R-:W4:Y:S01]  /*6650*/  LDL.LU.64 R26, [R1+0x238] ;  /* 0x00023800011a7983 */ /* 0x002f220000300a00 */
[----:B-----5:R-:W-:-:S03]  /*6660*/  IMAD.U32 R14, R23, 0x10000, RZ ;  /* 0x00010000170e7824 */ /* 0x020fc600078e00ff */
[----:B------:R1:W-:Y:S01]  /*6670*/  STL.64 [R1+0x2a0], R24 ;  /* 0x0002a01801007387 */ /* 0x0003e20000100a00 */
[----:B------:R-:W-:-:S03]  /*6680*/  FMUL R14, R14, R16 ;  /* 0x000000100e0e7220 */ /* 0x000fc60000400000 */
[----:B-1----:R-:W2:Y:S04]  /*6690*/  LDL.LU.64 R24, [R1+0x200] ;  /* 0x0002000001187983 */ /* 0x002ea80000300a00 */
[----:B------:R1:W-:Y:S04]  /*66a0*/  STL [R1+0x298], R17 ;  /* 0x0002981101007387 */ /* 0x0003e80000100800 */
[----:B-1----:R-:W2:Y:S04]  /*66b0*/  LDL R17, [R1+0x26c] ;  /* 0x00026c0001117983 */ /* 0x002ea80000100800 */
[----:B------:R1:W-:Y:S04]  /*66c0*/  STL.64 [R1+0x290], R12 ;  /* 0x0002900c01007387 */ /* 0x0003e80000100a00 */
[----:B-1----:R-:W2:Y:S04]  /*66d0*/  LDL.LU R13, [R1+0x1e0] ;  /* 0x0001e000010d7983 */ /* 0x002ea80000300800 */
[----:B------:R1:W-:Y:S04]  /*66e0*/  STL [R1+0x288], R3 ;  /* 0x0002880301007387 */ /* 0x0003e80000100800 */
[----:B------:R-:W2:Y:S04]  /*66f0*/  LDL R21, [R1+0x264] ;  /* 0x0002640001157983 */ /* 0x000ea80000100800 */
[----:B-1----:R-:W2:Y:S01]  /*6700*/  LDL R3, [R1+0x268] ;  /* 0x0002680001037983 */ /* 0x002ea20000100800 */
[----:B---3--:R-:W-:-:S05]  /*6710*/  FFMA R14, R15, R2, R14 ;  /* 0x000000020f0e7223 */ /* 0x008fca000000000e */
[----:B------:R-:W-:Y:S01]  /*6720*/  F2FP.BF16.F32.PACK_AB R14, RZ, R14 ;  /* 0x0000000eff0e723e */ /* 0x000fe200000010ff */
[----:B----4-:R-:W-:Y:S04]  /*6730*/  STL.64 [R1+0x200], R26 ;  /* 0x0002001a01007387 */ /* 0x010fe80000100a00 */
[----:B------:R1:W-:Y:S04]  /*6740*/  @P5 STG.E.U16 desc[UR58][R26.64+0x12], R14 ;  /* 0x0000120e1a005986 */ /* 0x0003e8000c10153a */
[----:B-1----:R1:W5:Y:S04]  /*6750*/  LDL.LU.64 R26, [R1+0x2a8] ;  /* 0x0002a800011a7983 */ /* 0x0023680000300a00 */
[----:B------:R-:W3:Y:S01]  /*6760*/  LDL.64 R14, [R1+0x248] ;  /* 0x00024800010e7983 */ /* 0x000ee20000100a00 */
[----:B--2---:R-:W-:Y:S01]  /*6770*/  IMAD.WIDE.U32 R24, R22, 0x78, R24 ;  /* 0x0000007816187825 */ /* 0x004fe200078e0018 */
[----:B------:R-:W-:-:S03]  /*6780*/  ISETP.GT.AND P4, PT, R0, 0x100, P0 ;  /* 0x000001000000780c */ /* 0x000fc60000784270 */
[----:B------:R-:W-:Y:S01]  /*6790*/  IMAD.IADD R12, R17, 0x1, R25 ;  /* 0x00000001110c7824 */ /* 0x000fe200078e0219 */
[----:B---3--:R-:W-:-:S05]  /*67a0*/  IADD3 R15, P5, R14, R24, RZ ;  /* 0x000000180e0f7210 */ /* 0x008fca0007fbe0ff */
[----:B------:R-:W-:Y:S01]  /*67b0*/  IMAD.X R20, R12, 0x1, R237, P5 ;  /* 0x000000010c147824 */ /* 0x000fe200028e06ed */
[----:B------:R-:W-:-:S04]  /*67c0*/  LEA R14, P5, R15, R10, 0x1 ;  /* 0x0000000a0f0e7211 */ /* 0x000fc800078a08ff */
[----:B------:R-:W-:-:S05]  /*67d0*/  LEA.HI.X R15, R15, R11, R20, 0x1, P5 ;  /* 0x0000000b0f0f7211 */ /* 0x000fca00028f0c14 */
[----:B------:R-:W2:Y:S01]  /*67e0*/  @P4 LDG.E.LTC128B.U16 R23, desc[UR58][R14.64] ;  /* 0x0000003a0e174981 */ /* 0x000ea2000c1e1520 */
[----:B------:R-:W-:Y:S01]  /*67f0*/  USHF.L.U64.HI UR4, UR8, 0x9, UR9 ;  /* 0x0000000908047899 */ /* 0x000fe20008010209 */
[----:B------:R-:W-:Y:S02]  /*6800*/  IMAD.WIDE.U32 R18, R22, 0x78, R18 ;  /* 0x0000007816127825 */ /* 0x000fe400078e0012 */
[----:B------:R3:W-:Y:S04]  /*6810*/  STL.64 [R1+0x208], R24 ;  /* 0x0002081801007387 */ /* 0x0007e80000100a00 */
[----:B---3--:R1:W5:Y:S04]  /*6820*/  LDL.LU.64 R24, [R1+0x2a0] ;  /* 0x0002a00001187983 */ /* 0x0083680000300a00 */
[----:B------:R3:W-:Y:S01]  /*6830*/  STL [R1+0x210], R12 ;  /* 0x0002100c01007387 */ /* 0x0007e20000100800 */
[----:B--2---:R-:W-:-:S04]  /*6840*/  IMAD.U32 R14, R23, 0x10000, RZ ;  /* 0x00010000170e7824 */ /* 0x004fc800078e00ff */
[----:B------:R-:W-:-:S04]  /*6850*/  FMUL R14, R14, R16 ;  /* 0x000000100e0e7220 */ /* 0x000fc80000400000 */
[----:B------:R-:W-:Y:S01]  /*6860*/  FFMA R20, R13, R2, R14 ;  /* 0x000000020d147223 */ /* 0x000fe2000000000e */
[----:B------:R-:W-:-:S05]  /*6870*/  IMAD.U32 R14, RZ, RZ, UR8 ;  /* 0x00000008ff0e7e24 */ /* 0x000fca000f8e00ff */
[----:B------:R-:W-:Y:S02]  /*6880*/  LEA R14, P5, R14, R8, 0x9 ;  /* 0x000000080e0e7211 */ /* 0x000fe400078a48ff */
[----:B------:R-:W-:Y:S02]  /*6890*/  F2FP.BF16.F32.PACK_AB R20, RZ, R20 ;  /* 0x00000014ff14723e */ /* 0x000fe400000010ff */
[----:B------:R-:W-:-:S05]  /*68a0*/  IADD3.X R15, R9, UR4, RZ, P5, !PT ;  /* 0x00000004090f7c10 */ /* 0x000fca000affe4ff */
[----:B------:R2:W-:Y:S01]  /*68b0*/  @P4 STG.E.U16 desc[UR58][R14.64], R20 ;  /* 0x000000140e004986 */ /* 0x0005e2000c10153a */
[----:B---3--:R-:W-:-:S04]  /*68c0*/  IADD3 R12, P4, R4, R18, RZ ;  /* 0x00000012040c7210 */ /* 0x008fc80007f9e0ff */
[----:B------:R-:W-:Y:S01]  /*68d0*/  IADD3.X R13, R5, R17, R19, P4, !PT ;  /* 0x00000011050d7210 */ /* 0x000fe200027fe413 */
[----:B--2---:R-:W2:Y:S04]  /*68e0*/  LDL R20, [R1+0x250] ;  /* 0x0002500001147983 */ /* 0x004ea80000100800 */
[----:B------:R1:W5:Y:S04]  /*68f0*/  LDL.LU R17, [R1+0x298] ;  /* 0x0002980001117983 */ /* 0x0003680000300800 */
[----:B------:R-:W3:Y:S04]  /*6900*/  LDL R19, [R1+0x258] ;  /* 0x0002580001137983 */ /* 0x000ee80000100800 */
[----:B------:R4:W-:Y:S01]  /*6910*/  STL.64 [R1+0x238], R12 ;  /* 0x0002380c01007387 */ /* 0x0009e20000100a00 */
[----:B---3--:R-:W-:-:S03]  /*6920*/  IMAD.WIDE.U32 R18, R19, R22, R12 ;  /* 0x0000001613127225 */ /* 0x008fc600078e000c */
[----:B----4-:R1:W5:Y:S01]  /*6930*/  LDL.LU.64 R12, [R1+0x290] ;  /* 0x00029000010c7983 */ /* 0x0103620000300a00 */
[----:B------:R-:W-:-:S04]  /*6940*/  IADD3 R18, P4, R6, R18, RZ ;  /* 0x0000001206127210 */ /* 0x000fc80007f9e0ff */
[----:B------:R-:W-:Y:S02]  /*6950*/  IADD3.X R19, R7, R3, R19, P4, !PT ;  /* 0x0000000307137210 */ /* 0x000fe400027fe413 */
[----:B------:R1:W5:Y:S01]  /*6960*/  LDL.LU R3, [R1+0x288] ;  /* 0x0002880001037983 */ /* 0x0003620000300800 */
[----:B--2---:R-:W-:-:S04]  /*6970*/  IMAD.WIDE.U32 R18, R20, UR53, R18 ;  /* 0x0000003514127c25 */ /* 0x004fc8000f8e0012 */
[----:B------:R-:W-:Y:S01]  /*6980*/  IMAD.IADD R19, R21, 0x1, R19 ;  /* 0x0000000115137824 */ /* 0x000fe200078e0213 */
[----:B------:R-:W-:-:S04]  /*6990*/  LEA R20, P4, R18, R10, 0x1 ;  /* 0x0000000a12147211 */ /* 0x000fc800078808ff */
[----:B------:R-:W-:Y:S02]  /*69a0*/  LEA.HI.X R21, R18, R11, R19, 0x1, P4 ;  /* 0x0000000b12157211 */ /* 0x000fe400020f0c13 */
[----:B------:R-:W-:Y:S01]  /*69b0*/  ISETP.GT.AND P4, PT, R0, 0x100, P3 ;  /* 0x000001000000780c */ /* 0x000fe20001f84270 */
[----:B------:R-:W-:-:S12]  /*69c0*/  BSSY B1, `(.L_x_61) ;  /* 0x0000003000017945 */ /* 0x000fd80003800000 */
[----:B-1----:R-:W-:Y:S05]  /*69d0*/  @!P4 BRA `(.L_x_62) ;  /* 0x000000000004c947 */ /* 0x002fea0003800000 */
[----:B------:R1:W5:Y:S02]  /*69e0*/  LDG.E.LTC128B.U16 R23, desc[UR58][R20.64+0x2] ;  /* 0x0000023a14177981 */ /* 0x000364000c1e1520 */
.L_x_62:
[----:B------:R-:W-:Y:S05]  /*69f0*/  BSYNC B1 ;  /* 0x0000000000017941 */ /* 0x000fea0003800000 */
.L_x_61:
[----:B------:R-:W2:Y:S01]  /*6a00*/  LDL.LU R19, [R1+0x1e4] ;  /* 0x0001e40001137983 */ /* 0x000ea20000300800 */
[----:B-----5:R-:W-:-:S03]  /*6a10*/  IMAD.U32 R18, R23, 0x10000, RZ ;  /* 0x0001000017127824 */ /* 0x020fc600078e00ff */
[----:B------:R3:W-:Y:S01]  /*6a20*/  STL.64 [R1+0x290], R6 ;  /* 0x0002900601007387 */ /* 0x0007e20000100a00 */
[----:B------:R-:W-:-:S03]  /*6a30*/  FMUL R18, R18, R16 ;  /* 0x0000001012127220 */ /* 0x000fc60000400000 */
[----:B---3--:R-:W3:Y:S04]  /*6a40*/  LDL.LU.64 R6, [R1+0x208] ;  /* 0x0002080001067983 */ /* 0x008ee80000300a00 */
[----:B------:R4:W-:Y:S04]  /*6a50*/  STL [R1+0x288], R3 ;  /* 0x0002880301007387 */ /* 0x0009e80000100800 */
[----:B----4-:R-:W4:Y:S01]  /*6a60*/  LDL.LU R3, [R1+0x210] ;  /* 0x0002100001037983 */ /* 0x010f220000300800 */
[----:B--2---:R-:W-:-:S05]  /*6a70*/  FFMA R18, R19, R2, R18 ;  /* 0x0000000213127223 */ /* 0x004fca0000000012 */
[----:B------:R-:W-:-:S05]  /*6a80*/  F2FP.BF16.F32.PACK_AB R18, RZ, R18 ;  /* 0x00000012ff12723e */ /* 0x000fca00000010ff */
[----:B------:R2:W-:Y:S04]  /*6a90*/  @P4 STG.E.U16 desc[UR58][R14.64+0x2], R18 ;  /* 0x000002120e004986 */ /* 0x0005e8000c10153a */
[----:B--2---:R-:W2:Y:S01]  /*6aa0*/  LDL.64 R18, [R1+0x248] ;  /* 0x0002480001127983 */ /* 0x004ea20000100a00 */
[----:B---3--:R-:W-:-:S05]  /*6ab0*/  IADD3 R6, P4, R4, R6, RZ ;  /* 0x0000000604067210 */ /* 0x008fca0007f9e0ff */
[----:B----4-:R-:W-:Y:S01]  /*6ac0*/  IMAD.X R7, R3, 0x1, R5, P4 ;  /* 0x0000000103077824 */ /* 0x010fe200020e0605 */
[----:B------:R-:W-:-:S04]  /*6ad0*/  ISETP.GT.AND P4, PT, R0, 0x108, P0 ;  /* 0x000001080000780c */ /* 0x000fc80000784270 */
[----:B------:R3:W-:Y:S01]  /*6ae0*/  STL.64 [R1+0x1e0], R6 ;  /* 0x0001e00601007387 */ /* 0x0007e20000100a00 */
[----:B--2---:R-:W-:-:S05]  /*6af0*/  IADD3 R19, P5, R6, R18, RZ ;  /* 0x0000001206137210 */ /* 0x004fca0007fbe0ff */
[----:B------:R-:W-:Y:S01]  /*6b00*/  IMAD.X R3, R7, 0x1, R237, P5 ;  /* 0x0000000107037824 */ /* 0x000fe200028e06ed */
[C---:B------:R-:W-:Y:S01]  /*6b10*/  LEA R18, P5, R19.reuse, R10, 0x1 ;  /* 0x0000000a13127211 */ /* 0x040fe200078a08ff */
[----:B---3--:R2:W5:Y:S03]  /*6b20*/  LDL.LU.64 R6, [R1+0x290] ;  /* 0x0002900001067983 */ /* 0x0085660000300a00 */
[----:B------:R-:W-:Y:S02]  /*6b30*/  LEA.HI.X R19, R19, R11, R3, 0x1, P5 ;  /* 0x0000000b13137211 */ /* 0x000fe400028f0c03 */
[----:B------:R2:W5:Y:S01]  /*6b40*/  LDL.LU R3, [R1+0x288] ;  /* 0x0002880001037983 */ /* 0x0005620000300800 */
[----:B------:R-:W-:Y:S04]  /*6b50*/  BSSY B1, `(.L_x_63) ;  /* 0x0000003000017945 */ /* 0x000fe80003800000 */
[----:B------:R-:W-:Y:S05]  /*6b60*/  @!P4 BRA `(.L_x_64) ;  /* 0x000000000004c947 */ /* 0x000fea0003800000 */
[----:B------:R3:W5:Y:S02]  /*6b70*/  LDG.E.LTC128B.U16 R23, desc[UR58][R18.64] ;  /* 0x0000003a12177981 */ /* 0x000764000c1e1520 */
.L_x_64:
[----:B------:R-:W-:Y:S05]  /*6b80*/  BSYNC B1 ;  /* 0x0000000000017941 */ /* 0x000fea0003800000 */
.L_x_63:
[----:B---3--:R-:W3:Y:S04]  /*6b90*/  LDL R19, [R1+0x254] ;  /* 0x0002540001137983 */ /* 0x008ee80000100800 */
[----:B------:R1:W-:Y:S04]  /*6ba0*/  STL.64 [R1+0x298], R20 ;  /* 0x0002981401007387 */ /* 0x0003e80000100a00 */
[----:B-1----:R-:W4:Y:S04]  /*6bb0*/  LDL.LU R20, [R1+0x1e8] ;  /* 0x0001e80001147983 */ /* 0x002f280000300800 */
[----:B------:R1:W-:Y:S04]  /*6bc0*/  STL.64 [R1+0x290], R12 ;  /* 0x0002900c01007387 */ /* 0x0003e80000100a00 */
[----:B-1----:R-:W2:Y:S01]  /*6bd0*/  LDL.LU.64 R12, [R1+0x278] ;  /* 0x00027800010c7983 */ /* 0x002ea20000300a00 */
[----:B-----5:R-:W-:-:S02]  /*6be0*/  IMAD.U32 R18, R23, 0x10000, RZ ;  /* 0x0001000017127824 */ /* 0x020fc400078e00ff */
[----:B------:R-:W-:Y:S01]  /*6bf0*/  IMAD.U32 R21, RZ, RZ, UR8 ;  /* 0x00000008ff157e24 */ /* 0x000fe2000f8e00ff */
[----:B------:R1:W-:Y:S01]  /*6c00*/  STL.64 [R1+0x288], R8 ;  /* 0x0002880801007387 */ /* 0x0003e20000100a00 */
[----:B------:R-:W-:Y:S02]  /*6c10*/  FMUL R18, R18, R16 ;  /* 0x0000001012127220 */ /* 0x000fe40000400000 */
[----:B------:R-:W-:Y:S01]  /*6c20*/  IMAD.SHL.U32 R21, R21, 0x10, RZ ;  /* 0x0000001015157824 */ /* 0x000fe200078e00ff */
[----:B-1----:R-:W2:Y:S04]  /*6c30*/  LDL R8, [R1+0x268] ;  /* 0x0002680001087983 */ /* 0x002ea80000100800 */
[----:B------:R-:W2:Y:S01]  /*6c40*/  LDL R9, [R1+0x250] ;  /* 0x0002500001097983 */ /* 0x000ea20000100800 */
[----:B----4-:R-:W-:Y:S01]  /*6c50*/  FFMA R18, R20, R2, R18 ;  /* 0x0000000214127223 */ /* 0x010fe20000000012 */
[----:B------:R-:W-:-:S04]  /*6c60*/  IADD3 R20, P5, R14, R21, RZ ;  /* 0x000000150e147210 */ /* 0x000fc80007fbe0ff */
[----:B------:R-:W-:Y:S01]  /*6c70*/  F2FP.BF16.F32.PACK_AB R18, RZ, R18 ;  /* 0x00000012ff12723e */ /* 0x000fe200000010ff */
[----:B---3--:R-:W-:-:S05]  /*6c80*/  IMAD.X R21, R15, 0x1, R19, P5 ;  /* 0x000000010f157824 */ /* 0x008fca00028e0613 */
[----:B------:R-:W-:Y:S04]  /*6c90*/  STL.64 [R1+0x218], R20 ;  /* 0x0002181401007387 */ /* 0x000fe80000100a00 */
[----:B------:R1:W-:Y:S04]  /*6ca0*/  @P4 STG.E.U16 desc[UR58][R20.64], R18 ;  /* 0x0000001214004986 */ /* 0x0003e8000c10153a */
[----:B-1----:R1:W5:Y:S01]  /*6cb0*/  LDL.LU.64 R20, [R1+0x298] ;  /* 0x0002980001147983 */ /* 0x0023620000300a00 */
[----:B--2---:R-:W-:-:S03]  /*6cc0*/  IMAD.WIDE.U32 R18, R22, 0x78, R12 ;  /* 0x0000007816127825 */ /* 0x004fc600078e000c */
[----:B------:R-:W2:Y:S01]  /*6cd0*/  LDL R13, [R1+0x26c] ;  /* 0x00026c00010d7983 */ /* 0x000ea20000100800 */
[----:B------:R-:W-:-:S04]  /*6ce0*/  IADD3 R12, P4, R4, R18, RZ ;  /* 0x00000012040c7210 */ /* 0x000fc80007f9e0ff */
[----:B--2---:R-:W-:Y:S02]  /*6cf0*/  IADD3.X R13, R5, R13, R19, P4, !PT ;  /* 0x0000000d050d7210 */ /* 0x004fe400027fe413 */
[----:B------:R-:W2:Y:S04]  /*6d00*/  LDL R19, [R1+0x258] ;  /* 0x0002580001137983 */ /* 0x000ea80000100800 */
[----:B------:R3:W-:Y:S01]  /*6d10*/  STL.64 [R1+0x210], R12 ;  /* 0x0002100c01007387 */ /* 0x0007e20000100a00 */
[----:B--2---:R-:W-:-:S03]  /*6d20*/  IMAD.WIDE.U32 R18, R19, R22, R12 ;  /* 0x0000001613127225 */ /* 0x004fc600078e000c */
[----:B---3--:R1:W5:Y:S01]  /*6d30*/  LDL.LU.64 R12, [R1+0x290] ;  /* 0x00029000010c7983 */ /* 0x0083620000300a00 */
[----:B------:R-:W-:-:S04]  /*6d40*/  IADD3 R18, P4, R6, R18, RZ ;  /* 0x0000001206127210 */ /* 0x000fc80007f9e0ff */
[----:B------:R-:W-:-:S03]  /*6d50*/  IADD3.X R19, R7, R8, R19, P4, !PT ;  /* 0x0000000807137210 */ /* 0x000fc600027fe413 */
[----:B------:R-:W-:-:S03]  /*6d60*/  IMAD.WIDE.U32 R8, R9, UR53, R18 ;  /* 0x0000003509087c25 */ /* 0x000fc6000f8e0012 */
[----:B------:R-:W2:Y:S01]  /*6d70*/  LDL R19, [R1+0x264] ;  /* 0x0002640001137983 */ /* 0x000ea20000100800 */
[----:B------:R-:W-:Y:S02]  /*6d80*/  LEA R18, P4, R8, R10, 0x1 ;  /* 0x0000000a08127211 */ /* 0x000fe400078808ff */
[----:B------:R-:W-:Y:S01]  /*6d90*/  ISETP.GT.AND P5, PT, R0, 0x108, P3 ;  /* 0x000001080000780c */ /* 0x000fe20001fa4270 */
[----:B--2---:R-:W-:-:S05]  /*6da0*/  IMAD.IADD R19, R19, 0x1, R9 ;  /* 0x0000000113137824 */ /* 0x004fca00078e0209 */
[----:B------:R-:W-:Y:S02]  /*6db0*/  LEA.HI.X R19, R8, R11, R19, 0x1, P4 ;  /* 0x0000000b08137211 */ /* 0x000fe400020f0c13 */
[----:B------:R1:W5:Y:S01]  /*6dc0*/  LDL.LU.64 R8, [R1+0x288] ;  /* 0x0002880001087983 */ /* 0x0003620000300a00 */
[----:B------:R-:W-:Y:S04]  /*6dd0*/  BSSY B1, `(.L_x_65) ;  /* 0x0000003000017945 */ /* 0x000fe80003800000 */
[----:B------:R-:W-:Y:S05]  /*6de0*/  @!P5 BRA `(.L_x_66) ;  /* 0x000000000004d947 */ /* 0x000fea0003800000 */
[----:B------:R2:W5:Y:S02]  /*6df0*/  LDG.E.LTC128B.U16 R23, desc[UR58][R18.64+0x2] ;  /* 0x0000023a12177981 */ /* 0x000564000c1e1520 */
.L_x_66:
[----:B------:R-:W-:Y:S05]  /*6e00*/  BSYNC B1 ;  /* 0x0000000000017941 */ /* 0x000fea0003800000 */
.L_x_65:
[----:B-----5:R3:W-:Y:S04]  /*6e10*/  STL [R1+0x2a0], R8 ;  /* 0x0002a00801007387 */ /* 0x0207e80000100800 */
[----:B---3--:R-:W3:Y:S04]  /*6e20*/  LDL.LU R8, [R1+0x1ec] ;  /* 0x0001ec0001087983 */ /* 0x008ee80000300800 */
[----:B------:R-:W-:Y:S04]  /*6e30*/  STL [R1+0x29c], R7 ;  /* 0x00029c0701007387 */ /* 0x000fe80000100800 */
[----:B------:R-:W-:Y:S04]  /*6e40*/  STL [R1+0x298], R6 ;  /* 0x0002980601007387 */ /* 0x000fe80000100800 */
[----:B------:R4:W-:Y:S04]  /*6e50*/  STL.64 [R1+0x290], R4 ;  /* 0x0002900401007387 */ /* 0x0009e80000100a00 */
[----:B------:R0:W-:Y:S01]  /*6e60*/  STL [R1+0x288], R3 ;  /* 0x0002880301007387 */ /* 0x0001e20000100800 */
[----:B----4-:R-:W-:-:S02]  /*6e70*/  IMAD.U32 R5, RZ, RZ, UR8 ;  /* 0x00000008ff057e24 */ /* 0x010fc4000f8e00ff */
[----:B------:R-:W-:Y:S02]  /*6e80*/  IMAD.U32 R4, R23, 0x10000, RZ ;  /* 0x0001000017047824 */ /* 0x000fe400078e00ff */
[----:B------:R-:W-:Y:S02]  /*6e90*/  IMAD.SHL.U32 R5, R5, 0x10, RZ ;  /* 0x0000001005057824 */ /* 0x000fe400078e00ff */
[----:B------:R-:W-:-:S04]  /*6ea0*/  FMUL R4, R4, R16 ;  /* 0x0000001004047220 */ /* 0x000fc80000400000 */
[----:B---3--:R-:W-:Y:S01]  /*6eb0*/  FFMA R8, R8, R2, R4 ;  /* 0x0000000208087223 */ /* 0x008fe20000000004 */
[----:B------:R-:W-:Y:S02]  /*6ec0*/  IADD3 R4, P4, R14, R5, RZ ;  /* 0x000000050e047210 */ /* 0x000fe40007f9e0ff */
[----:B------:R-:W3:Y:S02]  /*6ed0*/  LDL R5, [R1+0x254] ;  /* 0x0002540001057983 */ /* 0x000ee40000100800 */
[----:B------:R-:W-:Y:S02]  /*6ee0*/  F2FP.BF16.F32.PACK_AB R7, RZ, R8 ;  /* 0x00000008ff07723e */ /* 0x000fe400000010ff */
[----:B------:R4:W5:Y:S02]  /*6ef0*/  LDL.LU R8, [R1+0x2a0] ;  /* 0x0002a00001087983 */ /* 0x0009640000300800 */
[----:B------:R-:W-:Y:S02]  /*6f00*/  PRMT R6, R7, 0x7610, R6 ;  /* 0x0000761007067816 */ /* 0x000fe40000000006 */
[----:B------:R4:W5:Y:S02]  /*6f10*/  LDL.LU R7, [R1+0x29c] ;  /* 0x00029c0001077983 */ /* 0x0009640000300800 */
[----:B0-----:R-:W-:-:S02]  /*6f20*/  PRMT R3, R6, 0x7610, R3 ;  /* 0x0000761006037816 */ /* 0x001fc40000000003 */
[----:B------:R4:W5:Y:S01]  /*6f30*/  LDL.LU R6, [R1+0x298] ;  /* 0x0002980001067983 */ /* 0x0009620000300800 */
[----:B---3--:R-:W-:Y:S01]  /*6f40*/  IMAD.X R5, R15, 0x1, R5, P4 ;  /* 0x000000010f057824 */ /* 0x008fe200020e0605 */
[----:B------:R-:W-:-:S04]  /*6f50*/  ISETP.GT.AND P4, PT, R0, 0x100, P2 ;  /* 0x000001000000780c */ /* 0x000fc80001784270 */
[----:B------:R-:W-:Y:S04]  /*6f60*/  STL.64 [R1+0x1e8], R4 ;  /* 0x0001e80401007387 */ /* 0x000fe80000100a00 */
[----:B------:R0:W-:Y:S04]  /*6f70*/  @P5 STG.E.U16 desc[UR58][R4.64+0x2], R3 ;  /* 0x0000020304005986 */ /* 0x0001e8000c10153a */
[----:B0-----:R4:W5:Y:S04]  /*6f80*/  LDL.LU.64 R4, [R1+0x290] ;  /* 0x0002900001047983 */ /* 0x0019680000300a00 */
[----:B------:R4:W5:Y:S01]  /*6f90*/  LDL.LU R3, [R1+0x288] ;  /* 0x0002880001037983 */ /* 0x0009620000300800 */
[----:B------:R-:W-:Y:S04]  /*6fa0*/  BSSY B1, `(.L_x_67) ;  /* 0x0000003000017945 */ /* 0x000fe80003800000 */
[----:B------:R-:W-:Y:S05]  /*6fb0*/  @!P4 BRA `(.L_x_68) ;  /* 0x000000000004c947 */ /* 0x000fea0003800000 */
[----:B------:R0:W5:Y:S02]  /*6fc0*/  LDG.E.LTC128B.U16 R23, desc[UR58][R20.64+0x10] ;  /* 0x0000103a14177981 */ /* 0x000164000c1e1520 */
.L_x_68:
[----:B------:R-:W-:Y:S05]  /*6fd0*/  BSYNC B1 ;  /* 0x0000000000017941 */ /* 0x000fea0003800000 */
.L_x_67:
[----:B-----5:R-:W-:Y:S04]  /*6fe0*/  STL [R1+0x298], R7 ;  /* 0x0002980701007387 */ /* 0x020fe80000100800 */
[----:B------:R3:W-:Y:S04]  /*6ff0*/  STL [R1+0x294], R6 ;  /* 0x0002940601007387 */ /* 0x0007e80000100800 */
[----:B---3--:R-:W3:Y:S01]  /*7000*/  LDL.LU R6, [R1+0x1f0] ;  /* 0x0001f00001067983 */ /* 0x008ee20000300800 */
[----:B------:R-:W-:-:S03]  /*7010*/  IMAD.U32 R7, R23, 0x10000, RZ ;  /* 0x0001000017077824 */ /* 0x000fc600078e00ff */
[----:B------:R1:W-:Y:S01]  /*7020*/  STL [R1+0x290], R5 ;  /* 0x0002900501007387 */ /* 0x0003e20000100800 */
[----:B------:R-:W-:-:S03]  /*7030*/  FMUL R7, R7, R16 ;  /* 0x0000001007077220 */ /* 0x000fc60000400000 */
[----:B------:R2:W-:Y:S04]  /*7040*/  STL [R1+0x28c], R4 ;  /* 0x00028c0401007387 */ /* 0x0005e80000100800 */
[----:B------:R4:W-:Y:S01]  /*7050*/  STL [R1+0x288], R3 ;  /* 0x0002880301007387 */ /* 0x0009e20000100800 */
[----:B---3--:R-:W-:-:S03]  /*7060*/  FFMA R6, R6, R2, R7 ;  /* 0x0000000206067223 */ /* 0x008fc60000000007 */
[----:B------:R3:W5:Y:S02]  /*7070*/  LDL.LU R7, [R1+0x298] ;  /* 0x0002980001077983 */ /* 0x0007640000300800 */
[----:B-1----:R-:W-:Y:S02]  /*7080*/  F2FP.BF16.F32.PACK_AB R5, RZ, R6 ;  /* 0x00000006ff05723e */ /* 0x002fe400000010ff */
[----:B------:R3:W5:Y:S02]  /*7090*/  LDL.LU R6, [R1+0x294] ;  /* 0x0002940001067983 */ /* 0x0007640000300800 */
[----:B--2---:R-:W-:Y:S02]  /*70a0*/  PRMT R4, R5, 0x7610, R4 ;  /* 0x0000761005047816 */ /* 0x004fe40000000004 */
[----:B------:R3:W5:Y:S01]  /*70b0*/  LDL.LU R5, [R1+0x290] ;  /* 0x0002900001057983 */ /* 0x0007620000300800 */
[----:B------:R-:W-:Y:S02]  /*70c0*/  ISETP.GT.AND P5, PT, R0, 0x100, P1 ;  /* 0x000001000000780c */ /* 0x000fe40000fa4270 */
[----:B----4-:R-:W-:-:S02]  /*70d0*/  PRMT R3, R4, 0x7610, R3 ;  /* 0x0000761004037816 */ /* 0x010fc40000000003 */
[----:B------:R3:W5:Y:S04]  /*70e0*/  LDL.LU R4, [R1+0x28c] ;  /* 0x00028c0001047983 */ /* 0x0007680000300800 */
[----:B------:R1:W-:Y:S04]  /*70f0*/  @P4 STG.E.U16 desc[UR58][R14.64+0x10], R3 ;  /* 0x000010030e004986 */ /* 0x0003e8000c10153a */
[----:B-1----:R3:W5:Y:S01]  /*7100*/  LDL.LU R3, [R1+0x288] ;  /* 0x0002880001037983 */ /* 0x0027620000300800 */
[----:B------:R-:W-:Y:S04]  /*7110*/  BSSY B1, `(.L_x_69) ;  /* 0x0000003000017945 */ /* 0x000fe80003800000 */
[----:B------:R-:W-:Y:S05]  /*7120*/  @!P5 BRA `(.L_x_70) ;  /* 0x000000000004d947 */ /* 0x000fea0003800000 */
[----:B------:R1:W5:Y:S02]  /*7130*/  LDG.E.LTC128B.U16 R23, desc[UR58][R20.64+0x12] ;  /* 0x0000123a14177981 */ /* 0x000364000c1e1520 */
.L_x_70:
[----:B------:R-:W-:Y:S05]  /*7140*/  BSYNC B1 ;  /* 0x0000000000017941 */ /* 0x000fea0003800000 */
.L_x_69:
[----:B-----5:R-:W-:Y:S04]  /*7150*/  STL [R1+0x298], R7 ;  /* 0x0002980701007387 */ /* 0x020fe80000100800 */
[----:B------:R2:W-:Y:S04]  /*7160*/  STL [R1+0x294], R6 ;  /* 0x0002940601007387 */ /* 0x0005e80000100800 */
[----:B--2---:R-:W2:Y:S01]  /*7170*/  LDL.LU R6, [R1+0x1f4] ;  /* 0x0001f40001067983 */ /* 0x004ea20000300800 */
[----:B------:R-:W-:-:S03]  /*7180*/  IMAD.U32 R7, R23, 0x10000, RZ ;  /* 0x0001000017077824 */ /* 0x000fc600078e00ff */
[----:B------:R4:W-:Y:S01]  /*7190*/  STL [R1+0x290], R5 ;  /* 0x0002900501007387 */ /* 0x0009e20000100800 */
[----:B------:R-:W-:-:S03]  /*71a0*/  FMUL R7, R7, R16 ;  /* 0x0000001007077220 */ /* 0x000fc60000400000 */
[----:B------:R0:W-:Y:S04]  /*71b0*/  STL [R1+0x28c], R4 ;  /* 0x00028c0401007387 */ /* 0x0001e80000100800 */
[----:B------:R3:W-:Y:S01]  /*71c0*/  STL [R1+0x288], R3 ;  /* 0x0002880301007387 */ /* 0x0007e20000100800 */
[----:B--2---:R-:W-:-:S03]  /*71d0*/  FFMA R6, R6, R2, R7 ;  /* 0x0000000206067223 */ /* 0x004fc60000000007 */
[----:B------:R2:W5:Y:S02]  /*71e0*/  LDL.LU R7, [R1+0x298] ;  /* 0x0002980001077983 */ /* 0x0005640000300800 */
[----:B----4-:R-:W-:Y:S02]  /*71f0*/  F2FP.BF16.F32.PACK_AB R5, RZ, R6 ;  /* 0x00000006ff05723e */ /* 0x010fe400000010ff */
[----:B------:R2:W5:Y:S02]  /*7200*/  LDL.LU R6, [R1+0x294] ;  /* 0x0002940001067983 */ /* 0x0005640000300800 */
[----:B0-----:R-:W-:Y:S02]  /*7210*/  PRMT R4, R5, 0x7610, R4 ;  /* 0x0000761005047816 */ /* 0x001fe40000000004 */
[----:B------:R2:W5:Y:S01]  /*7220*/  LDL.LU R5, [R1+0x290] ;  /* 0x0002900001057983 */ /* 0x0005620000300800 */
[----:B------:R-:W-:Y:S02]  /*7230*/  ISETP.GT.AND P4, PT, R0, 0x108, P2 ;  /* 0x000001080000780c */ /* 0x000fe40001784270 */
[----:B---3--:R-:W-:-:S02]  /*7240*/  PRMT R3, R4, 0x7610, R3 ;  /* 0x0000761004037816 */ /* 0x008fc40000000003 */
[----:B------:R2:W5:Y:S04]  /*7250*/  LDL.LU R4, [R1+0x28c] ;  /* 0x00028c0001047983 */ /* 0x0005680000300800 */
[----:B------:R0:W-:Y:S04]  /*7260*/  @P5 STG.E.U16 desc[UR58][R14.64+0x12], R3 ;  /* 0x000012030e005986 */ /* 0x0001e8000c10153a */
[----:B0-----:R2:W5:Y:S01]  /*7270*/  LDL.LU R3, [R1+0x288] ;  /* 0x0002880001037983 */ /* 0x0015620000300800 */
[----:B------:R-:W-:Y:S01]  /*7280*/  BSSY B1, `(.L_x_71) ;  /* 0x0000004000017945 */ /* 0x000fe20003800000 */
[----:B------:R-:W-:-:S03]  /*7290*/  PRMT R14, R23, 0x7610, R14 ;  /* 0x00007610170e7816 */ /* 0x000fc6000000000e */
[----:B------:R-:W-:Y:S05]  /*72a0*/  @!P4 BRA `(.L_x_72) ;  /* 0x000000000004c947 */ /* 0x000fea0003800000 */
[----:B------:R0:W5:Y:S02]  /*72b0*/  LDG.E.LTC128B.U16 R14, desc[UR58][R18.64+0x10] ;  /* 0x0000103a120e7981 */ /* 0x000164000c1e1520 */
.L_x_72:
[----:B------:R-:W-:Y:S05]  /*72c0*/  BSYNC B1 ;  /* 0x0000000000017941 */ /* 0x000fea0003800000 */
.L_x_71:
[----:B-----5:R3:W-:Y:S04]  /*72d0*/  STL [R1+0x290], R3 ;  /* 0x0002900301007387 */ /* 0x0207e80000100800 */
[----:B---3--:R-:W3:Y:S04]  /*72e0*/  LDL.LU R3, [R1+0x1f8] ;  /* 0x0001f80001037983 */ /* 0x008ee80000300800 */
[----:B------:R4:W-:Y:S04]  /*72f0*/  STL.64 [R1+0x288], R4 ;  /* 0x0002880401007387 */ /* 0x0009e80000100a00 */
[----:B----4-:R-:W4:Y:S01]  /*7300*/  LDL.LU.64 R4, [R1+0x218] ;  /* 0x0002180001047983 */ /* 0x010f220000300a00 */
[----:B------:R-:W-:-:S04]  /*7310*/  IMAD.U32 R15, R14, 0x10000, RZ ;  /* 0x000100000e0f7824 */ /* 0x000fc800078e00ff */
[----:B------:R-:W-:-:S04]  /*7320*/  FMUL R15, R15, R16 ;  /* 0x000000100f0f7220 */ /* 0x000fc80000400000 */
[----:B---3--:R-:W-:Y:S02]  /*7330*/  FFMA R15, R3, R2, R15 ;  /* 0x00000002030f7223 */ /* 0x008fe4000000000f */
[----:B------:R3:W5:Y:S01]  /*7340*/  LDL.LU R3, [R1+0x290] ;  /* 0x0002900001037983 */ /* 0x0007620000300800 */
[----:B------:R-:W-:Y:S02]  /*7350*/  ISETP.GT.AND P5, PT, R0, 0x108, P1 ;  /* 0x000001080000780c */ /* 0x000fe40000fa4270 */
[----:B------:R-:W-:-:S05]  /*7360*/  F2FP.BF16.F32.PACK_AB R15, RZ, R15 ;  /* 0x0000000fff0f723e */ /* 0x000fca00000010ff */
[----:B----4-:R4:W-:Y:S04]  /*7370*/  @P4 STG.E.U16 desc[UR58][R4.64+0x10], R15 ;  /* 0x0000100f04004986 */ /* 0x0109e8000c10153a */
[----:B----4-:R3:W5:Y:S01]  /*7380*/  LDL.LU.64 R4, [R1+0x288] ;  /* 0x0002880001047983 */ /* 0x0107620000300a00 */
[----:B------:R-:W-:Y:S01]  /*7390*/  BSSY B1, `(.L_x_73) ;  /* 0x0000004000017945 */ /* 0x000fe20003800000 */
[----:B------:R-:W-:-:S03]  /*73a0*/  PRMT R23, R14, 0x7610, R23 ;  /* 0x000076100e177816 */ /* 0x000fc60000000017 */
[----:B------:R-:W-:Y:S05]  /*73b0*/  @!P5 BRA `(.L_x_74) ;  /* 0x000000000004d947 */ /* 0x000fea0003800000 */
[----:B------:R4:W5:Y:S02]  /*73c0*/  LDG.E.LTC128B.U16 R23, desc[UR58][R18.64+0x12] ;  /* 0x0000123a12177981 */ /* 0x000964000c1e1520 */
.L_x_74:
[----:B------:R-:W-:Y:S05]  /*73d0*/  BSYNC B1 ;  /* 0x0000000000017941 */ /* 0x000fea0003800000 */
.L_x_73:
[----:B------:R-:W2:Y:S04]  /*73e0*/  LDL.LU R15, [R1+0x1fc] ;  /* 0x0001fc00010f7983 */ /* 0x000ea80000300800 */
[----:B------:R0:W-:Y:S04]  /*73f0*/  STL.64 [R1+0x2c8], R30 ;  /* 0x0002c81e01007387 */ /* 0x0001e80000100a00 */
[----:B0-----:R-:W3:Y:S04]  /*7400*/  LDL.LU R31, [R1+0x1c0] ;  /* 0x0001c000011f7983 */ /* 0x001ee80000300800 */
[----:B------:R-:W-:Y:S04]  /*7410*/  STL.64 [R1+0x2c0], R28 ;  /* 0x0002c01c01007387 */ /* 0x000fe80000100a00 */
[----:B------:R-:W-:Y:S04]  /*7420*/  STL [R1+0x2b8], R26 ;  /* 0x0002b81a01007387 */ /* 0x000fe80000100800 */
[----:B------:R0:W-:Y:S04]  /*7430*/  STL.64 [R1+0x2b0], R24 ;  /* 0x0002b01801007387 */ /* 0x0001e80000100a00 */
[----:B0-----:R-:W3:Y:S04]  /*7440*/  LDL.LU.64 R24, [R1+0x1e8] ;  /* 0x0001e80001187983 */ /* 0x001ee80000300a00 */
[----:B------:R1:W-:Y:S04]  /*7450*/  STL.64 [R1+0x2a8], R20 ;  /* 0x0002a81401007387 */ /* 0x0003e80000100a00 */
[----:B-1----:R-:W3:Y:S04]  /*7460*/  LDL.LU.64 R20, [R1+0x1e0] ;  /* 0x0001e00001147983 */ /* 0x002ee80000300a00 */
[----:B------:R4:W-:Y:S04]  /*7470*/  STL.64 [R1+0x2a0], R18 ;  /* 0x0002a01201007387 */ /* 0x0009e80000100a00 */
[----:B----4-:R-:W4:Y:S04]  /*7480*/  LDL.LU.64 R18, [R1+0x248] ;  /* 0x0002480001127983 */ /* 0x010f280000300a00 */
[----:B------:R-:W-:Y:S04]  /*7490*/  STL [R1+0x298], R17 ;  /* 0x0002981101007387 */ /* 0x000fe80000100800 */
[----:B------:R-:W-:Y:S04]  /*74a0*/  STL.64 [R1+0x290], R12 ;  /* 0x0002900c01007387 */ /* 0x000fe80000100a00 */
[----:B-----5:R0:W-:Y:S04]  /*74b0*/  STL [R1+0x288], R3 ;  /* 0x0002880301007387 */ /* 0x0201e80000100800 */
[----:B0-----:R-:W4:Y:S01]  /*74c0*/  LDL.LU R3, [R1+0x26c] ;  /* 0x00026c0001037983 */ /* 0x001f220000300800 */
[----:B------:R-:W-:Y:S01]  /*74d0*/  IMAD.U32 R14, R23, 0x10000, RZ ;  /* 0x00010000170e7824 */ /* 0x000fe200078e00ff */
[----:B------:R-:W-:-:S02]  /*74e0*/  ISETP.GT.AND P4, PT, R0, 0x180, P0 ;  /* 0x000001800000780c */ /* 0x000fc40000784270 */
[----:B------:R-:W-:Y:S01]  /*74f0*/  PRMT R29, R23, 0x7610, R29 ;  /* 0x00007610171d7816 */ /* 0x000fe2000000001d */
[----:B------:R-:W-:Y:S01]  /*7500*/  FMUL R14, R14, R16 ;  /* 0x000000100e0e7220 */ /* 0x000fe20000400000 */
[----:B------:R-:W4:Y:S04]  /*7510*/  LDL R26, [R1+0x258] ;  /* 0x00025800011a7983 */ /* 0x000f280000100800 */
[----:B------:R-:W4:Y:S01]  /*7520*/  LDL R17, [R1+0x264] ;  /* 0x0002640001117983 */ /* 0x000f220000100800 */
[----:B--2---:R-:W-:-:S05]  /*7530*/  FFMA R14, R15, R2, R14 ;  /* 0x000000020f0e7223 */ /* 0x004fca000000000e */
[----:B------:R-:W-:-:S04]  /*7540*/  F2FP.BF16.F32.PACK_AB R14, RZ, R14 ;  /* 0x0000000eff0e723e */ /* 0x000fc800000010ff */
[----:B------:R-:W-:Y:S01]  /*7550*/  PRMT R236, R14, 0x7610, R236 ;  /* 0x000076100eec7816 */ /* 0x000fe200000000ec */
[----:B---3--:R-:W-:Y:S02]  /*7560*/  @P5 IMAD.MOV.U32 R14, RZ, RZ, R24 ;  /* 0x000000ffff0e5224 */ /* 0x008fe400078e0018 */
[----:B------:R-:W-:Y:S01]  /*7570*/  @P5 IMAD.MOV.U32 R15, RZ, RZ, R25 ;  /* 0x000000ffff0f5224 */ /* 0x000fe200078e0019 */
[----:B------:R-:W2:Y:S04]  /*7580*/  LDL R24, [R1+0x268] ;  /* 0x0002680001187983 */ /* 0x000ea80000100800 */
[----:B------:R4:W-:Y:S04]  /*7590*/  @P5 STG.E.U16 desc[UR58][R14.64+0x12], R236 ;  /* 0x000012ec0e005986 */ /* 0x0009e8000c10153a */
[----:B------:R-:W3:Y:S04]  /*75a0*/  LDL R25, [R1+0x250] ;  /* 0x0002500001197983 */ /* 0x000ee80000100800 */
[----:B------:R-:W3:Y:S01]  /*75b0*/  LDL.LU.64 R12, [R1+0x210] ;  /* 0x00021000010c7983 */ /* 0x000ee20000300a00 */
[----:B------:R-:W-:-:S03]  /*75c0*/  IMAD.WIDE.U32 R20, R22, 0x78, R20 ;  /* 0x0000007816147825 */ /* 0x000fc600078e0014 */
[----:B----4-:R-:W-:Y:S01]  /*75d0*/  IADD3 R15, P5, R18, R20, RZ ;  /* 0x00000014120f7210 */ /* 0x010fe20007fbe0ff */
[----:B------:R-:W-:-:S04]  /*75e0*/  IMAD.IADD R236, R3, 0x1, R21 ;  /* 0x0000000103ec7824 */ /* 0x000fc800078e0215 */
[----:B------:R-:W-:Y:S01]  /*75f0*/  IMAD.X R30, R236, 0x1, R237, P5 ;  /* 0x00000001ec1e7824 */ /* 0x000fe200028e06ed */
[----:B------:R-:W-:-:S04]  /*7600*/  LEA R14, P5, R15, R10, 0x1 ;  /* 0x0000000a0f0e7211 */ /* 0x000fc800078a08ff */
[----:B------:R-:W-:-:S05]  /*7610*/  LEA.HI.X R15, R15, R11, R30, 0x1, P5 ;  /* 0x0000000b0f0f7211 */ /* 0x000fca00028f0c1e */
[----:B------:R0:W4:Y:S02]  /*7620*/  @P4 LDG.E.LTC128B.U16 R29, desc[UR58][R14.64] ;  /* 0x0000003a0e1d4981 */ /* 0x000124000c1e1520 */
[----:B0-----:R-:W-:Y:S02]  /*7630*/  IMAD.U32 R15, RZ, RZ, UR8 ;  /* 0x00000008ff0f7e24 */ /* 0x001fe4000f8e00ff */
[----:B----4-:R-:W-:-:S04]  /*7640*/  IMAD.U32 R14, R29, 0x10000, RZ ;  /* 0x000100001d0e7824 */ /* 0x010fc800078e00ff */
[----:B------:R-:W-:-:S04]  /*7650*/  FMUL R14, R14, R16 ;  /* 0x000000100e0e7220 */ /* 0x000fc80000400000 */
[----:B------:R-:W-:-:S05]  /*7660*/  FFMA R14, R31, R2, R14 ;  /* 0x000000021f0e7223 */ /* 0x000fca000000000e */
[----:B------:R-:W-:Y:S01]  /*7670*/  F2FP.BF16.F32.PACK_AB R14, RZ, R14 ;  /* 0x0000000eff0e723e */ /* 0x000fe200000010ff */
[----:B------:R0:W-:Y:S01]  /*7680*/  STL [R1+0x1f8], R29 ;  /* 0x0001f81d01007387 */ /* 0x0001e20000100800 */
[----:B------:R-:W-:Y:S02]  /*7690*/  IMAD.WIDE.U32 R30, R15, 0x300, R8 ;  /* 0x000003000f1e7825 */ /* 0x000fe400078e0008 */
[----:B------:R-:W-:Y:S02]  /*76a0*/  PRMT R23, R14, 0x7610, R23 ;  /* 0x000076100e177816 */ /* 0x000fe40000000017 */
[----:B------:R-:W4:Y:S01]  /*76b0*/  LDL.LU.64 R14, [R1+0x238] ;  /* 0x00023800010e7983 */ /* 0x000f220000300a00 */
[----:B------:R-:W-:Y:S01]  /*76c0*/  UIMAD UR4, UR9, 0x300, URZ ;  /* 0x00000300090478a4 */ /* 0x000fe2000f8e023f */
[----:B------:R-:W-:-:S05]  /*76d0*/  @P4 IMAD.MOV.U32 R28, RZ, RZ, R30 ;  /* 0x000000ffff1c4224 */ /* 0x000fca00078e001e */
[----:B0-----:R-:W-:-:S05]  /*76e0*/  VIADD R29, R31, UR4 ;  /* 0x000000041f1d7c36 */ /* 0x001fca0008000000 */
[----:B------:R-:W-:Y:S04]  /*76f0*/  @P4 STG.E.U16 desc[UR58][R28.64], R23 ;  /* 0x000000171c004986 */ /* 0x000fe8000c10153a */
[----:B------:R0:W-:Y:S04]  /*7700*/  STL.64 [R1+0x1e8], R30 ;  /* 0x0001e81e01007387 */ /* 0x0001e80000100a00 */
[----:B0-----:R0:W5:Y:S04]  /*7710*/  LDL.LU.64 R30, [R1+0x2c8] ;  /* 0x0002c800011e7983 */ /* 0x0011680000300a00 */
[----:B------:R1:W-:Y:S04]  /*7720*/  STL.64 [R1+0x1e0], R28 ;  /* 0x0001e01c01007387 */ /* 0x0003e80000100a00 */
[----:B-1----:R0:W5:Y:S04]  /*7730*/  LDL.LU.64 R28, [R1+0x2c0] ;  /* 0x0002c000011c7983 */ /* 0x0021680000300a00 */
[----:B------:R0:W5:Y:S01]  /*7740*/  LDL R23, [R1+0x1f8] ;  /* 0x0001f80001177983 */ /* 0x0001620000100800 */
[----:B----4-:R-:W-:-:S03]  /*7750*/  IMAD.WIDE.U32 R14, R22, 0x78, R14 ;  /* 0x00000078160e7825 */ /* 0x010fc600078e000e */
[----:B------:R-:W-:-:S04]  /*7760*/  IADD3 R14, P4, R4, R14, RZ ;  /* 0x0000000e040e7210 */ /* 0x000fc80007f9e0ff */
[----:B------:R-:W-:-:S03]  /*7770*/  IADD3.X R15, R5, R3, R15, P4, !PT ;  /* 0x00000003050f7210 */ /* 0x000fc600027fe40f */
[----:B------:R-:W-:Y:S02]  /*7780*/  IMAD.WIDE.U32 R14, R26, R22, R14 ;  /* 0x000000161a0e7225 */ /* 0x000fe400078e000e */
[----:B------:R0:W5:Y:S01]  /*7790*/  LDL.LU R26, [R1+0x2b8] ;  /* 0x0002b800011a7983 */ /* 0x0001620000300800 */
[----:B------:R-:W-:-:S04]  /*77a0*/  IADD3 R14, P4, R6, R14, RZ ;  /* 0x0000000e060e7210 */ /* 0x000fc80007f9e0ff */
[----:B--2---:R-:W-:-:S03]  /*77b0*/  IADD3.X R15, R7, R24, R15, P4, !PT ;  /* 0x00000018070f7210 */ /* 0x004fc600027fe40f */
[----:B---3--:R-:W-:-:S04]  /*77c0*/  IMAD.WIDE.U32 R24, R25, UR53, R14 ;  /* 0x0000003519187c25 */ /* 0x008fc8000f8e000e */
[----:B------:R-:W-:Y:S01]  /*77d0*/  IMAD.IADD R15, R17, 0x1, R25 ;  /* 0x00000001110f7824 */ /* 0x000fe200078e0219 */
[----:B------:R-:W-:-:S04]  /*77e0*/  LEA R14, P4, R24, R10, 0x1 ;  /* 0x0000000a180e7211 */ /* 0x000fc800078808ff */
[----:B------:R-:W-:Y:S02]  /*77f0*/  LEA.HI.X R15, R24, R11, R15, 0x1, P4 ;  /* 0x0000000b180f7211 */ /* 0x000fe400020f0c0f */
[----:B------:R-:W-:Y:S01]  /*7800*/  IADD3 R17, P4, P5, R18, R20, R4 ;  /* 0x0000001412117210 */ /* 0x000fe20007d9e004 */
[----:B------:R0:W5:Y:S04]  /*7810*/  LDL.LU.64 R24, [R1+0x2b0] ;  /* 0x0002b00001187983 */ /* 0x0001680000300a00 */
[----:B------:R0:W5:Y:S04]  /*7820*/  LDL.LU.64 R20, [R1+0x2a8] ;  /* 0x0002a80001147983 */ /* 0x0001680000300a00 */
[----:B------:R0:W5:Y:S04]  /*7830*/  LDL.LU.64 R18, [R1+0x2a0] ;  /* 0x0002a00001127983 */ /* 0x0001680000300a00 */
[----:B------:R1:W-:Y:S02]  /*7840*/  STL [R1+0x1c0], R17 ;  /* 0x0001c01101007387 */ /* 0x0003e40000100800 */
[----:B-1----:R-:W-:Y:S01]  /*7850*/  IADD3.X R17, R237, R236, R5, P4, P5 ;  /* 0x000000eced117210 */ /* 0x002fe200027ea405 */
[----:B------:R-:W-:-:S03]  /*7860*/  IMAD.WIDE.U32 R236, R22, 0x78, R12 ;  /* 0x0000007816ec7825 */ /* 0x000fc600078e000c */
[----:B------:R-:W-:Y:S01]  /*7870*/  IADD3 R4, P5, R4, R236, RZ ;  /* 0x000000ec04047210 */ /* 0x000fe20007fbe0ff */
[----:B------:R1:W-:Y:S03]  /*7880*/  STL [R1+0x1f0], R17 ;  /* 0x0001f01101007387 */ /* 0x0003e60000100800 */
[----:B------:R-:W-:Y:S01]  /*7890*/  IADD3.X R5, R5, R3, R237, P5, !PT ;  /* 0x0000000305057210 */ /* 0x000fe20002ffe4ed */
[----:B-1----:R0:W5:Y:S04]  /*78a0*/  LDL.LU R17, [R1+0x298] ;  /* 0x0002980001117983 */ /* 0x0021680000300800 */
[----:B------:R0:W5:Y:S04]  /*78b0*/  LDL.LU.64 R12, [R1+0x290] ;  /* 0x00029000010c7983 */ /* 0x0001680000300a00 */
[----:B------:R0:W5:Y:S01]  /*78c0*/  LDL.LU R3, [R1+0x288] ;  /* 0x0002880001037983 */ /* 0x0001620000300800 */
[----:B------:R-:W-:Y:S01]  /*78d0*/  ISETP.GT.AND P4, PT, R0, 0x180, P3 ;  /* 0x000001800000780c */ /* 0x000fe20001f84270 */
[----:B------:R-:W-:-:S12]  /*78e0*/  BSSY B1, `(.L_x_75) ;  /* 0x0000004000017945 */ /* 0x000fd80003800000 */
[----:B0-----:R-:W-:Y:S05]  /*78f0*/  @!P4 BRA `(.L_x_76) ;  /* 0x000000000008c947 */ /* 0x001fea0003800000 */
[----:B-----5:R-:W2:Y:S04]  /*7900*/  LDG.E.LTC128B.U16 R23, desc[UR58][R14.64+0x2] ;  /* 0x0000023a0e177981 */ /* 0x020ea8000c1e1520 */
[----:B--2---:R0:W-:Y:S02]  /*7910*/  STL [R1+0x1f8], R23 ;  /* 0x0001f81701007387 */ /* 0x0041e40000100800 */
.L_x_76:
[----:B------:R-:W-:Y:S05]  /*7920*/  BSYNC B1 ;  /* 0x0000000000017941 */ /* 0x000fea0003800000 */
.L_x_75:
[----:B-----5:R1:W-:Y:S04]  /*7930*/  STL [R1+0x298], R13 ;  /* 0x0002980d01007387 */ /* 0x0203e80000100800 */
[----:B-1----:R-:W2:Y:S01]  /*7940*/  LDL.LU R13, [R1+0x1c4] ;  /* 0x0001c400010d7983 */ /* 0x002ea20000300800 */
[----:B0-----:R-:W-:-:S03]  /*7950*/  IMAD.U32 R23, R23, 0x10000, RZ ;  /* 0x0001000017177824 */ /* 0x001fc600078e00ff */
[----:B------:R0:W-:Y:S01]  /*7960*/  STL [R1+0x294], R12 ;  /* 0x0002940c01007387 */ /* 0x0001e20000100800 */
[----:B------:R-:W-:-:S03]  /*7970*/  FMUL R23, R23, R16 ;  /* 0x0000001017177220 */ /* 0x000fc60000400000 */
[----:B0-----:R-:W3:Y:S04]  /*7980*/  LDL.LU R12, [R1+0x1c0] ;  /* 0x0001c000010c7983 */ /* 0x001ee80000300800 */
[----:B------:R0:W-:Y:S04]  /*7990*/  STL [R1+0x290], R3 ;  /* 0x0002900301007387 */ /* 0x0001e80000100800 */
[----:B0-----:R-:W4:Y:S04]  /*79a0*/  LDL.LU R3, [R1+0x268] ;  /* 0x0002680001037983 */ /* 0x001f280000300800 */
[----:B------:R0:W-:Y:S04]  /*79b0*/  STL.64 [R1+0x288], R8 ;  /* 0x0002880801007387 */ /* 0x0001e80000100a00 */
[----:B0-----:R-:W4:Y:S01]  /*79c0*/  LDL.64 R8, [R1+0x1e0] ;  /* 0x0001e00001087983 */ /* 0x001f220000100a00 */
[----:B--2---:R-:W-:-:S03]  /*79d0*/  FFMA R237, R13, R2, R23 ;  /* 0x000000020ded7223 */ /* 0x004fc60000000017 */
[----:B------:R0:W5:Y:S04]  /*79e0*/  LDL.LU R13, [R1+0x298] ;  /* 0x00029800010d7983 */ /* 0x0001680000300800 */
[----:B------:R-:W2:Y:S01]  /*79f0*/  LDL.LU R23, [R1+0x258] ;  /* 0x0002580001177983 */ /* 0x000ea20000300800 */
[C---:B---3--:R-:W-:Y:S01]  /*7a00*/  LEA R236, P5, R12.reuse, R10, 0x1 ;  /* 0x0000000a0cec7211 */ /* 0x048fe200078a08ff */
[----:B--2---:R-:W-:Y:S02]  /*7a10*/  IMAD.WIDE.U32 R22, R23, R22, R4 ;  /* 0x0000001617167225 */ /* 0x004fe400078e0004 */
[----:B------:R-:W2:Y:S01]  /*7a20*/  LDL.LU R5, [R1+0x1f0] ;  /* 0x0001f00001057983 */ /* 0x000ea20000300800 */
[----:B------:R-:W-:Y:S02]  /*7a30*/  F2FP.BF16.F32.PACK_AB R4, RZ, R237 ;  /* 0x000000edff04723e */ /* 0x000fe400000010ff */
[----:B--2---:R-:W-:-:S02]  /*7a40*/  LEA.HI.X R237, R12, R11, R5, 0x1, P5 ;  /* 0x0000000b0ced7211 */ /* 0x004fc400028f0c05 */
[----:B------:R-:W-:Y:S01]  /*7a50*/  IADD3 R6, P5, R6, R22, RZ ;  /* 0x0000001606067210 */ /* 0x000fe20007fbe0ff */
[----:B------:R0:W5:Y:S01]  /*7a60*/  LDL.LU R12, [R1+0x294] ;  /* 0x00029400010c7983 */ /* 0x0001620000300800 */
[----:B------:R-:W-:Y:S02]  /*7a70*/  PRMT R22, R4, 0x7610, R22 ;  /* 0x0000761004167816 */ /* 0x000fe40000000016 */
[----:B------:R-:W-:Y:S01]  /*7a80*/  ISETP.GT.AND P0, PT, R0, 0x188, P0 ;  /* 0x000001880000780c */ /* 0x000fe20000704270 */
[----:B------:R-:W2:Y:S01]  /*7a90*/  LDL.64 R4, [R1+0x1e8] ;  /* 0x0001e80001047983 */ /* 0x000ea20000100a00 */
[----:B----4-:R-:W-:-:S03]  /*7aa0*/  IADD3.X R7, R7, R3, R23, P5, !PT ;  /* 0x0000000307077210 */ /* 0x010fc60002ffe417 */
[----:B------:R0:W5:Y:S04]  /*7ab0*/  LDL.LU R3, [R1+0x290] ;  /* 0x0002900001037983 */ /* 0x0001680000300800 */
[----:B------:R-:W3:Y:S01]  /*7ac0*/  LDL.LU R23, [R1+0x1f8] ;  /* 0x0001f80001177983 */ /* 0x000ee20000300800 */
[----:B--2---:R-:W-:-:S03]  /*7ad0*/  @P4 IMAD.MOV.U32 R5, RZ, RZ, R9 ;  /* 0x000000ffff054224 */ /* 0x004fc600078e0009 */
[----:B------:R0:W5:Y:S01]  /*7ae0*/  LDL.LU.64 R8, [R1+0x288] ;  /* 0x0002880001087983 */ /* 0x0001620000300a00 */
[----:B------:R-:W-:Y:S03]  /*7af0*/  BSSY B1, `(.L_x_77) ;  /* 0x0000005000017945 */ /* 0x000fe60003800000 */
[----:B------:R3:W-:Y:S02]  /*7b00*/  @P4 STG.E.U16 desc[UR58][R4.64+0x2], R22 ;  /* 0x0000021604004986 */ /* 0x0007e4000c10153a */
[----:B---3--:R-:W-:Y:S01]  /*7b10*/  PRMT R22, R23, 0x7610, R22 ;  /* 0x0000761017167816 */ /* 0x008fe20000000016 */
[----:B0-----:R-:W-:Y:S06]  /*7b20*/  @!P0 BRA `(.L_x_78) ;  /* 0x0000000000048947 */ /* 0x001fec0003800000 */
[----:B------:R0:W5:Y:S02]  /*7b30*/  LDG.E.LTC128B.U16 R22, desc[UR58][R236.64] ;  /* 0x0000003aec167981 */ /* 0x000164000c1e1520 */
.L_x_78:
[----:B------:R-:W-:Y:S05]  /*7b40*/  BSYNC B1 ;  /* 0x0000000000017941 */ /* 0x000fea0003800000 */
.L_x_77:
[----:B-----5:R1:W-:Y:S04]  /*7b50*/  STL [R1+0x298], R3 ;  /* 0x0002980301007387 */ /* 0x0203e80000100800 */
[----:B-1----:R-:W2:Y:S04]  /*7b60*/  LDL.LU R3, [R1+0x250] ;  /* 0x0002500001037983 */ /* 0x002ea80000300800 */
[----:B------:R-:W3:Y:S04]  /*7b70*/  LDL.LU R23, [R1+0x1c8] ;  /* 0x0001c80001177983 */ /* 0x000ee80000300800 */
[----:B------:R-:W4:Y:S04]  /*7b80*/  LDL.LU R5, [R1+0x264] ;  /* 0x0002640001057983 */ /* 0x000f280000300800 */
[----:B------:R1:W-:Y:S04]  /*7b90*/  STL.64 [R1+0x290], R12 ;  /* 0x0002900c01007387 */ /* 0x0003e80000100a00 */
[----:B-1----:R-:W4:Y:S01]  /*7ba0*/  LDL.64 R12, [R1+0x1e8] ;  /* 0x0001e800010c7983 */ /* 0x002f220000100a00 */
[----:B------:R-:W-:-:S03]  /*7bb0*/  IMAD.U32 R4, R22, 0x10000, RZ ;  /* 0x0001000016047824 */ /* 0x000fc600078e00ff */
[----:B------:R1:W-:Y:S01]  /*7bc0*/  STL.64 [R1+0x288], R8 ;  /* 0x0002880801007387 */ /* 0x0003e20000100a00 */
[----:B------:R-:W-:-:S03]  /*7bd0*/  FMUL R4, R4, R16 ;  /* 0x0000001004047220 */ /* 0x000fc60000400000 */
[----:B-1----:R-:W4:Y:S01]  /*7be0*/  LDL.64 R8, [R1+0x1e0] ;  /* 0x0001e00001087983 */ /* 0x002f220000100a00 */
[----:B--2---:R-:W-:-:S03]  /*7bf0*/  IMAD.WIDE.U32 R6, R3, UR53, R6 ;  /* 0x0000003503067c25 */ /* 0x004fc6000f8e0006 */
[----:B------:R1:W5:Y:S01]  /*7c00*/  LDL.LU R3, [R1+0x298] ;  /* 0x0002980001037983 */ /* 0x0003620000300800 */
[----:B---3--:R-:W-:Y:S01]  /*7c10*/  FFMA R23, R23, R2, R4 ;  /* 0x0000000217177223 */ /* 0x008fe20000000004 */
[----:B------:R-:W-:Y:S01]  /*7c20*/  IMAD.U32 R4, RZ, RZ, UR8 ;  /* 0x00000008ff047e24 */ /* 0x000fe2000f8e00ff */
[----:B------:R-:W-:Y:S01]  /*7c30*/  LEA R10, P5, R6, R10, 0x1 ;  /* 0x0000000a060a7211 */ /* 0x000fe200078a08ff */
[----:B----4-:R-:W-:Y:S02]  /*7c40*/  IMAD.IADD R5, R5, 0x1, R7 ;  /* 0x0000000105057824 */ /* 0x010fe400078e0207 */
[----:B------:R-:W-:Y:S01]  /*7c50*/  IMAD.SHL.U32 R4, R4, 0x10, RZ ;  /* 0x0000001004047824 */ /* 0x000fe200078e00ff */
[----:B------:R-:W-:-:S04]  /*7c60*/  F2FP.BF16.F32.PACK_AB R7, RZ, R23 ;  /* 0x00000017ff07723e */ /* 0x000fc800000010ff */
[----:B------:R-:W-:Y:S02]  /*7c70*/  IADD3 R4, P4, R4, R12, RZ ;  /* 0x0000000c04047210 */ /* 0x000fe40007f9e0ff */
[----:B------:R1:W5:Y:S04]  /*7c80*/  LDL.LU.64 R12, [R1+0x290] ;  /* 0x00029000010c7983 */ /* 0x0003680000300a00 */
[----:B------:R-:W2:Y:S01]  /*7c90*/  LDL R23, [R1+0x254] ;  /* 0x0002540001177983 */ /* 0x000ea20000100800 */
[----:B------:R-:W-:Y:S02]  /*7ca0*/  LEA.HI.X R11, R6, R11, R5, 0x1, P5 ;  /* 0x0000000b060b7211 */ /* 0x000fe400028f0c05 */
[----:B------:R-:W-:Y:S01]  /*7cb0*/  ISETP.GT.AND P3, PT, R0, 0x188, P3 ;  /* 0x000001880000780c */ /* 0x000fe20001f64270 */
[----:B------:R-:W-:Y:S01]  /*7cc0*/  BSSY B1, `(.L_x_79) ;  /* 0x0000007000017945 */ /* 0x000fe20003800000 */
[----:B--2---:R-:W-:-:S02]  /*7cd0*/  IMAD.X R5, R9, 0x1, R23, P4 ;  /* 0x0000000109057824 */ /* 0x004fc400020e0617 */
[----:B------:R1:W5:Y:S01]  /*7ce0*/  LDL.LU.64 R8, [R1+0x288] ;  /* 0x0002880001087983 */ /* 0x0003620000300a00 */
[----:B------:R-:W-:-:S03]  /*7cf0*/  PRMT R6, R22, 0x7610, R6 ;  /* 0x0000761016067816 */ /* 0x000fc60000000006 */
[----:B------:R1:W-:Y:S05]  /*7d00*/  @P0 STG.E.U16 desc[UR58][R4.64], R7 ;  /* 0x0000000704000986 */ /* 0x0003ea000c10153a */
[----:B------:R-:W-:Y:S05]  /*7d10*/  @!P3 BRA `(.L_x_80) ;  /* 0x000000000004b947 */ /* 0x000fea0003800000 */
[----:B------:R2:W5:Y:S02]  /*7d20*/  LDG.E.LTC128B.U16 R6, desc[UR58][R10.64+0x2] ;  /* 0x0000023a0a067981 */ /* 0x000564000c1e1520 */
.L_x_80:
[----:B------:R-:W-:Y:S05]  /*7d30*/  BSYNC B1 ;  /* 0x0000000000017941 */ /* 0x000fea0003800000 */
.L_x_79:
[----:B------:R-:W3:Y:S01]  /*7d40*/  LDL.LU R22, [R1+0x1cc] ;  /* 0x0001cc0001167983 */ /* 0x000ee20000300800 */
[----:B-1---5:R-:W-:Y:S01]  /*7d50*/  IMAD.U32 R7, R6, 0x10000, RZ ;  /* 0x0001000006077824 */ /* 0x022fe200078e00ff */
[----:B------:R-:W-:Y:S01]  /*7d60*/  ISETP.GT.AND P0, PT, R0, 0x180, P2 ;  /* 0x000001800000780c */ /* 0x000fe20001704270 */
[----:B------:R-:W-:Y:S02]  /*7d70*/  BSSY B1, `(.L_x_81) ;  /* 0x0000007000017945 */ /* 0x000fe40003800000 */
[----:B------:R-:W-:-:S04]  /*7d80*/  FMUL R7, R7, R16 ;  /* 0x0000001007077220 */ /* 0x000fc80000400000 */
[----:B---3--:R-:W-:-:S05]  /*7d90*/  FFMA R7, R22, R2, R7 ;  /* 0x0000000216077223 */ /* 0x008fca0000000007 */
[----:B------:R-:W-:-:S05]  /*7da0*/  F2FP.BF16.F32.PACK_AB R7, RZ, R7 ;  /* 0x00000007ff07723e */ /* 0x000fca00000010ff */
[----:B------:R1:W-:Y:S01]  /*7db0*/  @P3 STG.E.U16 desc[UR58][R4.64+0x2], R7 ;  /* 0x0000020704003986 */ /* 0x0003e2000c10153a */
[----:B------:R-:W-:Y:S05]  /*7dc0*/  @!P0 BRA `(.L_x_82) ;  /* 0x0000000000048947 */ /* 0x000fea0003800000 */
[----:B------:R3:W5:Y:S02]  /*7dd0*/  LDG.E.LTC128B.U16 R6, desc[UR58][R14.64+0x10] ;  /* 0x0000103a0e067981 */ /* 0x000764000c1e1520 */
.L_x_82:
[----:B------:R-:W-:Y:S05]  /*7de0*/  BSYNC B1 ;  /* 0x0000000000017941 */ /* 0x000fea0003800000 */
.L_x_81:
[----:B------:R4:W-:Y:S04]  /*7df0*/  STL [R1+0x290], R3 ;  /* 0x0002900301007387 */ /* 0x0009e80000100800 */
[----:B----4-:R-:W4:Y:S04]  /*7e00*/  LDL.LU R3, [R1+0x1d0] ;  /* 0x0001d00001037983 */ /* 0x010f280000300800 */
[----:B------:R1:W-:Y:S04]  /*7e10*/  STL.64 [R1+0x288], R4 ;  /* 0x0002880401007387 */ /* 0x0003e80000100a00 */
[----:B------:R-:W2:Y:S04]  /*7e20*/  LDL.64 R22, [R1+0x1e8] ;  /* 0x0001e80001167983 */ /* 0x000ea80000100a00 */
[----:B-1----:R-:W2:Y:S01]  /*7e30*/  LDL.64 R4, [R1+0x1e0] ;  /* 0x0001e00001047983 */ /* 0x002ea20000100a00 */
[----:B-----5:R-:W-:-:S04]  /*7e40*/  IMAD.U32 R7, R6, 0x10000, RZ ;  /* 0x0001000006077824 */ /* 0x020fc800078e00ff */
[----:B------:R-:W-:-:S04]  /*7e50*/  FMUL R7, R7, R16 ;  /* 0x0000001007077220 */ /* 0x000fc80000400000 */
[----:B----4-:R-:W-:Y:S02]  /*7e60*/  FFMA R7, R3, R2, R7 ;  /* 0x0000000203077223 */ /* 0x010fe40000000007 */
[----:B------:R1:W5:Y:S01]  /*7e70*/  LDL.LU R3, [R1+0x290] ;  /* 0x0002900001037983 */ /* 0x0003620000300800 */
[----:B--2---:R-:W-:-:S03]  /*7e80*/  @P0 IMAD.MOV.U32 R23, RZ, RZ, R5 ;  /* 0x000000ffff170224 */ /* 0x004fc600078e0005 */
[----:B------:R1:W5:Y:S01]  /*7e90*/  LDL.LU.64 R4, [R1+0x288] ;  /* 0x0002880001047983 */ /* 0x0003620000300a00 */
[----:B------:R-:W-:-:S05]  /*7ea0*/  F2FP.BF16.F32.PACK_AB R7, RZ, R7 ;  /* 0x00000007ff07723e */ /* 0x000fca00000010ff */
[----:B------:R1:W-:Y:S01]  /*7eb0*/  @P0 STG.E.U16 desc[UR58][R22.64+0x10], R7 ;  /* 0x0000100716000986 */ /* 0x0003e2000c10153a */
[----:B------:R-:W-:Y:S01]  /*7ec0*/  ISETP.GT.AND P3, PT, R0, 0x180, P1 ;  /* 0x000001800000780c */ /* 0x000fe20000f64270 */
[----:B------:R-:W-:-:S12]  /*7ed0*/  BSSY B1, `(.L_x_83) ;  /* 0x0000003000017945 */ /* 0x000fd80003800000 */
[----:B-1----:R-:W-:Y:S05]  /*7ee0*/  @!P3 BRA `(.L_x_84) ;  /* 0x000000000004b947 */ /* 0x002fea0003800000 */
[----:B------:R1:W5:Y:S02]  /*7ef0*/  LDG.E.LTC128B.U16 R6, desc[UR58][R14.64+0x12] ;  /* 0x0000123a0e067981 */ /* 0x000364000c1e1520 */
.L_x_84:
[----:B------:R-:W-:Y:S05]  /*7f00*/  BSYNC B1 ;  /* 0x0000000000017941 */ /* 0x000fea0003800000 */
.L_x_83:
[----:B-----5:R2:W-:Y:S04]  /*7f10*/  STL [R1+0x290], R3 ;  /* 0x0002900301007387 */ /* 0x0205e80000100800 */
[----:B--2---:R-:W2:Y:S04]  /*7f20*/  LDL.LU R3, [R1+0x1d4] ;  /* 0x0001d40001037983 */ /* 0x004ea80000300800 */
[----:B------:R4:W-:Y:S04]  /*7f30*/  STL.64 [R1+0x288], R4 ;  /* 0x0002880401007387 */ /* 0x0009e80000100a00 */
[----:B----4-:R-:W4:Y:S04]  /*7f40*/  LDL.LU.64 R4, [R1+0x1e0] ;  /* 0x0001e00001047983 */ /* 0x010f280000300a00 */
[----:B------:R-:W4:Y:S01]  /*7f50*/  LDL.LU.64 R22, [R1+0x1e8] ;  /* 0x0001e80001167983 */ /* 0x000f220000300a00 */
[----:B------:R-:W-:-:S04]  /*7f60*/  IMAD.U32 R7, R6, 0x10000, RZ ;  /* 0x0001000006077824 */ /* 0x000fc800078e00ff */
[----:B------:R-:W-:-:S04]  /*7f70*/  FMUL R7, R7, R16 ;  /* 0x0000001007077220 */ /* 0x000fc80000400000 */
[----:B--2---:R-:W-:Y:S02]  /*7f80*/  FFMA R7, R3, R2, R7 ;  /* 0x0000000203077223 */ /* 0x004fe40000000007 */
[----:B------:R2:W5:Y:S01]  /*7f90*/  LDL.LU R3, [R1+0x290] ;  /* 0x0002900001037983 */ /* 0x0005620000300800 */
[----:B------:R-:W-:Y:S02]  /*7fa0*/  ISETP.GT.AND P2, PT, R0, 0x188, P2 ;  /* 0x000001880000780c */ /* 0x000fe40001744270 */
[----:B------:R-:W-:Y:S01]  /*7fb0*/  F2FP.BF16.F32.PACK_AB R7, RZ, R7 ;  /* 0x00000007ff07723e */ /* 0x000fe200000010ff */
[----:B----4-:R-:W-:Y:S02]  /*7fc0*/  @P3 IMAD.MOV.U32 R23, RZ, RZ, R5 ;  /* 0x000000ffff173224 */ /* 0x010fe400078e0005 */
[----:B------:R2:W5:Y:S01]  /*7fd0*/  LDL.LU.64 R4, [R1+0x288] ;  /* 0x0002880001047983 */ /* 0x0005620000300a00 */
[----:B------:R-:W-:Y:S03]  /*7fe0*/  BSSY B1, `(.L_x_85) ;  /* 0x0000004000017945 */ /* 0x000fe60003800000 */
[----:B------:R2:W-:Y:S04]  /*7ff0*/  @P3 STG.E.U16 desc[UR58][R22.64+0x12], R7 ;  /* 0x0000120716003986 */ /* 0x0005e8000c10153a */
[----:B------:R-:W-:Y:S05]  /*8000*/  @!P2 BRA `(.L_x_86) ;  /* 0x000000000004a947 */ /* 0x000fea0003800000 */
[----:B------:R4:W5:Y:S02]  /*8010*/  LDG.E.LTC128B.U16 R6, desc[UR58][R10.64+0x10] ;  /* 0x0000103a0a067981 */ /* 0x000964000c1e1520 */
.L_x_86:
[----:B------:R-:W-:Y:S05]  /*8020*/  BSYNC B1 ;  /* 0x0000000000017941 */ /* 0x000fea0003800000 */
.L_x_85:
[----:B--2---:R-:W2:Y:S01]  /*8030*/  LDL.LU R22, [R1+0x1d8] ;  /* 0x0001d80001167983 */ /* 0x004ea20000300800 */
[----:B-----5:R-:W-:Y:S01]  /*8040*/  IMAD.U32 R7, R6, 0x10000, RZ ;  /* 0x0001000006077824 */ /* 0x020fe200078e00ff */
        /* <DEDUP_REMOVED lines=8> */
.L_x_88:
[----:B------:R-:W-:Y:S05]  /*80d0*/  BSYNC B1 ;  /* 0x0000000000017941 */ /* 0x000fea0003800000 */
.L_x_87:
[----:B------:R1:W-:Y:S04]  /*80e0*/  STL [R1+0x288], R8 ;  /* 0x0002880801007387 */ /* 0x0003e80000100800 */
[----:B-1----:R-:W3:Y:S01]  /*80f0*/  LDL.LU R8, [R1+0x1dc] ;  /* 0x0001dc0001087983 */ /* 0x002ee20000300800 */
[----:B--2--5:R-:W-:-:S03]  /*8100*/  IMAD.U32 R7, R6, 0x10000, RZ ;  /* 0x0001000006077824 */ /* 0x024fc600078e00ff */
[----:B------:R1:W5:Y:S01]  /*8110*/  LDL.64 R22, [R1+0x240] ;  /* 0x0002400001167983 */ /* 0x0003620000100a00 */
[----:B------:R-:W-:Y:S01]  /*8120*/  FMUL R7, R7, R16 ;  /* 0x0000001007077220 */ /* 0x000fe20000400000 */
[----:B------:R-:W-:-:S04]  /*8130*/  ISETP.GT.AND P3, PT, R3, 0x10, PT ;  /* 0x000000100300780c */ /* 0x000fc80003f64270 */
[----:B------:R-:W-:Y:S01]  /*8140*/  ISETP.GT.AND P0, PT, R0, RZ, P3 ;  /* 0x000000ff0000720c */ /* 0x000fe20001f04270 */
[----:B---3--:R-:W-:Y:S02]  /*8150*/  FFMA R7, R8, R2, R7 ;  /* 0x0000000208077223 */ /* 0x008fe40000000007 */
[----:B------:R1:W5:Y:S01]  /*8160*/  LDL.LU R8, [R1+0x288] ;  /* 0x0002880001087983 */ /* 0x0003620000300800 */
[----:B------:R-:W-:Y:S02]  /*8170*/  BSSY B1, `(.L_x_89) ;  /* 0x0000005000017945 */ /* 0x000fe40003800000 */
[----:B------:R-:W-:-:S05]  /*8180*/  F2FP.BF16.F32.PACK_AB R7, RZ, R7 ;  /* 0x00000007ff07723e */ /* 0x000fca00000010ff */
[----:B------:R1:W-:Y:S02]  /*8190*/  @P1 STG.E.U16 desc[UR58][R4.64+0x12], R7 ;  /* 0x0000120704001986 */ /* 0x0003e4000c10153a */
[----:B------:R-:W-:Y:S05]  /*81a0*/  @!P0 BRA `(.L_x_90) ;  /* 0x0000000000048947 */ /* 0x000fea0003800000 */
[----:B-----5:R2:W5:Y:S02]  /*81b0*/  LDG.E.LTC128B.U16 R6, desc[UR58][R22.64+0x20] ;  /* 0x0000203a16067981 */ /* 0x020564000c1e1520 */
.L_x_90:
[----:B------:R-:W-:Y:S05]  /*81c0*/  BSYNC B1 ;  /* 0x0000000000017941 */ /* 0x000fea0003800000 */
.L_x_89:
[----:B-1----:R-:W3:Y:S01]  /*81d0*/  LDL.LU R5, [R1+0x1a0] ;  /* 0x0001a00001057983 */ /* 0x002ee20000300800 */
        /* <DEDUP_REMOVED lines=9> */
[----:B------:R3:W5:Y:S02]  /*8270*/  LDG.E.LTC128B.U16 R6, desc[UR58][R22.64+0x22] ;  /* 0x0000223a16067981 */ /* 0x000764000c1e1520 */
.L_x_92:
[----:B------:R-:W-:Y:S05]  /*8280*/  BSYNC B1 ;  /* 0x0000000000017941 */ /* 0x000fea0003800000 */
.L_x_91:
[----:B------:R-:W2:Y:S01]  /*8290*/  LDL.LU R5, [R1+0x1a4] ;  /* 0x0001a40001057983 */ /* 0x000ea20000300800 */
[----:B-1---5:R-:W-:Y:S01]  /*82a0*/  IMAD.U32 R4, R6, 0x10000, RZ ;  /* 0x0001000006047824 */ /* 0x022fe200078e00ff */
[----:B------:R-:W-:Y:S01]  /*82b0*/  ISETP.GT.AND P0, PT, R0, 0x8, P3 ;  /* 0x000000080000780c */ /* 0x000fe20001f04270 */
[----:B------:R-:W-:Y:S02]  /*82c0*/  BSSY B1, `(.L_x_93) ;  /* 0x0000008000017945 */ /* 0x000fe40003800000 */
[----:B------:R-:W-:-:S04]  /*82d0*/  FMUL R4, R4, R16 ;  /* 0x0000001004047220 */ /* 0x000fc80000400000 */
[----:B--2---:R-:W-:-:S05]  /*82e0*/  FFMA R4, R5, R2, R4 ;  /* 0x0000000205047223 */ /* 0x004fca0000000004 */
[----:B------:R-:W-:-:S05]  /*82f0*/  F2FP.BF16.F32.PACK_AB R4, RZ, R4 ;  /* 0x00000004ff04723e */ /* 0x000fca00000010ff */
[----:B------:R1:W-:Y:S01]  /*8300*/  @P1 STG.E.U16 desc[UR58][R8.64+0x22], R4 ;  /* 0x0000220408001986 */ /* 0x0003e2000c10153a */
[----:B------:R-:W-:Y:S05]  /*8310*/  @!P0 BRA `(.L_x_94) ;  /* 0x0000000000088947 */ /* 0x000fea0003800000 */
[----:B---3--:R-:W2:Y:S04]  /*8320*/  LDL.64 R22, [R1+0x220] ;  /* 0x0002200001167983 */ /* 0x008ea80000100a00 */
[----:B--2---:R2:W5:Y:S02]  /*8330*/  LDG.E.LTC128B.U16 R6, desc[UR58][R22.64+0x20] ;  /* 0x0000203a16067981 */ /* 0x004564000c1e1520 */
.L_x_94:
[----:B------:R-:W-:Y:S05]  /*8340*/  BSYNC B1 ;  /* 0x0000000000017941 */ /* 0x000fea0003800000 */
.L_x_93:
[----:B------:R-:W4:Y:S04]  /*8350*/  LDL.LU R5, [R1+0x1a8] ;  /* 0x0001a80001057983 */ /* 0x000f280000300800 */
[----:B--23--:R-:W2:Y:S01]  /*8360*/  LDL.64 R22, [R1+0x228] ;  /* 0x0002280001167983 */ /* 0x00cea20000100a00 */
[----:B-1---5:R-:W-:Y:S01]  /*8370*/  IMAD.U32 R4, R6, 0x10000, RZ ;  /* 0x0001000006047824 */ /* 0x022fe200078e00ff */
[----:B------:R-:W-:Y:S01]  /*8380*/  ISETP.GT.AND P4, PT, R0, 0x8, P2 ;  /* 0x000000080000780c */ /* 0x000fe20001784270 */
[----:B------:R-:W-:Y:S02]  /*8390*/  BSSY B1, `(.L_x_95) ;  /* 0x0000008000017945 */ /* 0x000fe40003800000 */
[----:B------:R-:W-:-:S04]  /*83a0*/  FMUL R4, R4, R16 ;  /* 0x0000001004047220 */ /* 0x000fc80000400000 */
[----:B----4-:R-:W-:-:S05]  /*83b0*/  FFMA R4, R5, R2, R4 ;  /* 0x0000000205047223 */ /* 0x010fca0000000004 */
[----:B------:R-:W-:-:S05]  /*83c0*/  F2FP.BF16.F32.PACK_AB R4, RZ, R4 ;  /* 0x00000004ff04723e */ /* 0x000fca00000010ff */
[----:B--2---:R1:W-:Y:S01]  /*83d0*/  @P0 STG.E.U16 desc[UR58][R22.64+0x20], R4 ;  /* 0x0000200416000986 */ /* 0x0043e2000c10153a */
[----:B------:R-:W-:Y:S05]  /*83e0*/  @!P4 BRA `(.L_x_96) ;  /* 0x000000000008c947 */ /* 0x000fea0003800000 */
[----:B-1----:R-:W2:Y:S04]  /*83f0*/  LDL.64 R4, [R1+0x220] ;  /* 0x0002200001047983 */ /* 0x002ea80000100a00 */
[----:B--2---:R2:W5:Y:S02]  /*8400*/  LDG.E.LTC128B.U16 R6, desc[UR58][R4.64+0x22] ;  /* 0x0000223a04067981 */ /* 0x004564000c1e1520 */
.L_x_96:
[----:B------:R-:W-:Y:S05]  /*8410*/  BSYNC B1 ;  /* 0x0000000000017941 */ /* 0x000fea0003800000 */
.L_x_95:
[----:B--2---:R-:W2:Y:S01]  /*8420*/  LDL.LU R5, [R1+0x1ac] ;  /* 0x0001ac0001057983 */ /* 0x004ea20000300800 */
[----:B-1---5:R-:W-:Y:S01]  /*8430*/  IMAD.U32 R4, R6, 0x10000, RZ ;  /* 0x0001000006047824 */ /* 0x022fe200078e00ff */
[----:B------:R-:W-:Y:S01]  /*8440*/  ISETP.GT.AND P1, PT, R3, 0x18, PT ;  /* 0x000000180300780c */ /* 0x000fe20003f24270 */
[----:B------:R-:W-:Y:S02]  /*8450*/  BSSY B1, `(.L_x_97) ;  /* 0x0000009000017945 */ /* 0x000fe40003800000 */
[----:B------:R-:W-:Y:S01]  /*8460*/  FMUL R4, R4, R16 ;  /* 0x0000001004047220 */ /* 0x000fe20000400000 */
[----:B------:R-:W-:-:S03]  /*8470*/  ISETP.GT.AND P5, PT, R0, RZ, P1 ;  /* 0x000000ff0000720c */ /* 0x000fc60000fa4270 */
[----:B--2---:R-:W-:-:S05]  /*8480*/  FFMA R4, R5, R2, R4 ;  /* 0x0000000205047223 */ /* 0x004fca0000000004 */
[----:B------:R-:W-:-:S05]  /*8490*/  F2FP.BF16.F32.PACK_AB R4, RZ, R4 ;  /* 0x00000004ff04723e */ /* 0x000fca00000010ff */
[----:B------:R1:W-:Y:S01]  /*84a0*/  @P4 STG.E.U16 desc[UR58][R22.64+0x22], R4 ;  /* 0x0000220416004986 */ /* 0x0003e2000c10153a */
[----:B------:R-:W-:Y:S05]  /*84b0*/  @!P5 BRA `(.L_x_98) ;  /* 0x000000000008d947 */ /* 0x000fea0003800000 */
[----:B-1----:R-:W2:Y:S04]  /*84c0*/  LDL.64 R4, [R1+0x240] ;  /* 0x0002400001047983 */ /* 0x002ea80000100a00 */
[----:B--2---:R2:W5:Y:S02]  /*84d0*/  LDG.E.LTC128B.U16 R6, desc[UR58][R4.64+0x30] ;  /* 0x0000303a04067981 */ /* 0x004564000c1e1520 */
.L_x_98:
[----:B------:R-:W-:Y:S05]  /*84e0*/  BSYNC B1 ;  /* 0x0000000000017941 */ /* 0x000fea0003800000 */
.L_x_97:
        /* <DEDUP_REMOVED lines=12> */
.L_x_100:
[----:B------:R-:W-:Y:S05]  /*85b0*/  BSYNC B1 ;  /* 0x0000000000017941 */ /* 0x000fea0003800000 */
.L_x_99:
[----:B--2---:R-:W2:Y:S01]  /*85c0*/  LDL.LU R5, [R1+0x1b4] ;  /* 0x0001b40001057983 */ /* 0x004ea20000300800 */
        /* <DEDUP_REMOVED lines=8> */
[----:B-1----:R-:W2:Y:S04]  /*8650*/  LDL.64 R4, [R1+0x220] ;  /* 0x0002200001047983 */ /* 0x002ea80000100a00 */
[----:B--2---:R2:W5:Y:S02]  /*8660*/  LDG.E.LTC128B.U16 R6, desc[UR58][R4.64+0x30] ;  /* 0x0000303a04067981 */ /* 0x004564000c1e1520 */
.L_x_102:
[----:B------:R-:W-:Y:S05]  /*8670*/  BSYNC B1 ;  /* 0x0000000000017941 */ /* 0x000fea0003800000 */
.L_x_101:
        /* <DEDUP_REMOVED lines=11> */
.L_x_104:
[----:B------:R-:W-:Y:S05]  /*8730*/  BSYNC B1 ;  /* 0x0000000000017941 */ /* 0x000fea0003800000 */
.L_x_103:
        /* <DEDUP_REMOVED lines=10> */
.L_x_106:
[----:B------:R-:W-:Y:S05]  /*87e0*/  BSYNC B1 ;  /* 0x0000000000017941 */ /* 0x000fea0003800000 */
.L_x_105:
        /* <DEDUP_REMOVED lines=10> */
.L_x_108:
[----:B------:R-:W-:Y:S05]  /*8890*/  BSYNC B1 ;  /* 0x0000000000017941 */ /* 0x000fea0003800000 */
.L_x_107:
[----:B------:R-:W4:Y:S01]  /*88a0*/  LDL.LU R5, [R1+0x184] ;  /* 0x0001840001057983 */ /* 0x000f220000300800 */
[----:B-1---5:R-:W-:Y:S01]  /*88b0*/  IMAD.U32 R4, R6, 0x10000, RZ ;  /* 0x0001000006047824 */ /* 0x022fe200078e00ff */
        /* <DEDUP_REMOVED lines=8> */
.L_x_110:
[----:B------:R-:W-:Y:S05]  /*8940*/  BSYNC B1 ;  /* 0x0000000000017941 */ /* 0x000fea0003800000 */
.L_x_109:
[----:B------:R-:W2:Y:S04]  /*8950*/  LDL.LU R5, [R1+0x188] ;  /* 0x0001880001057983 */ /* 0x000ea80000300800 */
[----:B------:R-:W3:Y:S01]  /*8960*/  LDL.64 R22, [R1+0x200] ;  /* 0x0002000001167983 */ /* 0x000ee20000100a00 */
[----:B-1---5:R-:W-:Y:S01]  /*8970*/  IMAD.U32 R4, R6, 0x10000, RZ ;  /* 0x0001000006047824 */ /* 0x022fe200078e00ff */
[----:B------:R-:W-:Y:S01]  /*8980*/  ISETP.GT.AND P4, PT, R0, 0x88, P2 ;  /* 0x000000880000780c */ /* 0x000fe20001784270 */
[----:B------:R-:W-:Y:S02]  /*8990*/  BSSY B1, `(.L_x_111) ;  /* 0x0000007000017945 */ /* 0x000fe40003800000 */
[----:B------:R-:W-:-:S04]  /*89a0*/  FMUL R4, R4, R16 ;  /* 0x0000001004047220 */ /* 0x000fc80000400000 */
[----:B--2---:R-:W-:-:S05]  /*89b0*/  FFMA R4, R5, R2, R4 ;  /* 0x0000000205047223 */ /* 0x004fca0000000004 */
[----:B------:R-:W-:-:S05]  /*89c0*/  F2FP.BF16.F32.PACK_AB R4, RZ, R4 ;  /* 0x00000004ff04723e */ /* 0x000fca00000010ff */
[----:B---3--:R1:W-:Y:S01]  /*89d0*/  @P5 STG.E.U16 desc[UR58][R22.64+0x20], R4 ;  /* 0x0000200416005986 */ /* 0x0083e2000c10153a */
[----:B------:R-:W-:Y:S05]  /*89e0*/  @!P4 BRA `(.L_x_112) ;  /* 0x000000000004c947 */ /* 0x000fea0003800000 */
[----:B------:R2:W5:Y:S02]  /*89f0*/  LDG.E.LTC128B.U16 R6, desc[UR58][R232.64+0x22] ;  /* 0x0000223ae8067981 */ /* 0x000564000c1e1520 */
.L_x_112:
[----:B------:R-:W-:Y:S05]  /*8a00*/  BSYNC B1 ;  /* 0x0000000000017941 */ /* 0x000fea0003800000 */
.L_x_111:
        /* <DEDUP_REMOVED lines=10> */
.L_x_114:
[----:B------:R-:W-:Y:S05]  /*8ab0*/  BSYNC B1 ;  /* 0x0000000000017941 */ /* 0x000fea0003800000 */
.L_x_113:
        /* <DEDUP_REMOVED lines=10> */
.L_x_116:
[----:B------:R-:W-:Y:S05]  /*8b60*/  BSYNC B1 ;  /* 0x0000000000017941 */ /* 0x000fea0003800000 */
.L_x_115:
        /* <DEDUP_REMOVED lines=10> */
.L_x_118:
[----:B------:R-:W-:Y:S05]  /*8c10*/  BSYNC B1 ;  /* 0x0000000000017941 */ /* 0x000fea0003800000 */
.L_x_117:
        /* <DEDUP_REMOVED lines=10> */
.L_x_120:
[----:B------:R-:W-:Y:S05]  /*8cc0*/  BSYNC B1 ;  /* 0x0000000000017941 */ /* 0x000fea0003800000 */
.L_x_119:
[----:B------:R-:W3:Y:S01]  /*8cd0*/  LDL.LU R5, [R1+0x19c] ;  /* 0x00019c0001057983 */ /* 0x000ee20000300800 */
[----:B-1---5:R-:W-:Y:S01]  /*8ce0*/  IMAD.U32 R4, R6, 0x10000, RZ ;  /* 0x0001000006047824 */ /* 0x022fe200078e00ff */
[----:B------:R-:W-:Y:S02]  /*8cf0*/  ISETP.GT.AND P5, PT, R0, 0x100, P3 ;  /* 0x000001000000780c */ /* 0x000fe40001fa4270 */
[----:B------:R1:W-:Y:S01]  /*8d00*/  STL.64 [R1+0x288], R8 ;  /* 0x0002880801007387 */ /* 0x0003e20000100a00 */
[----:B------:R-:W-:-:S03]  /*8d10*/  FMUL R4, R4, R16 ;  /* 0x0000001004047220 */ /* 0x000fc60000400000 */
[----:B-1----:R-:W4:Y:S01]  /*8d20*/  LDL.LU.64 R8, [R1+0x230] ;  /* 0x0002300001087983 */ /* 0x002f220000300a00 */
[----:B---3--:R-:W-:-:S05]  /*8d30*/  FFMA R4, R5, R2, R4 ;  /* 0x0000000205047223 */ /* 0x008fca0000000004 */
[----:B------:R-:W-:-:S05]  /*8d40*/  F2FP.BF16.F32.PACK_AB R4, RZ, R4 ;  /* 0x00000004ff04723e */ /* 0x000fca00000010ff */
[----:B------:R1:W-:Y:S04]  /*8d50*/  @P4 STG.E.U16 desc[UR58][R22.64+0x32], R4 ;  /* 0x0000320416004986 */ /* 0x0003e8000c10153a */
[----:B------:R-:W3:Y:S01]  /*8d60*/  @P5 LDG.E.LTC128B.U16 R6, desc[UR58][R20.64+0x20] ;  /* 0x0000203a14065981 */ /* 0x000ee2000c1e1520 */
[----:B------:R-:W-:-:S04]  /*8d70*/  IMAD.U32 R5, RZ, RZ, UR8 ;  /* 0x00000008ff057e24 */ /* 0x000fc8000f8e00ff */
[----:B------:R-:W-:Y:S02]  /*8d80*/  IMAD.SHL.U32 R5, R5, 0x100, RZ ;  /* 0x0000010005057824 */ /* 0x000fe400078e00ff */
[----:B-1----:R-:W-:Y:S02]  /*8d90*/  IMAD.U32 R23, RZ, RZ, UR8 ;  /* 0x00000008ff177e24 */ /* 0x002fe4000f8e00ff */
[----:B------:R-:W-:-:S05]  /*8da0*/  IMAD.U32 R22, RZ, RZ, UR9 ;  /* 0x00000009ff167e24 */ /* 0x000fca000f8e00ff */
[----:B------:R-:W-:Y:S02]  /*8db0*/  SHF.L.U64.HI R23, R23, 0x8, R22 ;  /* 0x0000000817177819 */ /* 0x000fe40000010216 */
[----:B------:R-:W2:Y:S01]  /*8dc0*/  LDL.LU R22, [R1+0x160] ;  /* 0x0001600001167983 */ /* 0x000ea20000300800 */
[----:B------:R-:W-:Y:S01]  /*8dd0*/  BSSY B1, `(.L_x_121) ;  /* 0x000000d000017945 */ /* 0x000fe20003800000 */
[----:B---3--:R-:W-:-:S04]  /*8de0*/  IMAD.U32 R4, R6, 0x10000, RZ ;  /* 0x0001000006047824 */ /* 0x008fc800078e00ff */
[----:B------:R-:W-:Y:S01]  /*8df0*/  FMUL R7, R4, R16 ;  /* 0x0000001004077220 */ /* 0x000fe20000400000 */
[----:B----4-:R-:W-:Y:S02]  /*8e00*/  IADD3 R4, P4, R5, R8, RZ ;  /* 0x0000000805047210 */ /* 0x010fe40007f9e0ff */
[----:B------:R1:W5:Y:S03]  /*8e10*/  LDL.LU.64 R8, [R1+0x288] ;  /* 0x0002880001087983 */ /* 0x0003660000300a00 */
[----:B------:R-:W-:Y:S02]  /*8e20*/  IMAD.X R5, R23, 0x1, R13, P4 ;  /* 0x0000000117057824 */ /* 0x000fe400020e060d */
[----:B--2---:R-:W-:-:S05]  /*8e30*/  FFMA R7, R22, R2, R7 ;  /* 0x0000000216077223 */ /* 0x004fca0000000007 */
[----:B------:R-:W-:Y:S01]  /*8e40*/  F2FP.BF16.F32.PACK_AB R7, RZ, R7 ;  /* 0x00000007ff07723e */ /* 0x000fe200000010ff */
[----:B------:R1:W-:Y:S04]  /*8e50*/  STL [R1+0x184], R23 ;  /* 0x0001841701007387 */ /* 0x0003e80000100800 */
[----:B------:R1:W-:Y:S01]  /*8e60*/  @P5 STG.E.U16 desc[UR58][R4.64+0x20], R7 ;  /* 0x0000200704005986 */ /* 0x0003e2000c10153a */
[----:B------:R-:W-:-:S13]  /*8e70*/  ISETP.GT.AND P4, PT, R0, 0x100, P2 ;  /* 0x000001000000780c */ /* 0x000fda0001784270 */
[----:B-1----:R-:W-:Y:S05]  /*8e80*/  @!P4 BRA `(.L_x_122) ;  /* 0x000000000004c947 */ /* 0x002fea0003800000 */
[----:B------:R1:W5:Y:S02]  /*8e90*/  LDG.E.LTC128B.U16 R6, desc[UR58][R20.64+0x22] ;  /* 0x0000223a14067981 */ /* 0x000364000c1e1520 */
.L_x_122:
[----:B------:R-:W-:Y:S05]  /*8ea0*/  BSYNC B1 ;  /* 0x0000000000017941 */ /* 0x000fea0003800000 */
.L_x_121:
[----:B------:R-:W2:Y:S01]  /*8eb0*/  LDL.LU R22, [R1+0x164] ;  /* 0x0001640001167983 */ /* 0x000ea20000300800 */
[----:B-----5:R-:W-:Y:S01]  /*8ec0*/  IMAD.U32 R7, R6, 0x10000, RZ ;  /* 0x0001000006077824 */ /* 0x020fe200078e00ff */
[----:B------:R-:W-:Y:S02]  /*8ed0*/  ISETP.GT.AND P5, PT, R0, 0x108, P3 ;  /* 0x000001080000780c */ /* 0x000fe40001fa4270 */
[----:B------:R3:W-:Y:S01]  /*8ee0*/  STL [R1+0x28c], R8 ;  /* 0x00028c0801007387 */ /* 0x0007e20000100800 */
[----:B------:R-:W-:-:S03]  /*8ef0*/  FMUL R7, R7, R16 ;  /* 0x0000001007077220 */ /* 0x000fc60000400000 */
[----:B---3--:R-:W3:Y:S04]  /*8f00*/  LDL.LU R8, [R1+0x168] ;  /* 0x0001680001087983 */ /* 0x008ee80000300800 */
[----:B------:R-:W4:Y:S04]  /*8f10*/  LDL R23, [R1+0x254] ;  /* 0x0002540001177983 */ /* 0x000f280000100800 */
[----:B------:R0:W-:Y:S04]  /*8f20*/  STL [R1+0x288], R3 ;  /* 0x0002880301007387 */ /* 0x0001e80000100800 */
[----:B0-----:R-:W3:Y:S01]  /*8f30*/  LDL.LU R3, [R1+0x16c] ;  /* 0x00016c0001037983 */ /* 0x001ee20000300800 */
[----:B--2---:R-:W-:Y:S01]  /*8f40*/  FFMA R7, R22, R2, R7 ;  /* 0x0000000216077223 */ /* 0x004fe20000000007 */
[----:B------:R-:W-:-:S04]  /*8f50*/  IMAD.U32 R22, RZ, RZ, UR8 ;  /* 0x00000008ff167e24 */ /* 0x000fc8000f8e00ff */
[----:B------:R-:W-:Y:S01]  /*8f60*/  F2FP.BF16.F32.PACK_AB R7, RZ, R7 ;  /* 0x00000007ff07723e */ /* 0x000fe200000010ff */
[----:B------:R-:W-:-:S04]  /*8f70*/  IMAD.SHL.U32 R22, R22, 0x10, RZ ;  /* 0x0000001016167824 */ /* 0x000fc800078e00ff */
[----:B------:R0:W-:Y:S04]  /*8f80*/  @P4 STG.E.U16 desc[UR58][R4.64+0x22], R7 ;  /* 0x0000220704004986 */ /* 0x0001e8000c10153a */
[----:B------:R-:W0:Y:S01]  /*8f90*/  @P5 LDG.E.LTC128B.U16 R6, desc[UR58][R18.64+0x20] ;  /* 0x0000203a12065981 */ /* 0x000e22000c1e1520 */
[----:B------:R-:W-:-:S05]  /*8fa0*/  IADD3 R236, P4, R22, R4, RZ ;  /* 0x0000000416ec7210 */ /* 0x000fca0007f9e0ff */
[----:B----4-:R-:W-:Y:S01]  /*8fb0*/  IMAD.X R237, R23, 0x1, R5, P4 ;  /* 0x0000000117ed7824 */ /* 0x010fe200020e0605 */
[----:B------:R-:W-:Y:S01]  /*8fc0*/  ISETP.GT.AND P4, PT, R0, 0x108, P2 ;  /* 0x000001080000780c */ /* 0x000fe20001784270 */
[----:B0-----:R-:W-:-:S04]  /*8fd0*/  IMAD.U32 R7, R6, 0x10000, RZ ;  /* 0x0001000006077824 */ /* 0x001fc800078e00ff */
[----:B------:R-:W-:-:S04]  /*8fe0*/  FMUL R7, R7, R16 ;  /* 0x0000001007077220 */ /* 0x000fc80000400000 */
[----:B---3--:R-:W-:Y:S02]  /*8ff0*/  FFMA R7, R8, R2, R7 ;  /* 0x0000000208077223 */ /* 0x008fe40000000007 */
[----:B------:R0:W5:Y:S03]  /*9000*/  LDL.LU R8, [R1+0x28c] ;  /* 0x00028c0001087983 */ /* 0x0001660000300800 */
[----:B------:R-:W-:Y:S01]  /*9010*/  F2FP.BF16.F32.PACK_AB R7, RZ, R7 ;  /* 0x00000007ff07723e */ /* 0x000fe200000010ff */
[----:B------:R-:W2:Y:S04]  /*9020*/  LDL R23, [R1+0x254] ;  /* 0x0002540001177983 */ /* 0x000ea80000100800 */
[----:B------:R3:W-:Y:S04]  /*9030*/  @P5 STG.E.U16 desc[UR58][R236.64+0x20], R7 ;  /* 0x00002007ec005986 */ /* 0x0007e8000c10153a */
[----:B------:R-:W3:Y:S01]  /*9040*/  @P4 LDG.E.LTC128B.U16 R6, desc[UR58][R18.64+0x22] ;  /* 0x0000223a12064981 */ /* 0x000ee2000c1e1520 */
[----:B------:R-:W-:Y:S01]  /*9050*/  IADD3 R22, P5, R4, R22, RZ ;  /* 0x0000001604167210 */ /* 0x000fe20007fbe0ff */
[----:B---3--:R-:W-:-:S04]  /*9060*/  IMAD.U32 R7, R6, 0x10000, RZ ;  /* 0x0001000006077824 */ /* 0x008fc800078e00ff */
[----:B------:R-:W-:-:S04]  /*9070*/  FMUL R7, R7, R16 ;  /* 0x0000001007077220 */ /* 0x000fc80000400000 */
[----:B------:R-:W-:Y:S02]  /*9080*/  FFMA R7, R3, R2, R7 ;  /* 0x0000000203077223 */ /* 0x000fe40000000007 */
[----:B------:R0:W5:Y:S01]  /*9090*/  LDL.LU R3, [R1+0x288] ;  /* 0x0002880001037983 */ /* 0x0001620000300800 */
[----:B--2---:R-:W-:Y:S02]  /*90a0*/  IMAD.X R23, R5, 0x1, R23, P5 ;  /* 0x0000000105177824 */ /* 0x004fe400028e0617 */
[----:B------:R-:W-:-:S05]  /*90b0*/  F2FP.BF16.F32.PACK_AB R7, RZ, R7 ;  /* 0x00000007ff07723e */ /* 0x000fca00000010ff */
[----:B------:R0:W-:Y:S01]  /*90c0*/  @P4 STG.E.U16 desc[UR58][R22.64+0x22], R7 ;  /* 0x0000220716004986 */ /* 0x0001e2000c10153a */
[----:B------:R-:W-:Y:S01]  /*90d0*/  ISETP.GT.AND P5, PT, R0, 0x100, P1 ;  /* 0x000001000000780c */ /* 0x000fe20000fa4270 */
[----:B------:R-:W-:-:S12]  /*90e0*/  BSSY B1, `(.L_x_123) ;  /* 0x0000003000017945 */ /* 0x000fd80003800000 */
[----:B0-----:R-:W-:Y:S05]  /*90f0*/  @!P5 BRA `(.L_x_124) ;  /* 0x000000000004d947 */ /* 0x001fea0003800000 */
[----:B------:R0:W5:Y:S02]  /*9100*/  LDG.E.LTC128B.U16 R6, desc[UR58][R20.64+0x30] ;  /* 0x0000303a14067981 */ /* 0x000164000c1e1520 */
.L_x_124:
[----:B------:R-:W-:Y:S05]  /*9110*/  BSYNC B1 ;  /* 0x0000000000017941 */ /* 0x000fea0003800000 */
.L_x_123:
[----:B------:R-:W2:Y:S01]  /*9120*/  LDL.LU R22, [R1+0x170] ;  /* 0x0001700001167983 */ /* 0x000ea20000300800 */
        /* <DEDUP_REMOVED lines=9> */
.L_x_126:
[----:B------:R-:W-:Y:S05]  /*91c0*/  BSYNC B1 ;  /* 0x0000000000017941 */ /* 0x000fea0003800000 */
.L_x_125:
[----:B------:R-:W4:Y:S01]  /*91d0*/  LDL.LU R22, [R1+0x174] ;  /* 0x0001740001167983 */ /* 0x000f220000300800 */
[----:B--2--5:R-:W-:Y:S01]  /*91e0*/  IMAD.U32 R7, R6, 0x10000, RZ ;  /* 0x0001000006077824 */ /* 0x024fe200078e00ff */
        /* <DEDUP_REMOVED lines=8> */
.L_x_128:
[----:B------:R-:W-:Y:S05]  /*9270*/  BSYNC B1 ;  /* 0x0000000000017941 */ /* 0x000fea0003800000 */
.L_x_127:
[----:B------:R-:W3:Y:S01]  /*9280*/  LDL.LU R22, [R1+0x178] ;  /* 0x0001780001167983 */ /* 0x000ee20000300800 */
[----:B--2--5:R-:W-:Y:S01]  /*9290*/  IMAD.U32 R7, R6, 0x10000, RZ ;  /* 0x0001000006077824 */ /* 0x024fe200078e00ff */
        /* <DEDUP_REMOVED lines=8> */
.L_x_130:
[----:B------:R-:W-:Y:S05]  /*9320*/  BSYNC B1 ;  /* 0x0000000000017941 */ /* 0x000fea0003800000 */
.L_x_129:
[----:B------:R-:W4:Y:S01]  /*9330*/  LDL.LU R23, [R1+0x17c] ;  /* 0x00017c0001177983 */ /* 0x000f220000300800 */
[----:B--2--5:R-:W-:Y:S01]  /*9340*/  IMAD.U32 R7, R6, 0x10000, RZ ;  /* 0x0001000006077824 */ /* 0x024fe200078e00ff */
[----:B------:R-:W-:Y:S01]  /*9350*/  ISETP.GT.AND P5, PT, R0, 0x180, P3 ;  /* 0x000001800000780c */ /* 0x000fe20001fa4270 */
[----:B------:R-:W-:Y:S01]  /*9360*/  BSSY B1, `(.L_x_131) ;  /* 0x0000008000017945 */ /* 0x000fe20003800000 */
[----:B------:R-:W-:Y:S01]  /*9370*/  PRMT R22, R6, 0x7610, R22 ;  /* 0x0000761006167816 */ /* 0x000fe20000000016 */
[----:B------:R-:W-:-:S04]  /*9380*/  FMUL R7, R7, R16 ;  /* 0x0000001007077220 */ /* 0x000fc80000400000 */
[----:B----4-:R-:W-:-:S05]  /*9390*/  FFMA R7, R23, R2, R7 ;  /* 0x0000000217077223 */ /* 0x010fca0000000007 */
[----:B------:R-:W-:-:S05]  /*93a0*/  F2FP.BF16.F32.PACK_AB R7, RZ, R7 ;  /* 0x00000007ff07723e */ /* 0x000fca00000010ff */
[----:B------:R2:W-:Y:S01]  /*93b0*/  @P4 STG.E.U16 desc[UR58][R236.64+0x32], R7 ;  /* 0x00003207ec004986 */ /* 0x0005e2000c10153a */
[----:B------:R-:W-:Y:S05]  /*93c0*/  @!P5 BRA `(.L_x_132) ;  /* 0x000000000004d947 */ /* 0x000fea0003800000 */
[----:B------:R4:W5:Y:S02]  /*93d0*/  LDG.E.LTC128B.U16 R22, desc[UR58][R14.64+0x20] ;  /* 0x0000203a0e167981 */ /* 0x000964000c1e1520 */
.L_x_132:
[----:B------:R-:W-:Y:S05]  /*93e0*/  BSYNC B1 ;  /* 0x0000000000017941 */ /* 0x000fea0003800000 */
.L_x_131:
[----:B------:R0:W-:Y:S01]  /*93f0*/  STL [R1+0x288], R3 ;  /* 0x0002880301007387 */ /* 0x0001e20000100800 */
[----:B--2---:R-:W-:Y:S02]  /*9400*/  IMAD.U32 R7, RZ, RZ, UR8 ;  /* 0x00000008ff077e24 */ /* 0x004fe4000f8e00ff */
[----:B-----5:R-:W-:Y:S02]  /*9410*/  IMAD.U32 R6, R22, 0x10000, RZ ;  /* 0x0001000016067824 */ /* 0x020fe400078e00ff */
[----:B------:R-:W-:Y:S01]  /*9420*/  IMAD.SHL.U32 R7, R7, 0x100, RZ ;  /* 0x0000010007077824 */ /* 0x000fe200078e00ff */
[----:B0-----:R-:W2:Y:S01]  /*9430*/  LDL.LU R3, [R1+0x140] ;  /* 0x0001400001037983 */ /* 0x001ea20000300800 */
[----:B------:R-:W-:-:S03]  /*9440*/  FMUL R23, R6, R16 ;  /* 0x0000001006177220 */ /* 0x000fc60000400000 */
[----:B------:R-:W-:Y:S02]  /*9450*/  IADD3 R6, P4, R7, R4, RZ ;  /* 0x0000000407067210 */ /* 0x000fe40007f9e0ff */
[----:B------:R-:W3:Y:S01]  /*9460*/  LDL R7, [R1+0x184] ;  /* 0x0001840001077983 */ /* 0x000ee20000100800 */
[----:B------:R-:W-:Y:S01]  /*9470*/  BSSY B1, `(.L_x_133) ;  /* 0x0000009000017945 */ /* 0x000fe20003800000 */
[----:B--2---:R-:W-:Y:S02]  /*9480*/  FFMA R23, R3, R2, R23 ;  /* 0x0000000203177223 */ /* 0x004fe40000000017 */
[----:B------:R0:W5:Y:S01]  /*9490*/  LDL.LU R3, [R1+0x288] ;  /* 0x0002880001037983 */ /* 0x0001620000300800 */
[----:B---3--:R-:W-:Y:S02]  /*94a0*/  IMAD.X R7, R7, 0x1, R5, P4 ;  /* 0x0000000107077824 */ /* 0x008fe400020e0605 */
[----:B------:R-:W-:Y:S02]  /*94b0*/  F2FP.BF16.F32.PACK_AB R23, RZ, R23 ;  /* 0x00000017ff17723e */ /* 0x000fe400000010ff */
[----:B------:R-:W-:-:S03]  /*94c0*/  ISETP.GT.AND P4, PT, R0, 0x180, P2 ;  /* 0x000001800000780c */ /* 0x000fc60001784270 */
[----:B------:R0:W-:Y:S10]  /*94d0*/  @P5 STG.E.U16 desc[UR58][R6.64+0x20], R23 ;  /* 0x0000201706005986 */ /* 0x0001f4000c10153a */
[----:B------:R-:W-:Y:S05]  /*94e0*/  @!P4 BRA `(.L_x_134) ;  /* 0x000000000004c947 */ /* 0x000fea0003800000 */
[----:B------:R2:W5:Y:S02]  /*94f0*/  LDG.E.LTC128B.U16 R22, desc[UR58][R14.64+0x22] ;  /* 0x0000223a0e167981 */ /* 0x000564000c1e1520 */
.L_x_134:
[----:B------:R-:W-:Y:S05]  /*9500*/  BSYNC B1 ;  /* 0x0000000000017941 */ /* 0x000fea0003800000 */
.L_x_133:
[----:B-----5:R3:W-:Y:S04]  /*9510*/  STL [R1+0x288], R3 ;  /* 0x0002880301007387 */ /* 0x0207e80000100800 */
[----:B---3--:R-:W3:Y:S01]  /*9520*/  LDL.LU R3, [R1+0x144] ;  /* 0x0001440001037983 */ /* 0x008ee20000300800 */
[----:B0-----:R-:W-:-:S04]  /*9530*/  IMAD.U32 R23, R22, 0x10000, RZ ;  /* 0x0001000016177824 */ /* 0x001fc800078e00ff */
[----:B------:R-:W-:Y:S01]  /*9540*/  FMUL R23, R23, R16 ;  /* 0x0000001017177220 */ /* 0x000fe20000400000 */
[----:B------:R-:W-:Y:S01]  /*9550*/  ISETP.GT.AND P3, PT, R0, 0x188, P3 ;  /* 0x000001880000780c */ /* 0x000fe20001f64270 */
[----:B------:R-:W-:Y:S02]  /*9560*/  BSSY B1, `(.L_x_135) ;  /* 0x0000009000017945 */ /* 0x000fe40003800000 */
[----:B---3--:R-:W-:Y:S02]  /*9570*/  FFMA R23, R3, R2, R23 ;  /* 0x0000000203177223 */ /* 0x008fe40000000017 */
[----:B------:R0:W5:Y:S03]  /*9580*/  LDL.LU R3, [R1+0x288] ;  /* 0x0002880001037983 */ /* 0x0001660000300800 */
[----:B------:R-:W-:Y:S01]  /*9590*/  F2FP.BF16.F32.PACK_AB R23, RZ, R23 ;  /* 0x00000017ff17723e */ /* 0x000fe200000010ff */
[----:B------:R0:W-:Y:S04]  /*95a0*/  STL.S16 [R1+0x140], R22 ;  /* 0x0001401601007387 */ /* 0x0001e80000100600 */
[----:B------:R0:W-:Y:S01]  /*95b0*/  @P4 STG.E.U16 desc[UR58][R6.64+0x22], R23 ;  /* 0x0000221706004986 */ /* 0x0001e2000c10153a */
[----:B------:R-:W-:Y:S05]  /*95c0*/  @!P3 BRA `(.L_x_136) ;  /* 0x000000000008b947 */ /* 0x000fea0003800000 */
[----:B0-----:R-:W3:Y:S04]  /*95d0*/  LDG.E.LTC128B.U16 R22, desc[UR58][R10.64+0x20] ;  /* 0x0000203a0a167981 */ /* 0x001ee8000c1e1520 */
[----:B---3--:R3:W-:Y:S02]  /*95e0*/  STL [R1+0x140], R22 ;  /* 0x0001401601007387 */ /* 0x0087e40000100800 */
.L_x_136:
[----:B------:R-:W-:Y:S05]  /*95f0*/  BSYNC B1 ;  /* 0x0000000000017941 */ /* 0x000fea0003800000 */
.L_x_135:
[----:B0-----:R-:W2:Y:S04]  /*9600*/  LDL.LU R23, [R1+0x148] ;  /* 0x0001480001177983 */ /* 0x001ea80000300800 */
[----:B------:R-:W-:Y:S04]  /*9610*/  STL [R1+0x294], R8 ;  /* 0x0002940801007387 */ /* 0x000fe80000100800 */
[----:B------:R0:W-:Y:S04]  /*9620*/  STL [R1+0x290], R5 ;  /* 0x0002900501007387 */ /* 0x0001e80000100800 */
[----:B0-----:R-:W3:Y:S04]  /*9630*/  LDL.LU R5, [R1+0x140] ;  /* 0x0001400001057983 */ /* 0x001ee80000300800 */
[----:B------:R0:W-:Y:S04]  /*9640*/  STL [R1+0x28c], R4 ;  /* 0x00028c0401007387 */ /* 0x0001e80000100800 */
[----:B-----5:R1:W-:Y:S01]  /*9650*/  STL [R1+0x288], R3 ;  /* 0x0002880301007387 */ /* 0x0203e20000100800 */
[----:B---3--:R-:W-:-:S04]  /*9660*/  IMAD.U32 R22, R5, 0x10000, RZ ;  /* 0x0001000005167824 */ /* 0x008fc800078e00ff */
[----:B------:R-:W-:-:S04]  /*9670*/  FMUL R22, R22, R16 ;  /* 0x0000001016167220 */ /* 0x000fc80000400000 */
[----:B--2---:R-:W-:Y:S01]  /*9680*/  FFMA R23, R23, R2, R22 ;  /* 0x0000000217177223 */ /* 0x004fe20000000016 */
[----:B------:R-:W-:-:S04]  /*9690*/  IMAD.U32 R22, RZ, RZ, UR8 ;  /* 0x00000008ff167e24 */ /* 0x000fc8000f8e00ff */
[----:B------:R-:W-:Y:S01]  /*96a0*/  F2FP.BF16.F32.PACK_AB R23, RZ, R23 ;  /* 0x00000017ff17723e */ /* 0x000fe200000010ff */
[----:B------:R-:W-:-:S03]  /*96b0*/  IMAD.SHL.U32 R22, R22, 0x10, RZ ;  /* 0x0000001016167824 */ /* 0x000fc600078e00ff */
[----:B------:R-:W-:Y:S02]  /*96c0*/  PRMT R8, R23, 0x7610, R8 ;  /* 0x0000761017087816 */ /* 0x000fe40000000008 */
[----:B------:R-:W2:Y:S01]  /*96d0*/  LDL R23, [R1+0x254] ;  /* 0x0002540001177983 */ /* 0x000ea20000100800 */
[----:B------:R-:W-:Y:S02]  /*96e0*/  IADD3 R22, P4, R22, R6, RZ ;  /* 0x0000000616167210 */ /* 0x000fe40007f9e0ff */
[----:B0-----:R-:W-:Y:S02]  /*96f0*/  PRMT R4, R5, 0x7610, R4 ;  /* 0x0000761005047816 */ /* 0x001fe40000000004 */
[----:B-1----:R-:W-:Y:S02]  /*9700*/  PRMT R3, R8, 0x7610, R3 ;  /* 0x0000761008037816 */ /* 0x002fe40000000003 */
[----:B------:R0:W5:Y:S04]  /*9710*/  LDL.LU R8, [R1+0x294] ;  /* 0x0002940001087983 */ /* 0x0001680000300800 */
[----:B------:R0:W5:Y:S04]  /*9720*/  LDL.LU R5, [R1+0x290] ;  /* 0x0002900001057983 */ /* 0x0001680000300800 */
[----:B------:R1:W-:Y:S04]  /*9730*/  STL.S16 [R1+0x148], R4 ;  /* 0x0001480401007387 */ /* 0x0003e80000100600 */
[----:B-1----:R0:W5:Y:S01]  /*9740*/  LDL.LU R4, [R1+0x28c] ;  /* 0x00028c0001047983 */ /* 0x0021620000300800 */
[----:B--2---:R-:W-:-:S05]  /*9750*/  IMAD.X R23, R23, 0x1, R7, P4 ;  /* 0x0000000117177824 */ /* 0x004fca00020e0607 */
[----:B------:R1:W-:Y:S04]  /*9760*/  @P3 STG.E.U16 desc[UR58][R22.64+0x20], R3 ;  /* 0x0000200316003986 */ /* 0x0003e8000c10153a */
[----:B-1----:R0:W5:Y:S01]  /*9770*/  LDL.LU R3, [R1+0x288] ;  /* 0x0002880001037983 */ /* 0x0021620000300800 */
[----:B------:R-:W-:Y:S01]  /*9780*/  ISETP.GT.AND P2, PT, R0, 0x188, P2 ;  /* 0x000001880000780c */ /* 0x000fe20001744270 */
[----:B------:R-:W-:-:S12]  /*9790*/  BSSY B1, `(.L_x_137) ;  /* 0x0000006000017945 */ /* 0x000fd80003800000 */
[----:B0-----:R-:W-:Y:S05]  /*97a0*/  @!P2 BRA `(.L_x_138) ;  /* 0x000000000010a947 */ /* 0x001fea0003800000 */
[----:B------:R0:W-:Y:S04]  /*97b0*/  STL [R1+0x288], R0 ;  /* 0x0002880001007387 */ /* 0x0001e80000100800 */
[----:B0-----:R-:W2:Y:S04]  /*97c0*/  LDG.E.LTC128B.U16 R0, desc[UR58][R10.64+0x22] ;  /* 0x0000223a0a007981 */ /* 0x001ea8000c1e1520 */
[----:B--2---:R0:W-:Y:S04]  /*97d0*/  STL [R1+0x148], R0 ;  /* 0x0001480001007387 */ /* 0x0041e80000100800 */
[----:B0-----:R0:W5:Y:S02]  /*97e0*/  LDL.LU R0, [R1+0x288] ;  /* 0x0002880001007983 */ /* 0x0011640000300800 */
.L_x_138:
[----:B------:R-:W-:Y:S05]  /*97f0*/  BSYNC B1 ;  /* 0x0000000000017941 */ /* 0x000fea0003800000 */
.L_x_137:
[----:B------:R-:W-:Y:S04]  /*9800*/  STL [R1+0x2b0], R14 ;  /* 0x0002b00e01007387 */ /* 0x000fe80000100800 */
[----:B------:R1:W-:Y:S04]  /*9810*/  STL [R1+0x2ac], R13 ;  /* 0x0002ac0d01007387 */ /* 0x0003e80000100800 */
[----:B-1----:R-:W2:Y:S04]  /*9820*/  LDL.LU R13, [R1+0x14c] ;  /* 0x00014c00010d7983 */ /* 0x002ea80000300800 */
[----:B------:R-:W-:Y:S04]  /*9830*/  STL [R1+0x2a8], R12 ;  /* 0x0002a80c01007387 */ /* 0x000fe80000100800 */
[----:B------:R1:W-:Y:S04]  /*9840*/  STL [R1+0x2a4], R11 ;  /* 0x0002a40b01007387 */ /* 0x0003e80000100800 */
[----:B-1----:R-:W3:Y:S04]  /*9850*/  LDL.LU R11, [R1+0x184] ;  /* 0x00018400010b7983 */ /* 0x002ee80000300800 */
[----:B------:R-:W-:Y:S04]  /*9860*/  STL [R1+0x2a0], R10 ;  /* 0x0002a00a01007387 */ /* 0x000fe80000100800 */
[----:B------:R1:W-:Y:S04]  /*9870*/  STL [R1+0x29c], R9 ;  /* 0x00029c0901007387 */ /* 0x0003e80000100800 */
[----:B-1----:R-:W4:Y:S04]  /*9880*/  LDL.LU R9, [R1+0x148] ;  /* 0x0001480001097983 */ /* 0x002f280000300800 */
[----:B-----5:R-:W-:Y:S04]  /*9890*/  STL [R1+0x298], R8 ;  /* 0x0002980801007387 */ /* 0x020fe80000100800 */
[----:B------:R1:W-:Y:S04]  /*98a0*/  STL.64 [R1+0x290], R6 ;  /* 0x0002900601007387 */ /* 0x0003e80000100a00 */
[----:B------:R0:W-:Y:S01]  /*98b0*/  STL [R1+0x288], R3 ;  /* 0x0002880301007387 */ /* 0x0001e20000100800 */
[----:B-1----:R-:W-:-:S02]  /*98c0*/  IMAD.U32 R7, RZ, RZ, UR8 ;  /* 0x00000008ff077e24 */ /* 0x002fc4000f8e00ff */
[----:B------:R-:W-:Y:S02]  /*98d0*/  IMAD.U32 R6, RZ, RZ, UR8 ;  /* 0x00000008ff067e24 */ /* 0x000fe4000f8e00ff */
[----:B------:R-:W-:Y:S02]  /*98e0*/  IMAD.SHL.U32 R7, R7, 0x10, RZ ;  /* 0x0000001007077824 */ /* 0x000fe400078e00ff */
[----:B------:R-:W-:-:S05]  /*98f0*/  IMAD.SHL.U32 R6, R6, 0x100, RZ ;  /* 0x0000010006067824 */ /* 0x000fca00078e00ff */
[----:B------:R-:W-:Y:S01]  /*9900*/  IADD3 R6, P4, P5, R7, R4, R6 ;  /* 0x0000000407067210 */ /* 0x000fe20007d9e006 */
[----:B----4-:R-:W-:-:S04]  /*9910*/  IMAD.U32 R14, R9, 0x10000, RZ ;  /* 0x00010000090e7824 */ /* 0x010fc800078e00ff */
[----:B------:R-:W-:-:S04]  /*9920*/  FMUL R14, R14, R16 ;  /* 0x000000100e0e7220 */ /* 0x000fc80000400000 */
[----:B--2---:R-:W-:Y:S02]  /*9930*/  FFMA R13, R13, R2, R14 ;  /* 0x000000020d0d7223 */ /* 0x004fe4000000000e */
[----:B------:R1:W5:Y:S04]  /*9940*/  LDL.LU R14, [R1+0x2b0] ;  /* 0x0002b000010e7983 */ /* 0x0003680000300800 */
[----:B------:R-:W3:Y:S01]  /*9950*/  LDL.LU R7, [R1+0x254] ;  /* 0x0002540001077983 */ /* 0x000ee20000300800 */
[----:B------:R-:W-:Y:S02]  /*9960*/  F2FP.BF16.F32.PACK_AB R12, RZ, R13 ;  /* 0x0000000dff0c723e */ /* 0x000fe400000010ff */
[----:B------:R-:W-:Y:S01]  /*9970*/  PRMT R8, R9, 0x7610, R8 ;  /* 0x0000761009087816 */ /* 0x000fe20000000008 */
[----:B------:R1:W5:Y:S01]  /*9980*/  LDL.LU R13, [R1+0x2ac] ;  /* 0x0002ac00010d7983 */ /* 0x0003620000300800 */
[----:B------:R-:W-:-:S03]  /*9990*/  PRMT R10, R12, 0x7610, R10 ;  /* 0x000076100c0a7816 */ /* 0x000fc6000000000a */
[----:B------:R1:W5:Y:S01]  /*99a0*/  LDL.LU R12, [R1+0x2a8] ;  /* 0x0002a800010c7983 */ /* 0x0003620000300800 */
[----:B0-----:R-:W-:Y:S02]  /*99b0*/  PRMT R3, R10, 0x7610, R3 ;  /* 0x000076100a037816 */ /* 0x001fe40000000003 */
[----:B------:R-:W-:Y:S02]  /*99c0*/  ISETP.GT.AND P3, PT, R0, 0x180, P1 ;  /* 0x000001800000780c */ /* 0x000fe40000f64270 */
[----:B---3--:R-:W-:Y:S02]  /*99d0*/  IADD3.X R7, R7, R5, R11, P4, P5 ;  /* 0x0000000507077210 */ /* 0x008fe400027ea40b */
[----:B------:R1:W5:Y:S04]  /*99e0*/  LDL.LU R11, [R1+0x2a4] ;  /* 0x0002a400010b7983 */ /* 0x0003680000300800 */
[----:B------:R1:W5:Y:S04]  /*99f0*/  LDL.LU R10, [R1+0x2a0] ;  /* 0x0002a000010a7983 */ /* 0x0003680000300800 */
[----:B------:R1:W5:Y:S04]  /*9a00*/  LDL.LU R9, [R1+0x29c] ;  /* 0x00029c0001097983 */ /* 0x0003680000300800 */
[----:B------:R0:W-:Y:S04]  /*9a10*/  STL.S16 [R1+0x148], R8 ;  /* 0x0001480801007387 */ /* 0x0001e80000100600 */
[----:B------:R2:W-:Y:S04]  /*9a20*/  @P2 STG.E.U16 desc[UR58][R6.64+0x22], R3 ;  /* 0x0000220306002986 */ /* 0x0005e8000c10153a */
[----:B0-----:R1:W5:Y:S04]  /*9a30*/  LDL.LU R8, [R1+0x298] ;  /* 0x0002980001087983 */ /* 0x0013680000300800 */
[----:B--2---:R1:W5:Y:S04]  /*9a40*/  LDL.LU.64 R6, [R1+0x290] ;  /* 0x0002900001067983 */ /* 0x0043680000300a00 */
[----:B------:R1:W5:Y:S01]  /*9a50*/  LDL.LU R3, [R1+0x288] ;  /* 0x0002880001037983 */ /* 0x0003620000300800 */
[----:B------:R-:W-:Y:S04]  /*9a60*/  BSSY B1, `(.L_x_139) ;  /* 0x0000006000017945 */ /* 0x000fe80003800000 */
[----:B------:R-:W-:Y:S05]  /*9a70*/  @!P3 BRA `(.L_x_140) ;  /* 0x000000000010b947 */ /* 0x000fea0003800000 */
[----:B------:R0:W-:Y:S04]  /*9a80*/  STL [R1+0x288], R0 ;  /* 0x0002880001007387 */ /* 0x0001e80000100800 */
[----:B0----5:R-:W2:Y:S04]  /*9a90*/  LDG.E.LTC128B.U16 R0, desc[UR58][R14.64+0x30] ;  /* 0x0000303a0e007981 */ /* 0x021ea8000c1e1520 */
[----:B--2---:R0:W-:Y:S04]  /*9aa0*/  STL [R1+0x148], R0 ;  /* 0x0001480001007387 */ /* 0x0041e80000100800 */
[----:B0-----:R0:W5:Y:S02]  /*9ab0*/  LDL.LU R0, [R1+0x288] ;  /* 0x0002880001007983 */ /* 0x0011640000300800 */
.L_x_140:
[----:B------:R-:W-:Y:S05]  /*9ac0*/  BSYNC B1 ;  /* 0x0000000000017941 */ /* 0x000fea0003800000 */
.L_x_139:
[----:B-----5:R-:W-:Y:S04]  /*9ad0*/  STL [R1+0x2a0], R11 ;  /* 0x0002a00b01007387 */ /* 0x020fe80000100800 */
[----:B------:R2:W-:Y:S04]  /*9ae0*/  STL [R1+0x29c], R10 ;  /* 0x00029c0a01007387 */ /* 0x0005e80000100800 */
[----:B--2---:R-:W2:Y:S04]  /*9af0*/  LDL.LU R10, [R1+0x150] ;  /* 0x00015000010a7983 */ /* 0x004ea80000300800 */
[----:B------:R-:W-:Y:S04]  /*9b00*/  STL [R1+0x298], R9 ;  /* 0x0002980901007387 */ /* 0x000fe80000100800 */
[----:B------:R-:W-:Y:S04]  /*9b10*/  STL [R1+0x294], R8 ;  /* 0x0002940801007387 */ /* 0x000fe80000100800 */
[----:B------:R3:W-:Y:S04]  /*9b20*/  STL [R1+0x290], R5 ;  /* 0x0002900501007387 */ /* 0x0007e80000100800 */
[----:B---3--:R-:W3:Y:S04]  /*9b30*/  LDL.LU R5, [R1+0x148] ;  /* 0x0001480001057983 */ /* 0x008ee80000300800 */
[----:B------:R4:W-:Y:S04]  /*9b40*/  STL [R1+0x28c], R4 ;  /* 0x00028c0401007387 */ /* 0x0009e80000100800 */
[----:B------:R1:W-:Y:S01]  /*9b50*/  STL [R1+0x288], R3 ;  /* 0x0002880301007387 */ /* 0x0003e20000100800 */
[----:B---3--:R-:W-:-:S04]  /*9b60*/  IMAD.U32 R11, R5, 0x10000, RZ ;  /* 0x00010000050b7824 */ /* 0x008fc800078e00ff */
[----:B------:R-:W-:-:S04]  /*9b70*/  FMUL R11, R11, R16 ;  /* 0x000000100b0b7220 */ /* 0x000fc80000400000 */
[----:B--2---:R-:W-:Y:S01]  /*9b80*/  FFMA R10, R10, R2, R11 ;  /* 0x000000020a0a7223 */ /* 0x004fe2000000000b */
[----:B----4-:R-:W-:Y:S01]  /*9b90*/  PRMT R4, R5, 0x7610, R4 ;  /* 0x0000761005047816 */ /* 0x010fe20000000004 */
[----:B------:R2:W5:Y:S03]  /*9ba0*/  LDL.LU R11, [R1+0x2a0] ;  /* 0x0002a000010b7983 */ /* 0x0005660000300800 */
[----:B------:R-:W-:Y:S02]  /*9bb0*/  F2FP.BF16.F32.PACK_AB R9, RZ, R10 ;  /* 0x0000000aff09723e */ /* 0x000fe400000010ff */
[----:B------:R2:W5:Y:S02]  /*9bc0*/  LDL.LU R10, [R1+0x29c] ;  /* 0x00029c00010a7983 */ /* 0x0005640000300800 */
[----:B------:R-:W-:Y:S02]  /*9bd0*/  PRMT R8, R9, 0x7610, R8 ;  /* 0x0000761009087816 */ /* 0x000fe40000000008 */
[----:B------:R2:W5:Y:S01]  /*9be0*/  LDL.LU R9, [R1+0x298] ;  /* 0x0002980001097983 */ /* 0x0005620000300800 */
[----:B------:R-:W-:-:S02]  /*9bf0*/  ISETP.GT.AND P2, PT, R0, 0x180, P0 ;  /* 0x000001800000780c */ /* 0x000fc40000744270 */
[----:B-1----:R-:W-:Y:S02]  /*9c00*/  PRMT R3, R8, 0x7610, R3 ;  /* 0x0000761008037816 */ /* 0x002fe40000000003 */
[----:B------:R2:W5:Y:S04]  /*9c10*/  LDL.LU R8, [R1+0x294] ;  /* 0x0002940001087983 */ /* 0x0005680000300800 */
[----:B------:R2:W5:Y:S04]  /*9c20*/  LDL.LU R5, [R1+0x290] ;  /* 0x0002900001057983 */ /* 0x0005680000300800 */
[----:B------:R1:W-:Y:S04]  /*9c30*/  STL.S16 [R1+0x140], R4 ;  /* 0x0001400401007387 */ /* 0x0003e80000100600 */
[----:B------:R3:W-:Y:S04]  /*9c40*/  @P3 STG.E.U16 desc[UR58][R6.64+0x30], R3 ;  /* 0x0000300306003986 */ /* 0x0007e8000c10153a */
[----:B-1----:R2:W5:Y:S04]  /*9c50*/  LDL.LU R4, [R1+0x28c] ;  /* 0x00028c0001047983 */ /* 0x0025680000300800 */
[----:B---3--:R2:W5:Y:S01]  /*9c60*/  LDL.LU R3, [R1+0x288] ;  /* 0x0002880001037983 */ /* 0x0085620000300800 */
[----:B------:R-:W-:Y:S04]  /*9c70*/  BSSY B1, `(.L_x_141) ;  /* 0x0000006000017945 */ /* 0x000fe80003800000 */
[----:B------:R-:W-:Y:S05]  /*9c80*/  @!P2 BRA `(.L_x_142) ;  /* 0x000000000010a947 */ /* 0x000fea0003800000 */
[----:B------:R1:W-:Y:S04]  /*9c90*/  STL [R1+0x288], R0 ;  /* 0x0002880001007387 */ /* 0x0003e80000100800 */
[----:B-1----:R-:W3:Y:S04]  /*9ca0*/  LDG.E.LTC128B.U16 R0, desc[UR58][R14.64+0x32] ;  /* 0x0000323a0e007981 */ /* 0x002ee8000c1e1520 */
[----:B---3--:R1:W-:Y:S04]  /*9cb0*/  STL [R1+0x140], R0 ;  /* 0x0001400001007387 */ /* 0x0083e80000100800 */
[----:B-1----:R1:W5:Y:S02]  /*9cc0*/  LDL.LU R0, [R1+0x288] ;  /* 0x0002880001007983 */ /* 0x0023640000300800 */
.L_x_142:
[----:B------:R-:W-:Y:S05]  /*9cd0*/  BSYNC B1 ;  /* 0x0000000000017941 */ /* 0x000fea0003800000 */
.L_x_141:
[----:B-----5:R-:W-:Y:S04]  /*9ce0*/  STL [R1+0x2a0], R11 ;  /* 0x0002a00b01007387 */ /* 0x020fe80000100800 */
[----:B------:R3:W-:Y:S04]  /*9cf0*/  STL [R1+0x29c], R10 ;  /* 0x00029c0a01007387 */ /* 0x0007e80000100800 */
[----:B---3--:R-:W3:Y:S04]  /*9d00*/  LDL.LU R10, [R1+0x154] ;  /* 0x00015400010a7983 */ /* 0x008ee80000300800 */
[----:B------:R-:W-:Y:S04]  /*9d10*/  STL [R1+0x298], R9 ;  /* 0x0002980901007387 */ /* 0x000fe80000100800 */
[----:B------:R-:W-:Y:S04]  /*9d20*/  STL [R1+0x294], R8 ;  /* 0x0002940801007387 */ /* 0x000fe80000100800 */
[----:B------:R4:W-:Y:S04]  /*9d30*/  STL [R1+0x290], R5 ;  /* 0x0002900501007387 */ /* 0x0009e80000100800 */
[----:B----4-:R-:W4:Y:S04]  /*9d40*/  LDL.LU R5, [R1+0x140] ;  /* 0x0001400001057983 */ /* 0x010f280000300800 */
[----:B------:R0:W-:Y:S04]  /*9d50*/  STL [R1+0x28c], R4 ;  /* 0x00028c0401007387 */ /* 0x0001e80000100800 */
[----:B------:R2:W-:Y:S01]  /*9d60*/  STL [R1+0x288], R3 ;  /* 0x0002880301007387 */ /* 0x0005e20000100800 */
[----:B----4-:R-:W-:-:S04]  /*9d70*/  IMAD.U32 R11, R5, 0x10000, RZ ;  /* 0x00010000050b7824 */ /* 0x010fc800078e00ff */
[----:B------:R-:W-:-:S04]  /*9d80*/  FMUL R11, R11, R16 ;  /* 0x000000100b0b7220 */ /* 0x000fc80000400000 */
[----:B---3--:R-:W-:Y:S01]  /*9d90*/  FFMA R10, R10, R2, R11 ;  /* 0x000000020a0a7223 */ /* 0x008fe2000000000b */
[----:B0-----:R-:W-:Y:S01]  /*9da0*/  PRMT R4, R5, 0x7610, R4 ;  /* 0x0000761005047816 */ /* 0x001fe20000000004 */
[----:B------:R0:W5:Y:S03]  /*9db0*/  LDL.LU R11, [R1+0x2a0] ;  /* 0x0002a000010b7983 */ /* 0x0001660000300800 */
[----:B------:R-:W-:Y:S02]  /*9dc0*/  F2FP.BF16.F32.PACK_AB R9, RZ, R10 ;  /* 0x0000000aff09723e */ /* 0x000fe400000010ff */
[----:B------:R0:W5:Y:S02]  /*9dd0*/  LDL.LU R10, [R1+0x29c] ;  /* 0x00029c00010a7983 */ /* 0x0001640000300800 */
[----:B------:R-:W-:Y:S02]  /*9de0*/  PRMT R8, R9, 0x7610, R8 ;  /* 0x0000761009087816 */ /* 0x000fe40000000008 */
[----:B------:R0:W5:Y:S01]  /*9df0*/  LDL.LU R9, [R1+0x298] ;  /* 0x0002980001097983 */ /* 0x0001620000300800 */
[----:B------:R-:W-:-:S02]  /*9e00*/  ISETP.GT.AND P1, PT, R0, 0x188, P1 ;  /* 0x000001880000780c */ /* 0x000fc40000f24270 */
[----:B--2---:R-:W-:Y:S02]  /*9e10*/  PRMT R3, R8, 0x7610, R3 ;  /* 0x0000761008037816 */ /* 0x004fe40000000003 */
[----:B------:R0:W5:Y:S04]  /*9e20*/  LDL.LU R8, [R1+0x294] ;  /* 0x0002940001087983 */ /* 0x0001680000300800 */
[----:B------:R0:W5:Y:S04]  /*9e30*/  LDL.LU R5, [R1+0x290] ;  /* 0x0002900001057983 */ /* 0x0001680000300800 */
[----:B------:R2:W-:Y:S04]  /*9e40*/  STL.S16 [R1+0x140], R4 ;  /* 0x0001400401007387 */ /* 0x0005e80000100600 */
[----:B------:R3:W-:Y:S04]  /*9e50*/  @P2 STG.E.U16 desc[UR58][R6.64+0x32], R3 ;  /* 0x0000320306002986 */ /* 0x0007e8000c10153a */
[----:B--2---:R0:W5:Y:S04]  /*9e60*/  LDL.LU R4, [R1+0x28c] ;  /* 0x00028c0001047983 */ /* 0x0041680000300800 */
[----:B---3--:R0:W5:Y:S01]  /*9e70*/  LDL.LU R3, [R1+0x288] ;  /* 0x0002880001037983 */ /* 0x0081620000300800 */
[----:B------:R-:W-:Y:S04]  /*9e80*/  BSSY B1, `(.L_x_143) ;  /* 0x0000006000017945 */ /* 0x000fe80003800000 */
[----:B------:R-:W-:Y:S05]  /*9e90*/  @!P1 BRA `(.L_x_144) ;  /* 0x0000000000109947 */ /* 0x000fea0003800000 */
[----:B------:R2:W-:Y:S04]  /*9ea0*/  STL [R1+0x288], R0 ;  /* 0x0002880001007387 */ /* 0x0005e80000100800 */
[----:B--2--5:R-:W2:Y:S04]  /*9eb0*/  LDG.E.LTC128B.U16 R0, desc[UR58][R10.64+0x30] ;  /* 0x0000303a0a007981 */ /* 0x024ea8000c1e1520 */
[----:B--2---:R2:W-:Y:S04]  /*9ec0*/  STL [R1+0x140], R0 ;  /* 0x0001400001007387 */ /* 0x0045e80000100800 */
[----:B--2---:R2:W5:Y:S02]  /*9ed0*/  LDL.LU R0, [R1+0x288] ;  /* 0x0002880001007983 */ /* 0x0045640000300800 */
.L_x_144:
[----:B------:R-:W-:Y:S05]  /*9ee0*/  BSYNC B1 ;  /* 0x0000000000017941 */ /* 0x000fea0003800000 */
.L_x_143:
        /* <DEDUP_REMOVED lines=32> */
.L_x_146:
[----:B------:R-:W-:Y:S05]  /*a0f0*/  BSYNC B1 ;  /* 0x0000000000017941 */ /* 0x000fea0003800000 */
.L_x_145:
[----:B------:R-:W-:Y:S04]  /*a100*/  STL [R1+0x2a0], R10 ;  /* 0x0002a00a01007387 */ /* 0x000fe80000100800 */
[----:B-----5:R3:W-:Y:S04]  /*a110*/  STL [R1+0x29c], R9 ;  /* 0x00029c0901007387 */ /* 0x0207e80000100800 */
        /* <DEDUP_REMOVED lines=11> */
[----:B------:R0:W5:Y:S01]  /*a1d0*/  LDL.LU R10, [R1+0x2a0] ;  /* 0x0002a000010a7983 */ /* 0x0001620000300800 */
[----:B------:R-:W-:Y:S02]  /*a1e0*/  ISETP.GT.AND P3, PT, R3, 0x20, PT ;  /* 0x000000200300780c */ /* 0x000fe40003f64270 */
[----:B------:R-:W-:Y:S02]  /*a1f0*/  F2FP.BF16.F32.PACK_AB R8, RZ, R9 ;  /* 0x00000009ff08723e */ /* 0x000fe400000010ff */
[----:B------:R0:W5:Y:S02]  /*a200*/  LDL.LU R9, [R1+0x29c] ;  /* 0x00029c0001097983 */ /* 0x0001640000300800 */
[----:B------:R-:W-:Y:S02]  /*a210*/  PRMT R7, R8, 0x7610, R7 ;  /* 0x0000761008077816 */ /* 0x000fe40000000007 */
[----:B------:R0:W5:Y:S01]  /*a220*/  LDL.LU R8, [R1+0x298] ;  /* 0x0002980001087983 */ /* 0x0001620000300800 */
[----:B------:R-:W-:-:S02]  /*a230*/  ISETP.GT.AND P1, PT, R0, RZ, P3 ;  /* 0x000000ff0000720c */ /* 0x000fc40001f24270 */
        /* <DEDUP_REMOVED lines=9> */
[----:B------:R2:W-:Y:S04]  /*a2d0*/  STL.64 [R1+0x290], R2 ;  /* 0x0002900201007387 */ /* 0x0005e80000100a00 */
[----:B--2---:R-:W2:Y:S04]  /*a2e0*/  LDL.64 R2, [R1+0x240] ;  /* 0x0002400001027983 */ /* 0x004ea80000100a00 */
[----:B------:R2:W-:Y:S04]  /*a2f0*/  STL [R1+0x288], R0 ;  /* 0x0002880001007387 */ /* 0x0005e80000100800 */
[----:B--2---:R-:W2:Y:S04]  /*a300*/  LDG.E.LTC128B.U16 R0, desc[UR58][R2.64+0x40] ;  /* 0x0000403a02007981 */ /* 0x004ea8000c1e1520 */
[----:B------:R3:W5:Y:S04]  /*a310*/  LDL.LU.64 R2, [R1+0x290] ;  /* 0x0002900001027983 */ /* 0x0007680000300a00 */
[----:B--2---:R2:W-:Y:S04]  /*a320*/  STL [R1+0x140], R0 ;  /* 0x0001400001007387 */ /* 0x0045e80000100800 */
[----:B--2---:R3:W5:Y:S02]  /*a330*/  LDL.LU R0, [R1+0x288] ;  /* 0x0002880001007983 */ /* 0x0047640000300800 */
.L_x_148:
[----:B------:R-:W-:Y:S05]  /*a340*/  BSYNC B1 ;  /* 0x0000000000017941 */ /* 0x000fea0003800000 */
.L_x_147:
[----:B------:R-:W-:Y:S04]  /*a350*/  STL [R1+0x2a0], R12 ;  /* 0x0002a00c01007387 */ /* 0x000fe80000100800 */
[----:B------:R2:W-:Y:S04]  /*a360*/  STL [R1+0x29c], R11 ;  /* 0x00029c0b01007387 */ /* 0x0005e80000100800 */
[----:B--2---:R-:W2:Y:S04]  /*a370*/  LDL.LU R11, [R1+0x120] ;  /* 0x00012000010b7983 */ /* 0x004ea80000300800 */
[----:B-----5:R-:W-:Y:S04]  /*a380*/  STL [R1+0x298], R10 ;  /* 0x0002980a01007387 */ /* 0x020fe80000100800 */
[----:B------:R-:W-:Y:S04]  /*a390*/  STL [R1+0x294], R7 ;  /* 0x0002940701007387 */ /* 0x000fe80000100800 */
[----:B------:R4:W-:Y:S04]  /*a3a0*/  STL [R1+0x290], R6 ;  /* 0x0002900601007387 */ /* 0x0009e80000100800 */
[----:B----4-:R-:W4:Y:S04]  /*a3b0*/  LDL.LU R6, [R1+0x140] ;  /* 0x0001400001067983 */ /* 0x010f280000300800 */
[----:B------:R0:W-:Y:S04]  /*a3c0*/  STL [R1+0x28c], R5 ;  /* 0x00028c0501007387 */ /* 0x0001e80000100800 */
[----:B------:R1:W-:Y:S01]  /*a3d0*/  STL [R1+0x288], R4 ;  /* 0x0002880401007387 */ /* 0x0003e20000100800 */
[----:B----4-:R-:W-:-:S04]  /*a3e0*/  IMAD.U32 R12, R6, 0x10000, RZ ;  /* 0x00010000060c7824 */ /* 0x010fc800078e00ff */
[----:B------:R-:W-:-:S04]  /*a3f0*/  FMUL R12, R12, R16 ;  /* 0x000000100c0c7220 */ /* 0x000fc80000400000 */
[----:B--2---:R-:W-:Y:S01]  /*a400*/  FFMA R11, R11, R2, R12 ;  /* 0x000000020b0b7223 */ /* 0x004fe2000000000c */
        /* <DEDUP_REMOVED lines=8> */
[----:B-1----:R-:W-:Y:S02]  /*a490*/  PRMT R4, R7, 0x7610, R4 ;  /* 0x0000761007047816 */ /* 0x002fe40000000004 */
[----:B------:R0:W5:Y:S04]  /*a4a0*/  LDL.LU R7, [R1+0x294] ;  /* 0x0002940001077983 */ /* 0x0001680000300800 */
[----:B------:R0:W5:Y:S04]  /*a4b0*/  LDL.LU R6, [R1+0x290] ;  /* 0x0002900001067983 */ /* 0x0001680000300800 */
[----:B------:R1:W-:Y:S04]  /*a4c0*/  STL.S16 [R1+0x120], R5 ;  /* 0x0001200501007387 */ /* 0x0003e80000100600 */
[----:B------:R2:W-:Y:S04]  /*a4d0*/  @P1 STG.E.U16 desc[UR58][R8.64+0x40], R4 ;  /* 0x0000400408001986 */ /* 0x0005e8000c10153a */
[----:B-1----:R0:W5:Y:S04]  /*a4e0*/  LDL.LU R5, [R1+0x28c] ;  /* 0x00028c0001057983 */ /* 0x0021680000300800 */
[----:B--2---:R0:W5:Y:S01]  /*a4f0*/  LDL.LU R4, [R1+0x288] ;  /* 0x0002880001047983 */ /* 0x0041620000300800 */
[----:B------:R-:W-:Y:S04]  /*a500*/  BSSY B1, `(.L_x_149) ;  /* 0x0000009000017945 */ /* 0x000fe80003800000 */
[----:B------:R-:W-:Y:S05]  /*a510*/  @!P0 BRA `(.L_x_150) ;  /* 0x00000000001c8947 */ /* 0x000fea0003800000 */
[----:B------:R1:W-:Y:S04]  /*a520*/  STL.64 [R1+0x290], R2 ;  /* 0x0002900201007387 */ /* 0x0003e80000100a00 */
[----:B-1----:R-:W2:Y:S04]  /*a530*/  LDL.64 R2, [R1+0x240] ;  /* 0x0002400001027983 */ /* 0x002ea80000100a00 */
[----:B------:R2:W-:Y:S04]  /*a540*/  STL [R1+0x288], R0 ;  /* 0x0002880001007387 */ /* 0x0005e80000100800 */
[----:B--2---:R-:W2:Y:S04]  /*a550*/  LDG.E.LTC128B.U16 R0, desc[UR58][R2.64+0x42] ;  /* 0x0000423a02007981 */ /* 0x004ea8000c1e1520 */
[----:B------:R1:W5:Y:S04]  /*a560*/  LDL.LU.64 R2, [R1+0x290] ;  /* 0x0002900001027983 */ /* 0x0003680000300a00 */
[----:B--2---:R2:W-:Y:S04]  /*a570*/  STL [R1+0x120], R0 ;  /* 0x0001200001007387 */ /* 0x0045e80000100800 */
[----:B--2---:R1:W5:Y:S02]  /*a580*/  LDL.LU R0, [R1+0x288] ;  /* 0x0002880001007983 */ /* 0x0043640000300800 */
.L_x_150:
[----:B------:R-:W-:Y:S05]  /*a590*/  BSYNC B1 ;  /* 0x0000000000017941 */ /* 0x000fea0003800000 */
.L_x_149:
[----:B-----5:R-:W-:Y:S04]  /*a5a0*/  STL [R1+0x2a0], R11 ;  /* 0x0002a00b01007387 */ /* 0x020fe80000100800 */
[----:B------:R2:W-:Y:S04]  /*a5b0*/  STL [R1+0x29c], R10 ;  /* 0x00029c0a01007387 */ /* 0x0005e80000100800 */
[----:B--2---:R-:W2:Y:S04]  /*a5c0*/  LDL.LU R10, [R1+0x124] ;  /* 0x00012400010a7983 */ /* 0x004ea80000300800 */
        /* <DEDUP_REMOVED lines=10> */
[----:B------:R0:W5:Y:S03]  /*a670*/  LDL.LU R11, [R1+0x2a0] ;  /* 0x0002a000010b7983 */ /* 0x0001660000300800 */
[----:B------:R-:W-:Y:S02]  /*a680*/  F2FP.BF16.F32.PACK_AB R7, RZ, R10 ;  /* 0x0000000aff07723e */ /* 0x000fe400000010ff */
[----:B------:R0:W5:Y:S02]  /*a690*/  LDL.LU R10, [R1+0x29c] ;  /* 0x00029c00010a7983 */ /* 0x0001640000300800 */
[----:B------:R-:W-:Y:S02]  /*a6a0*/  PRMT R6, R7, 0x7610, R6 ;  /* 0x0000761007067816 */ /* 0x000fe40000000006 */
[----:B------:R0:W5:Y:S01]  /*a6b0*/  LDL.LU R7, [R1+0x298] ;  /* 0x0002980001077983 */ /* 0x0001620000300800 */
[----:B------:R-:W-:-:S02]  /*a6c0*/  ISETP.GT.AND P1, PT, R0, 0x8, P3 ;  /* 0x000000080000780c */ /* 0x000fc40001f24270 */
[----:B---3--:R-:W-:Y:S02]  /*a6d0*/  PRMT R3, R6, 0x7610, R3 ;  /* 0x0000761006037816 */ /* 0x008fe40000000003 */
        /* <DEDUP_REMOVED lines=8> */
[----:B-----5:R2:W-:Y:S04]  /*a760*/  STL.64 [R1+0x290], R2 ;  /* 0x0002900201007387 */ /* 0x0205e80000100a00 */
[----:B--2---:R-:W2:Y:S04]  /*a770*/  LDL.64 R2, [R1+0x220] ;  /* 0x0002200001027983 */ /* 0x004ea80000100a00 */
[----:B------:R2:W-:Y:S04]  /*a780*/  STL [R1+0x288], R0 ;  /* 0x0002880001007387 */ /* 0x0005e80000100800 */
[----:B--2---:R-:W2:Y:S04]  /*a790*/  LDG.E.LTC128B.U16 R0, desc[UR58][R2.64+0x40] ;  /* 0x0000403a02007981 */ /* 0x004ea8000c1e1520 */
[----:B------:R3:W5:Y:S04]  /*a7a0*/  LDL.LU.64 R2, [R1+0x290] ;  /* 0x0002900001027983 */ /* 0x0007680000300a00 */
[----:B--2---:R2:W-:Y:S04]  /*a7b0*/  STL [R1+0x120], R0 ;  /* 0x0001200001007387 */ /* 0x0045e80000100800 */
[----:B--2---:R3:W5:Y:S02]  /*a7c0*/  LDL.LU R0, [R1+0x288] ;  /* 0x0002880001007983 */ /* 0x0047640000300800 */
.L_x_152:
[----:B------:R-:W-:Y:S05]  /*a7d0*/  BSYNC B1 ;  /* 0x0000000000017941 */ /* 0x000fea0003800000 */
.L_x_151:
[----:B-----5:R-:W-:Y:S04]  /*a7e0*/  STL [R1+0x2ac], R11 ;  /* 0x0002ac0b01007387 */ /* 0x020fe80000100800 */
[----:B------:R2:W-:Y:S04]  /*a7f0*/  STL [R1+0x2a8], R10 ;  /* 0x0002a80a01007387 */ /* 0x0005e80000100800 */
[----:B--2---:R-:W2:Y:S04]  /*a800*/  LDL.LU R10, [R1+0x128] ;  /* 0x00012800010a7983 */ /* 0x004ea80000300800 */
[----:B------:R-:W-:Y:S04]  /*a810*/  STL [R1+0x2a4], R9 ;  /* 0x0002a40901007387 */ /* 0x000fe80000100800 */
[----:B------:R-:W-:Y:S04]  /*a820*/  STL [R1+0x2a0], R8 ;  /* 0x0002a00801007387 */ /* 0x000fe80000100800 */
[----:B------:R4:W-:Y:S04]  /*a830*/  STL [R1+0x29c], R7 ;  /* 0x00029c0701007387 */ /* 0x0009e80000100800 */
[----:B----4-:R-:W4:Y:S04]  /*a840*/  LDL.LU R7, [R1+0x120] ;  /* 0x0001200001077983 */ /* 0x010f280000300800 */
[----:B------:R-:W-:Y:S04]  /*a850*/  STL [R1+0x298], R6 ;  /* 0x0002980601007387 */ /* 0x000fe80000100800 */
[----:B------:R0:W-:Y:S04]  /*a860*/  STL.64 [R1+0x290], R4 ;  /* 0x0002900401007387 */ /* 0x0001e80000100a00 */
[----:B0-----:R-:W3:Y:S04]  /*a870*/  LDL.64 R4, [R1+0x228] ;  /* 0x0002280001047983 */ /* 0x001ee80000100a00 */
[----:B------:R0:W-:Y:S01]  /*a880*/  STL [R1+0x288], R3 ;  /* 0x0002880301007387 */ /* 0x0001e20000100800 */
[----:B----4-:R-:W-:-:S04]  /*a890*/  IMAD.U32 R11, R7, 0x10000, RZ ;  /* 0x00010000070b7824 */ /* 0x010fc800078e00ff */
[----:B------:R-:W-:-:S04]  /*a8a0*/  FMUL R11, R11, R16 ;  /* 0x000000100b0b7220 */ /* 0x000fc80000400000 */
[----:B--2---:R-:W-:Y:S01]  /*a8b0*/  FFMA R10, R10, R2, R11 ;  /* 0x000000020a0a7223 */ /* 0x004fe2000000000b */
[----:B------:R-:W-:Y:S01]  /*a8c0*/  PRMT R6, R7, 0x7610, R6 ;  /* 0x0000761007067816 */ /* 0x000fe20000000006 */
[----:B------:R2:W5:Y:S03]  /*a8d0*/  LDL.LU R11, [R1+0x2ac] ;  /* 0x0002ac00010b7983 */ /* 0x0005660000300800 */
[----:B------:R-:W-:Y:S02]  /*a8e0*/  F2FP.BF16.F32.PACK_AB R9, RZ, R10 ;  /* 0x0000000aff09723e */ /* 0x000fe400000010ff */
[----:B------:R2:W5:Y:S02]  /*a8f0*/  LDL.LU R10, [R1+0x2a8] ;  /* 0x0002a800010a7983 */ /* 0x0005640000300800 */
[----:B------:R-:W-:Y:S02]  /*a900*/  PRMT R8, R9, 0x7610, R8 ;  /* 0x0000761009087816 */ /* 0x000fe40000000008 */
[----:B------:R2:W5:Y:S01]  /*a910*/  LDL.LU R9, [R1+0x2a4] ;  /* 0x0002a40001097983 */ /* 0x0005620000300800 */
[----:B------:R-:W-:-:S02]  /*a920*/  ISETP.GT.AND P0, PT, R0, 0x8, P2 ;  /* 0x000000080000780c */ /* 0x000fc40001704270 */
[----:B0-----:R-:W-:Y:S02]  /*a930*/  PRMT R3, R8, 0x7610, R3 ;  /* 0x0000761008037816 */ /* 0x001fe40000000003 */
[----:B------:R2:W5:Y:S04]  /*a940*/  LDL.LU R8, [R1+0x2a0] ;  /* 0x0002a00001087983 */ /* 0x0005680000300800 */
[----:B------:R2:W5:Y:S04]  /*a950*/  LDL.LU R7, [R1+0x29c] ;  /* 0x00029c0001077983 */ /* 0x0005680000300800 */
[----:B------:R0:W-:Y:S04]  /*a960*/  STL.S16 [R1+0x120], R6 ;  /* 0x0001200601007387 */ /* 0x0001e80000100600 */
[----:B---3--:R3:W-:Y:S04]  /*a970*/  @P1 STG.E.U16 desc[UR58][R4.64+0x40], R3 ;  /* 0x0000400304001986 */ /* 0x0087e8000c10153a */
[----:B0-----:R2:W5:Y:S04]  /*a980*/  LDL.LU R6, [R1+0x298] ;  /* 0x0002980001067983 */ /* 0x0015680000300800 */
[----:B---3--:R2:W5:Y:S04]  /*a990*/  LDL.LU.64 R4, [R1+0x290] ;  /* 0x0002900001047983 */ /* 0x0085680000300a00 */
[----:B------:R2:W5:Y:S01]  /*a9a0*/  LDL.LU R3, [R1+0x288] ;  /* 0x0002880001037983 */ /* 0x0005620000300800 */
[----:B------:R-:W-:Y:S04]  /*a9b0*/  BSSY B1, `(.L_x_153) ;  /* 0x0000009000017945 */ /* 0x000fe80003800000 */
[----:B------:R-:W-:Y:S05]  /*a9c0*/  @!P0 BRA `(.L_x_154) ;  /* 0x00000000001c8947 */ /* 0x000fea0003800000 */
[----:B-----5:R0:W-:Y:S04]  /*a9d0*/  STL.64 [R1+0x290], R2 ;  /* 0x0002900201007387 */ /* 0x0201e80000100a00 */
[----:B0-----:R-:W3:Y:S04]  /*a9e0*/  LDL.64 R2, [R1+0x220] ;  /* 0x0002200001027983 */ /* 0x001ee80000100a00 */
[----:B------:R3:W-:Y:S04]  /*a9f0*/  STL [R1+0x288], R0 ;  /* 0x0002880001007387 */ /* 0x0007e80000100800 */
[----:B---3--:R-:W3:Y:S04]  /*aa00*/  LDG.E.LTC128B.U16 R0, desc[UR58][R2.64+0x42] ;  /* 0x0000423a02007981 */ /* 0x008ee8000c1e1520 */
[----:B------:R0:W5:Y:S04]  /*aa10*/  LDL.LU.64 R2, [R1+0x290] ;  /* 0x0002900001027983 */ /* 0x0001680000300a00 */
[----:B---3--:R3:W-:Y:S04]  /*aa20*/  STL [R1+0x120], R0 ;  /* 0x0001200001007387 */ /* 0x0087e80000100800 */
[----:B---3--:R0:W5:Y:S02]  /*aa30*/  LDL.LU R0, [R1+0x288] ;  /* 0x0002880001007983 */ /* 0x0081640000300800 */
.L_x_154:
[----:B------:R-:W-:Y:S05]  /*aa40*/  BSYNC B1 ;  /* 0x0000000000017941 */ /* 0x000fea0003800000 */
.L_x_153:
[----:B------:R-:W-:Y:S04]  /*aa50*/  STL [R1+0x2ac], R12 ;  /* 0x0002ac0c01007387 */ /* 0x000fe80000100800 */
[----:B-----5:R3:W-:Y:S04]  /*aa60*/  STL [R1+0x2a8], R11 ;  /* 0x0002a80b01007387 */ /* 0x0207e80000100800 */
[----:B---3--:R-:W3:Y:S04]  /*aa70*/  LDL.LU R11, [R1+0x12c] ;  /* 0x00012c00010b7983 */ /* 0x008ee80000300800 */
[----:B------:R-:W-:Y:S04]  /*aa80*/  STL [R1+0x2a4], R10 ;  /* 0x0002a40a01007387 */ /* 0x000fe80000100800 */
[----:B------:R-:W-:Y:S04]  /*aa90*/  STL [R1+0x2a0], R9 ;  /* 0x0002a00901007387 */ /* 0x000fe80000100800 */
[----:B------:R4:W-:Y:S04]  /*aaa0*/  STL [R1+0x29c], R8 ;  /* 0x00029c0801007387 */ /* 0x0009e80000100800 */
[----:B----4-:R-:W4:Y:S04]  /*aab0*/  LDL.LU R8, [R1+0x120] ;  /* 0x0001200001087983 */ /* 0x010f280000300800 */
[----:B------:R-:W-:Y:S04]  /*aac0*/  STL [R1+0x298], R5 ;  /* 0x0002980501007387 */ /* 0x000fe80000100800 */
[----:B------:R1:W-:Y:S04]  /*aad0*/  STL.64 [R1+0x290], R6 ;  /* 0x0002900601007387 */ /* 0x0003e80000100a00 */
[----:B-1----:R-:W2:Y:S04]  /*aae0*/  LDL.64 R6, [R1+0x228] ;  /* 0x0002280001067983 */ /* 0x002ea80000100a00 */
[----:B------:R1:W-:Y:S01]  /*aaf0*/  STL [R1+0x288], R4 ;  /* 0x0002880401007387 */ /* 0x0003e20000100800 */
[----:B----4-:R-:W-:-:S04]  /*ab00*/  IMAD.U32 R12, R8, 0x10000, RZ ;  /* 0x00010000080c7824 */ /* 0x010fc800078e00ff */
[----:B------:R-:W-:-:S04]  /*ab10*/  FMUL R12, R12, R16 ;  /* 0x000000100c0c7220 */ /* 0x000fc80000400000 */
[----:B---3--:R-:W-:Y:S01]  /*ab20*/  FFMA R11, R11, R2, R12 ;  /* 0x000000020b0b7223 */ /* 0x008fe2000000000c */
[----:B------:R-:W-:Y:S01]  /*ab30*/  PRMT R5, R8, 0x7610, R5 ;  /* 0x0000761008057816 */ /* 0x000fe20000000005 */
        /* <DEDUP_REMOVED lines=11> */
[----:B--2---:R2:W-:Y:S04]  /*abf0*/  @P0 STG.E.U16 desc[UR58][R6.64+0x42], R4 ;  /* 0x0000420406000986 */ /* 0x0045e8000c10153a */
[----:B-1----:R3:W5:Y:S04]  /*ac00*/  LDL.LU R5, [R1+0x298] ;  /* 0x0002980001057983 */ /* 0x0027680000300800 */
[----:B--2---:R3:W5:Y:S04]  /*ac10*/  LDL.LU.64 R6, [R1+0x290] ;  /* 0x0002900001067983 */ /* 0x0047680000300a00 */
[----:B------:R3:W5:Y:S01]  /*ac20*/  LDL.LU R4, [R1+0x288] ;  /* 0x0002880001047983 */ /* 0x0007620000300800 */
        /* <DEDUP_REMOVED lines=9> */
.L_x_156:
[----:B------:R-:W-:Y:S05]  /*acc0*/  BSYNC B1 ;  /* 0x0000000000017941 */ /* 0x000fea0003800000 */
.L_x_155:
        /* <DEDUP_REMOVED lines=36> */
.L_x_158:
[----:B------:R-:W-:Y:S05]  /*af10*/  BSYNC B1 ;  /* 0x0000000000017941 */ /* 0x000fea0003800000 */
.L_x_157:
        /* <DEDUP_REMOVED lines=28> */
[----:B-----5:R1:W-:Y:S04]  /*b0e0*/  STL.64 [R1+0x290], R2 ;  /* 0x0002900201007387 */ /* 0x0203e80000100a00 */
[----:B-1----:R-:W2:Y:S04]  /*b0f0*/  LDL.64 R2, [R1+0x220] ;  /* 0x0002200001027983 */ /* 0x002ea80000100a00 */
[----:B------:R2:W-:Y:S04]  /*b100*/  STL [R1+0x288], R0 ;  /* 0x0002880001007387 */ /* 0x0005e80000100800 */
[----:B--2---:R-:W2:Y:S04]  /*b110*/  LDG.E.LTC128B.U16 R0, desc[UR58][R2.64+0x50] ;  /* 0x0000503a02007981 */ /* 0x004ea8000c1e1520 */
[----:B------:R1:W5:Y:S04]  /*b120*/  LDL.LU.64 R2, [R1+0x290] ;  /* 0x0002900001027983 */ /* 0x0003680000300a00 */
[----:B--2---:R2:W-:Y:S04]  /*b130*/  STL [R1+0x120], R0 ;  /* 0x0001200001007387 */ /* 0x0045e80000100800 */
[----:B--2---:R1:W5:Y:S02]  /*b140*/  LDL.LU R0, [R1+0x288] ;  /* 0x0002880001007983 */ /* 0x0043640000300800 */
.L_x_160:
[----:B------:R-:W-:Y:S05]  /*b150*/  BSYNC B1 ;  /* 0x0000000000017941 */ /* 0x000fea0003800000 */
.L_x_159:
        /* <DEDUP_REMOVED lines=38> */
.L_x_162:
[----:B------:R-:W-:Y:S05]  /*b3c0*/  BSYNC B1 ;  /* 0x0000000000017941 */ /* 0x000fea0003800000 */
.L_x_161:
[----:B-----5:R-:W-:Y:S04]  /*b3d0*/  STL [R1+0x2ac], R11 ;  /* 0x0002ac0b01007387 */ /* 0x020fe80000100800 */
[----:B------:R3:W-:Y:S04]  /*b3e0*/  STL [R1+0x2a8], R10 ;  /* 0x0002a80a01007387 */ /* 0x0007e80000100800 */
        /* <DEDUP_REMOVED lines=29> */
[----:B------:R1:W-:Y:S04]  /*b5c0*/  STL [R1+0x288], R0 ;  /* 0x0002880001007387 */ /* 0x0003e80000100800 */
[----:B-1----:R-:W2:Y:S04]  /*b5d0*/  LDG.E.LTC128B.U16 R0, desc[UR58][R234.64+0x40] ;  /* 0x0000403aea007981 */ /* 0x002ea8000c1e1520 */
[----:B--2---:R1:W-:Y:S04]  /*b5e0*/  STL [R1+0x120], R0 ;  /* 0x0001200001007387 */ /* 0x0043e80000100800 */
[----:B-1----:R1:W5:Y:S02]  /*b5f0*/  LDL.LU R0, [R1+0x288] ;  /* 0x0002880001007983 */ /* 0x0023640000300800 */
.L_x_164:
[----:B------:R-:W-:Y:S05]  /*b600*/  BSYNC B1 ;  /* 0x0000000000017941 */ /* 0x000fea0003800000 */
.L_x_163:
        /* <DEDUP_REMOVED lines=29> */
[----:B--2---:R-:W2:Y:S04]  /*b7e0*/  LDG.E.LTC128B.U16 R0, desc[UR58][R234.64+0x42] ;  /* 0x0000423aea007981 */ /* 0x004ea8000c1e1520 */
[----:B--2---:R2:W-:Y:S04]  /*b7f0*/  STL [R1+0x100], R0 ;  /* 0x0001000001007387 */ /* 0x0045e80000100800 */
[----:B--2---:R2:W5:Y:S02]  /*b800*/  LDL.LU R0, [R1+0x288] ;  /* 0x0002880001007983 */ /* 0x0045640000300800 */
.L_x_166:
[----:B------:R-:W-:Y:S05]  /*b810*/  BSYNC B1 ;  /* 0x0000000000017941 */ /* 0x000fea0003800000 */
.L_x_165:
        /* <DEDUP_REMOVED lines=32> */
.L_x_168:
[----:B------:R-:W-:Y:S05]  /*ba20*/  BSYNC B1 ;  /* 0x0000000000017941 */ /* 0x000fea0003800000 */
.L_x_167:
[----:B------:R-:W-:Y:S04]  /*ba30*/  STL [R1+0x2ac], R11 ;  /* 0x0002ac0b01007387 */ /* 0x000fe80000100800 */
[----:B------:R3:W-:Y:S04]  /*ba40*/  STL [R1+0x2a8], R10 ;  /* 0x0002a80a01007387 */ /* 0x0007e80000100800 */
[----:B---3--:R-:W3:Y:S04]  /*ba50*/  LDL.LU R10, [R1+0x108] ;  /* 0x00010800010a7983 */ /* 0x008ee80000300800 */
[----:B-----5:R-:W-:Y:S04]  /*ba60*/  STL [R1+0x2a4], R9 ;  /* 0x0002a40901007387 */ /* 0x020fe80000100800 */
[----:B------:R-:W-:Y:S04]  /*ba70*/  STL [R1+0x2a0], R8 ;  /* 0x0002a00801007387 */ /* 0x000fe80000100800 */
[----:B------:R4:W-:Y:S04]  /*ba80*/  STL [R1+0x29c], R7 ;  /* 0x00029c0701007387 */ /* 0x0009e80000100800 */
[----:B----4-:R-:W4:Y:S04]  /*ba90*/  LDL.LU R7, [R1+0x100] ;  /* 0x0001000001077983 */ /* 0x010f280000300800 */
[----:B------:R-:W-:Y:S04]  /*baa0*/  STL [R1+0x298], R6 ;  /* 0x0002980601007387 */ /* 0x000fe80000100800 */
[----:B------:R0:W-:Y:S04]  /*bab0*/  STL.64 [R1+0x290], R4 ;  /* 0x0002900401007387 */ /* 0x0001e80000100a00 */
[----:B0-----:R-:W2:Y:S04]  /*bac0*/  LDL.64 R4, [R1+0x200] ;  /* 0x0002000001047983 */ /* 0x001ea80000100a00 */
        /* <DEDUP_REMOVED lines=15> */
[----:B--2---:R2:W-:Y:S04]  /*bbc0*/  @P5 STG.E.U16 desc[UR58][R4.64+0x40], R3 ;  /* 0x0000400304005986 */ /* 0x0045e8000c10153a */
[----:B0-----:R3:W5:Y:S04]  /*bbd0*/  LDL.LU R6, [R1+0x298] ;  /* 0x0002980001067983 */ /* 0x0017680000300800 */
[----:B--2---:R3:W5:Y:S04]  /*bbe0*/  LDL.LU.64 R4, [R1+0x290] ;  /* 0x0002900001047983 */ /* 0x0047680000300a00 */
[----:B------:R3:W5:Y:S01]  /*bbf0*/  LDL.LU R3, [R1+0x288] ;  /* 0x0002880001037983 */ /* 0x0007620000300800 */
[----:B------:R-:W-:Y:S04]  /*bc00*/  BSSY B1, `(.L_x_169) ;  /* 0x0000006000017945 */ /* 0x000fe80003800000 */
[----:B------:R-:W-:Y:S05]  /*bc10*/  @!P4 BRA `(.L_x_170) ;  /* 0x000000000010c947 */ /* 0x000fea0003800000 */
[----:B------:R0:W-:Y:S04]  /*bc20*/  STL [R1+0x288], R0 ;  /* 0x0002880001007387 */ /* 0x0001e80000100800 */
[----:B0-----:R-:W2:Y:S04]  /*bc30*/  LDG.E.LTC128B.U16 R0, desc[UR58][R232.64+0x42] ;  /* 0x0000423ae8007981 */ /* 0x001ea8000c1e1520 */
[----:B--2---:R0:W-:Y:S04]  /*bc40*/  STL [R1+0x100], R0 ;  /* 0x0001000001007387 */ /* 0x0041e80000100800 */
[----:B0-----:R0:W5:Y:S02]  /*bc50*/  LDL.LU R0, [R1+0x288] ;  /* 0x0002880001007983 */ /* 0x0011640000300800 */
.L_x_170:
[----:B------:R-:W-:Y:S05]  /*bc60*/  BSYNC B1 ;  /* 0x0000000000017941 */ /* 0x000fea0003800000 */
.L_x_169:
        /* <DEDUP_REMOVED lines=9> */
[----:B-1----:R-:W3:Y:S04]  /*bd00*/  LDL.64 R4, [R1+0x200] ;  /* 0x0002000001047983 */ /* 0x002ee80000100a00 */
        /* <DEDUP_REMOVED lines=15> */
[----:B---3--:R3:W-:Y:S04]  /*be00*/  @P4 STG.E.U16 desc[UR58][R4.64+0x42], R3 ;  /* 0x0000420304004986 */ /* 0x0087e8000c10153a */
[----:B-1----:R2:W5:Y:S04]  /*be10*/  LDL.LU R6, [R1+0x298] ;  /* 0x0002980001067983 */ /* 0x0025680000300800 */
[----:B---3--:R2:W5:Y:S04]  /*be20*/  LDL.LU.64 R4, [R1+0x290] ;  /* 0x0002900001047983 */ /* 0x0085680000300a00 */
[----:B------:R2:W5:Y:S01]  /*be30*/  LDL.LU R3, [R1+0x288] ;  /* 0x0002880001037983 */ /* 0x0005620000300800 */
[----:B------:R-:W-:Y:S04]  /*be40*/  BSSY B1, `(.L_x_171) ;  /* 0x0000006000017945 */ /* 0x000fe80003800000 */
[----:B------:R-:W-:Y:S05]  /*be50*/  @!P5 BRA `(.L_x_172) ;  /* 0x000000000010d947 */ /* 0x000fea0003800000 */
[----:B------:R1:W-:Y:S04]  /*be60*/  STL [R1+0x288], R0 ;  /* 0x0002880001007387 */ /* 0x0003e80000100800 */
[----:B-1----:R-:W3:Y:S04]  /*be70*/  LDG.E.LTC128B.U16 R0, desc[UR58][R234.64+0x50] ;  /* 0x0000503aea007981 */ /* 0x002ee8000c1e1520 */
[----:B---3--:R1:W-:Y:S04]  /*be80*/  STL [R1+0x100], R0 ;  /* 0x0001000001007387 */ /* 0x0083e80000100800 */
[----:B-1----:R1:W5:Y:S02]  /*be90*/  LDL.LU R0, [R1+0x288] ;  /* 0x0002880001007983 */ /* 0x0023640000300800 */
.L_x_172:
[----:B------:R-:W-:Y:S05]  /*bea0*/  BSYNC B1 ;  /* 0x0000000000017941 */ /* 0x000fea0003800000 */
.L_x_171:
        /* <DEDUP_REMOVED lines=32> */
.L_x_174:
[----:B------:R-:W-:Y:S05]  /*c0b0*/  BSYNC B1 ;  /* 0x0000000000017941 */ /* 0x000fea0003800000 */
.L_x_173:
        /* <DEDUP_REMOVED lines=32> */
.L_x_176:
[----:B------:R-:W-:Y:S05]  /*c2c0*/  BSYNC B1 ;  /* 0x0000000000017941 */ /* 0x000fea0003800000 */
.L_x_175:
        /* <DEDUP_REMOVED lines=35> */
.L_x_178:
[----:B------:R-:W-:Y:S05]  /*c500*/  BSYNC B1 ;  /* 0x0000000000017941 */ /* 0x000fea0003800000 */
.L_x_177:
        /* <DEDUP_REMOVED lines=35> */
.L_x_180:
[----:B------:R-:W-:Y:S05]  /*c740*/  BSYNC B1 ;  /* 0x0000000000017941 */ /* 0x000fea0003800000 */
.L_x_179:
        /* <DEDUP_REMOVED lines=32> */
.L_x_182:
[----:B------:R-:W-:Y:S05]  /*c950*/  BSYNC B1 ;  /* 0x0000000000017941 */ /* 0x000fea0003800000 */
.L_x_181:
        /* <DEDUP_REMOVED lines=32> */
.L_x_184:
[----:B------:R-:W-:Y:S05]  /*cb60*/  BSYNC B1 ;  /* 0x0000000000017941 */ /* 0x000fea0003800000 */
.L_x_183:
        /* <DEDUP_REMOVED lines=32> */
.L_x_186:
[----:B------:R-:W-:Y:S05]  /*cd70*/  BSYNC B1 ;  /* 0x0000000000017941 */ /* 0x000fea0003800000 */
.L_x_185:
        /* <DEDUP_REMOVED lines=32> */
.L_x_188:
[----:B------:R-:W-:Y:S05]  /*cf80*/  BSYNC B1 ;  /* 0x0000000000017941 */ /* 0x000fea0003800000 */
.L_x_187:
[----:B------:R-:W-:Y:S04]  /*cf90*/  STL [R1+0x2a0], R11 ;  /* 0x0002a00b01007387 */ /* 0x000fe80000100800 */
[----:B------:R3:W-:Y:S04]  /*cfa0*/  STL [R1+0x29c], R10 ;  /* 0x00029c0a01007387 */ /* 0x0007e80000100800 */
[----:B---3--:R-:W3:Y:S04]  /*cfb0*/  LDL.LU R10, [R1+0xf0] ;  /* 0x0000f000010a7983 */ /* 0x008ee80000300800 */
        /* <DEDUP_REMOVED lines=29> */
.L_x_190:
[----:B------:R-:W-:Y:S05]  /*d190*/  BSYNC B1 ;  /* 0x0000000000017941 */ /* 0x000fea0003800000 */
.L_x_189:
        /* <DEDUP_REMOVED lines=32> */
.L_x_192:
[----:B------:R-:W-:Y:S05]  /*d3a0*/  BSYNC B1 ;  /* 0x0000000000017941 */ /* 0x000fea0003800000 */
.L_x_191:
        /* <DEDUP_REMOVED lines=32> */
.L_x_194:
[----:B------:R-:W-:Y:S05]  /*d5b0*/  BSYNC B1 ;  /* 0x0000000000017941 */ /* 0x000fea0003800000 */
.L_x_193:
        /* <DEDUP_REMOVED lines=32> */
.L_x_196:
[----:B------:R-:W-:Y:S05]  /*d7c0*/  BSYNC B1 ;  /* 0x0000000000017941 */ /* 0x000fea0003800000 */
.L_x_195:
        /* <DEDUP_REMOVED lines=32> */
.L_x_198:
[----:B------:R-:W-:Y:S05]  /*d9d0*/  BSYNC B1 ;  /* 0x0000000000017941 */ /* 0x000fea0003800000 */
.L_x_197:
        /* <DEDUP_REMOVED lines=29> */
[----:B-1---5:R-:W3:Y:S04]  /*dbb0*/  LDG.E.LTC128B.U16 R0, desc[UR58][R10.64+0x40] ;  /* 0x0000403a0a007981 */ /* 0x022ee8000c1e1520 */
[----:B---3--:R1:W-:Y:S04]  /*dbc0*/  STL [R1+0xc0], R0 ;  /* 0x0000c00001007387 */ /* 0x0083e80000100800 */
[----:B-1----:R1:W5:Y:S02]  /*dbd0*/  LDL.LU R0, [R1+0x288] ;  /* 0x0002880001007983 */ /* 0x0023640000300800 */
.L_x_200:
[----:B------:R-:W-:Y:S05]  /*dbe0*/  BSYNC B1 ;  /* 0x0000000000017941 */ /* 0x000fea0003800000 */
.L_x_199:
        /* <DEDUP_REMOVED lines=32> */
.L_x_202:
[----:B------:R-:W-:Y:S05]  /*ddf0*/  BSYNC B1 ;  /* 0x0000000000017941 */ /* 0x000fea0003800000 */
.L_x_201:
        /* <DEDUP_REMOVED lines=32> */
.L_x_204:
[----:B------:R-:W-:Y:S05]  /*e000*/  BSYNC B1 ;  /* 0x0000000000017941 */ /* 0x000fea0003800000 */
.L_x_203:
        /* <DEDUP_REMOVED lines=32> */
.L_x_206:
[----:B------:R-:W-:Y:S05]  /*e210*/  BSYNC B1 ;  /* 0x0000000000017941 */ /* 0x000fea0003800000 */
.L_x_205:
        /* <DEDUP_REMOVED lines=32> */
.L_x_208:
[----:B------:R-:W-:Y:S05]  /*e420*/  BSYNC B1 ;  /* 0x0000000000017941 */ /* 0x000fea0003800000 */
.L_x_207:
        /* <DEDUP_REMOVED lines=32> */
.L_x_210:
[----:B------:R-:W-:Y:S05]  /*e630*/  BSYNC B1 ;  /* 0x0000000000017941 */ /* 0x000fea0003800000 */
.L_x_209:
        /* <DEDUP_REMOVED lines=29> */
[----:B------:R1:W-:Y:S04]  /*e810*/  STL.64 [R1+0x290], R2 ;  /* 0x0002900201007387 */ /* 0x0003e80000100a00 */
[----:B-1----:R-:W3:Y:S04]  /*e820*/  LDL.64 R2, [R1+0x240] ;  /* 0x0002400001027983 */ /* 0x002ee80000100a00 */
[----:B------:R3:W-:Y:S04]  /*e830*/  STL [R1+0x288], R0 ;  /* 0x0002880001007387 */ /* 0x0007e80000100800 */
[----:B---3--:R-:W3:Y:S04]  /*e840*/  LDG.E.LTC128B.U16 R0, desc[UR58][R2.64+0x60] ;  /* 0x0000603a02007981 */ /* 0x008ee8000c1e1520 */
[----:B------:R1:W5:Y:S04]  /*e850*/  LDL.LU.64 R2, [R1+0x290] ;  /* 0x0002900001027983 */ /* 0x0003680000300a00 */
[----:B---3--:R3:W-:Y:S04]  /*e860*/  STL [R1+0xc0], R0 ;  /* 0x0000c00001007387 */ /* 0x0087e80000100800 */
[----:B---3--:R1:W5:Y:S02]  /*e870*/  LDL.LU R0, [R1+0x288] ;  /* 0x0002880001007983 */ /* 0x0083640000300800 */
.L_x_212:
[----:B------:R-:W-:Y:S05]  /*e880*/  BSYNC B1 ;  /* 0x0000000000017941 */ /* 0x000fea0003800000 */
.L_x_211:
        /* <DEDUP_REMOVED lines=36> */
.L_x_214:
[----:B------:R-:W-:Y:S05]  /*ead0*/  BSYNC B1 ;  /* 0x0000000000017941 */ /* 0x000fea0003800000 */
.L_x_213:
        /* <DEDUP_REMOVED lines=35> */
.L_x_216:
[----:B------:R-:W-:Y:S05]  /*ed10*/  BSYNC B1 ;  /* 0x0000000000017941 */ /* 0x000fea0003800000 */
.L_x_215:
        /* <DEDUP_REMOVED lines=38> */
.L_x_218:
[----:B------:R-:W-:Y:S05]  /*ef80*/  BSYNC B1 ;  /* 0x0000000000017941 */ /* 0x000fea0003800000 */
.L_x_217:
        /* <DEDUP_REMOVED lines=39> */
.L_x_220:
[----:B------:R-:W-:Y:S05]  /*f200*/  BSYNC B1 ;  /* 0x0000000000017941 */ /* 0x000fea0003800000 */
.L_x_219:
        /* <DEDUP_REMOVED lines=36> */
.L_x_222:
[----:B------:R-:W-:Y:S05]  /*f450*/  BSYNC B1 ;  /* 0x0000000000017941 */ /* 0x000fea0003800000 */
.L_x_221:
        /* <DEDUP_REMOVED lines=35> */
.L_x_224:
[----:B------:R-:W-:Y:S05]  /*f690*/  BSYNC B1 ;  /* 0x0000000000017941 */ /* 0x000fea0003800000 */
.L_x_223:
        /* <DEDUP_REMOVED lines=38> */
.L_x_226:
[----:B------:R-:W-:Y:S05]  /*f900*/  BSYNC B1 ;  /* 0x0000000000017941 */ /* 0x000fea0003800000 */
.L_x_225:
        /* <DEDUP_REMOVED lines=35> */
.L_x_228:
[----:B------:R-:W-:Y:S05]  /*fb40*/  BSYNC B1 ;  /* 0x0000000000017941 */ /* 0x000fea0003800000 */
.L_x_227:
        /* <DEDUP_REMOVED lines=32> */
.L_x_230:
[----:B------:R-:W-:Y:S05]  /*fd50*/  BSYNC B1 ;  /* 0x0000000000017941 */ /* 0x000fea0003800000 */
.L_x_229:
        /* <DEDUP_REMOVED lines=32> */
.L_x_232:
[----:B------:R-:W-:Y:S05]  /*ff60*/  BSYNC B1 ;  /* 0x0000000000017941 */ /* 0x000fea0003800000 */
.L_x_231:
        /* <DEDUP_REMOVED lines=35> */
.L_x_234:
[----:B------:R-:W-:Y:S05]  /*101a0*/  BSYNC B1 ;  /* 0x0000000000017941 */ /* 0x000fea0003800000 */
.L_x_233:
        /* <DEDUP_REMOVED lines=35> */
.L_x_236:
[----:B------:R-:W-:Y:S05]  /*103e0*/  BSYNC B1 ;  /* 0x0000000000017941 */ /* 0x000fea0003800000 */
.L_x_235:
        /* <DEDUP_REMOVED lines=32> */
.L_x_238:
[----:B------:R-:W-:Y:S05]  /*105f0*/  BSYNC B1 ;  /* 0x0000000000017941 */ /* 0x000fea0003800000 */
.L_x_237:
        /* <DEDUP_REMOVED lines=32> */
.L_x_240:
[----:B------:R-:W-:Y:S05]  /*10800*/  BSYNC B1 ;  /* 0x0000000000017941 */ /* 0x000fea0003800000 */
.L_x_239:
        /* <DEDUP_REMOVED lines=35> */
.L_x_242:
[----:B------:R-:W-:Y:S05]  /*10a40*/  BSYNC B1 ;  /* 0x0000000000017941 */ /* 0x000fea0003800000 */
.L_x_241:
        /* <DEDUP_REMOVED lines=35> */
.L_x_244:
[----:B------:R-:W-:Y:S05]  /*10c80*/  BSYNC B1 ;  /* 0x0000000000017941 */ /* 0x000fea0003800000 */
.L_x_243:
        /* <DEDUP_REMOVED lines=32> */
.L_x_246:
[----:B------:R-:W-:Y:S05]  /*10e90*/  BSYNC B1 ;  /* 0x0000000000017941 */ /* 0x000fea0003800000 */
.L_x_245:
        /* <DEDUP_REMOVED lines=32> */
.L_x_248:
[----:B------:R-:W-:Y:S05]  /*110a0*/  BSYNC B1 ;  /* 0x0000000000017941 */ /* 0x000fea0003800000 */
.L_x_247:
        /* <DEDUP_REMOVED lines=32> */
.L_x_250:
[----:B------:R-:W-:Y:S05]  /*112b0*/  BSYNC B1 ;  /* 0x0000000000017941 */ /* 0x000fea0003800000 */
.L_x_249:
        /* <DEDUP_REMOVED lines=32> */
.L_x_252:
[----:B------:R-:W-:Y:S05]  /*114c0*/  BSYNC B1 ;  /* 0x0000000000017941 */ /* 0x000fea0003800000 */
.L_x_251:
        /* <DEDUP_REMOVED lines=32> */
.L_x_254:
[----:B------:R-:W-:Y:S05]  /*116d0*/  BSYNC B1 ;  /* 0x0000000000017941 */ /* 0x000fea0003800000 */
.L_x_253:
        /* <DEDUP_REMOVED lines=32> */
.L_x_256:
[----:B------:R-:W-:Y:S05]  /*118e0*/  BSYNC B1 ;  /* 0x0000000000017941 */ /* 0x000fea0003800000 */
.L_x_255:
        /* <DEDUP_REMOVED lines=32> */
.L_x_258:
[----:B------:R-:W-:Y:S05]  /*11af0*/  BSYNC B1 ;  /* 0x0000000000017941 */ /* 0x000fea0003800000 */
.L_x_257:
        /* <DEDUP_REMOVED lines=32> */
.L_x_260:
[----:B------:R-:W-:Y:S05]  /*11d00*/  BSYNC B1 ;  /* 0x0000000000017941 */ /* 0x000fea0003800000 */
.L_x_259:
        /* <DEDUP_REMOVED lines=32> */
.L_x_262:
[----:B------:R-:W-:Y:S05]  /*11f10*/  BSYNC B1 ;  /* 0x0000000000017941 */ /* 0x000fea0003800000 */
.L_x_261:
        /* <DEDUP_REMOVED lines=32> */
.L_x_264:
[----:B------:R-:W-:Y:S05]  /*12120*/  BSYNC B1 ;  /* 0x0000000000017941 */ /* 0x000fea0003800000 */
.L_x_263:
        /* <DEDUP_REMOVED lines=32> */
.L_x_266:
[----:B------:R-:W-:Y:S05]  /*12330*/  BSYNC B1 ;  /* 0x0000000000017941 */ /* 0x000fea0003800000 */
.L_x_265:
        /* <DEDUP_REMOVED lines=32> */
.L_x_268:
[----:B------:R-:W-:Y:S05]  /*12540*/  BSYNC B1 ;  /* 0x0000000000017941 */ /* 0x000fea0003800000 */
.L_x_267:
        /* <DEDUP_REMOVED lines=32> */
.L_x_270:
[----:B------:R-:W-:Y:S05]  /*12750*/  BSYNC B1 ;  /* 0x0000000000017941 */ /* 0x000fea0003800000 */
.L_x_269:
        /* <DEDUP_REMOVED lines=32> */
.L_x_272:
[----:B------:R-:W-:Y:S05]  /*12960*/  BSYNC B1 ;  /* 0x0000000000017941 */ /* 0x000fea0003800000 */
.L_x_271:
        /* <DEDUP_REMOVED lines=32> */
.L_x_274:
[----:B------:R-:W-:Y:S05]  /*12b70*/  BSYNC B1 ;  /* 0x0000000000017941 */ /* 0x000fea0003800000 */
.L_x_273:
        /* <DEDUP_REMOVED lines=36> */
.L_x_276:
[----:B------:R-:W-:Y:S05]  /*12dc0*/  BSYNC B1 ;  /* 0x0000000000017941 */ /* 0x000fea0003800000 */
.L_x_275:
        /* <DEDUP_REMOVED lines=36> */
.L_x_278:
[----:B------:R-:W-:Y:S05]  /*13010*/  BSYNC B1 ;  /* 0x0000000000017941 */ /* 0x000fea0003800000 */
.L_x_277:
        /* <DEDUP_REMOVED lines=35> */
.L_x_280:
[----:B------:R-:W-:Y:S05]  /*13250*/  BSYNC B1 ;  /* 0x0000000000017941 */ /* 0x000fea0003800000 */
.L_x_279:
        /* <DEDUP_REMOVED lines=38> */
.L_x_282:
[----:B------:R-:W-:Y:S05]  /*134c0*/  BSYNC B1 ;  /* 0x0000000000017941 */ /* 0x000fea0003800000 */
.L_x_281:
        /* <DEDUP_REMOVED lines=39> */
.L_x_284:
[----:B------:R-:W-:Y:S05]  /*13740*/  BSYNC B1 ;  /* 0x0000000000017941 */ /* 0x000fea0003800000 */
.L_x_283:
        /* <DEDUP_REMOVED lines=36> */
.L_x_286:
[----:B------:R-:W-:Y:S05]  /*13990*/  BSYNC B1 ;  /* 0x0000000000017941 */ /* 0x000fea0003800000 */
.L_x_285:
        /* <DEDUP_REMOVED lines=35> */
.L_x_288:
[----:B------:R-:W-:Y:S05]  /*13bd0*/  BSYNC B1 ;  /* 0x0000000000017941 */ /* 0x000fea0003800000 */
.L_x_287:
        /* <DEDUP_REMOVED lines=38> */
.L_x_290:
[----:B------:R-:W-:Y:S05]  /*13e40*/  BSYNC B1 ;  /* 0x0000000000017941 */ /* 0x000fea0003800000 */
.L_x_289:
        /* <DEDUP_REMOVED lines=35> */
.L_x_292:
[----:B------:R-:W-:Y:S05]  /*14080*/  BSYNC B1 ;  /* 0x0000000000017941 */ /* 0x000fea0003800000 */
.L_x_291:
[----:B-----5:R-:W-:Y:S04]  /*14090*/  STL [R1+0x2a0], R9 ;  /* 0x0002a00901007387 */ /* 0x020fe80000100800 */
[----:B------:R2:W-:Y:S04]  /*140a0*/  STL [R1+0x29c], R8 ;  /* 0x00029c0801007387 */ /* 0x0005e80000100800 */
[----:B--2---:R-:W2:Y:S04]  /*140b0*/  LDL.LU R8, [R1] ;  /* 0x0000000001087983 */ /* 0x004ea80000300800 */
        /* <DEDUP_REMOVED lines=19> */
[----:B------:R2:W-:Y:S04]  /*141f0*/  STL.S16 [R1], R4 ;  /* 0x0000000401007387 */ /* 0x0005e80000100600 */
[----:B------:R3:W-:Y:S04]  /*14200*/  @P5 STG.E.U16 desc[UR58][R12.64+0x80], R3 ;  /* 0x000080030c005986 */ /* 0x0007e8000c10153a */
[----:B--2---:R0:W5:Y:S04]  /*14210*/  LDL.LU R4, [R1+0x28c] ;  /* 0x00028c0001047983 */ /* 0x0041680000300800 */
[----:B---3--:R0:W5:Y:S01]  /*14220*/  LDL.LU R3, [R1+0x288] ;  /* 0x0002880001037983 */ /* 0x0081620000300800 */
[----:B------:R-:W-:Y:S04]  /*14230*/  BSSY B1, `(.L_x_293) ;  /* 0x0000006000017945 */ /* 0x000fe80003800000 */
[----:B------:R-:W-:Y:S05]  /*14240*/  @!P4 BRA `(.L_x_294) ;  /* 0x000000000010c947 */ /* 0x000fea0003800000 */
[----:B------:R2:W-:Y:S04]  /*14250*/  STL [R1+0x288], R0 ;  /* 0x0002880001007387 */ /* 0x0005e80000100800 */
[----:B--2---:R-:W2:Y:S04]  /*14260*/  LDG.E.LTC128B.U16 R0, desc[UR58][R234.64+0x82] ;  /* 0x0000823aea007981 */ /* 0x004ea8000c1e1520 */
[----:B--2---:R2:W-:Y:S04]  /*14270*/  STL [R1], R0 ;  /* 0x0000000001007387 */ /* 0x0045e80000100800 */
[----:B--2---:R2:W5:Y:S02]  /*14280*/  LDL.LU R0, [R1+0x288] ;  /* 0x0002880001007983 */ /* 0x0045640000300800 */
.L_x_294:
[----:B------:R-:W-:Y:S05]  /*14290*/  BSYNC B1 ;  /* 0x0000000000017941 */ /* 0x000fea0003800000 */
.L_x_293:
[----:B-----5:R-:W-:Y:S04]  /*142a0*/  STL [R1+0x2a0], R9 ;  /* 0x0002a00901007387 */ /* 0x020fe80000100800 */
[----:B------:R3:W-:Y:S04]  /*142b0*/  STL [R1+0x29c], R8 ;  /* 0x00029c0801007387 */ /* 0x0007e80000100800 */
[----:B---3--:R-:W3:Y:S04]  /*142c0*/  LDL.LU R8, [R1+0x4] ;  /* 0x0000040001087983 */ /* 0x008ee80000300800 */
[----:B------:R-:W-:Y:S04]  /*142d0*/  STL [R1+0x298], R7 ;  /* 0x0002980701007387 */ /* 0x000fe80000100800 */
[----:B------:R-:W-:Y:S04]  /*142e0*/  STL [R1+0x294], R6 ;  /* 0x0002940601007387 */ /* 0x000fe80000100800 */
[----:B------:R4:W-:Y:S04]  /*142f0*/  STL [R1+0x290], R5 ;  /* 0x0002900501007387 */ /* 0x0009e80000100800 */
[----:B----4-:R-:W4:Y:S04]  /*14300*/  LDL.LU R5, [R1] ;  /* 0x0000000001057983 */ /* 0x010f280000300800 */
        /* <DEDUP_REMOVED lines=15> */
[----:B------:R1:W-:Y:S04]  /*14400*/  STL.S16 [R1], R4 ;  /* 0x0000000401007387 */ /* 0x0003e80000100600 */
[----:B------:R3:W-:Y:S04]  /*14410*/  @P4 STG.E.U16 desc[UR58][R12.64+0x82], R3 ;  /* 0x000082030c004986 */ /* 0x0007e8000c10153a */
[----:B-1----:R0:W5:Y:S04]  /*14420*/  LDL.LU R4, [R1+0x28c] ;  /* 0x00028c0001047983 */ /* 0x0021680000300800 */
[----:B---3--:R0:W5:Y:S01]  /*14430*/  LDL.LU R3, [R1+0x288] ;  /* 0x0002880001037983 */ /* 0x0081620000300800 */
[----:B------:R-:W-:Y:S04]  /*14440*/  BSSY B1, `(.L_x_295) ;  /* 0x0000006000017945 */ /* 0x000fe80003800000 */
[----:B------:R-:W-:Y:S05]  /*14450*/  @!P5 BRA `(.L_x_296) ;  /* 0x000000000010d947 */ /* 0x000fea0003800000 */
[----:B------:R1:W-:Y:S04]  /*14460*/  STL [R1+0x288], R0 ;  /* 0x0002880001007387 */ /* 0x0003e80000100800 */
[----:B-1----:R-:W3:Y:S04]  /*14470*/  LDG.E.LTC128B.U16 R0, desc[UR58][R232.64+0x80] ;  /* 0x0000803ae8007981 */ /* 0x002ee8000c1e1520 */
[----:B---3--:R1:W-:Y:S04]  /*14480*/  STL [R1], R0 ;  /* 0x0000000001007387 */ /* 0x0083e80000100800 */
[----:B-1----:R1:W5:Y:S02]  /*14490*/  LDL.LU R0, [R1+0x288] ;  /* 0x0002880001007983 */ /* 0x0023640000300800 */
.L_x_296:
[----:B------:R-:W-:Y:S05]  /*144a0*/  BSYNC B1 ;  /* 0x0000000000017941 */ /* 0x000fea0003800000 */
.L_x_295:
[----:B------:R-:W-:Y:S04]  /*144b0*/  STL [R1+0x2ac], R11 ;  /* 0x0002ac0b01007387 */ /* 0x000fe80000100800 */
[----:B------:R3:W-:Y:S04]  /*144c0*/  STL [R1+0x2a8], R10 ;  /* 0x0002a80a01007387 */ /* 0x0007e80000100800 */
[----:B---3--:R-:W3:Y:S04]  /*144d0*/  LDL.LU R10, [R1+0x8] ;  /* 0x00000800010a7983 */ /* 0x008ee80000300800 */
[----:B-----5:R-:W-:Y:S04]  /*144e0*/  STL [R1+0x2a4], R9 ;  /* 0x0002a40901007387 */ /* 0x020fe80000100800 */
[----:B------:R-:W-:Y:S04]  /*144f0*/  STL [R1+0x2a0], R8 ;  /* 0x0002a00801007387 */ /* 0x000fe80000100800 */
[----:B------:R4:W-:Y:S04]  /*14500*/  STL [R1+0x29c], R7 ;  /* 0x00029c0701007387 */ /* 0x0009e80000100800 */
[----:B----4-:R-:W4:Y:S04]  /*14510*/  LDL.LU R7, [R1] ;  /* 0x0000000001077983 */ /* 0x010f280000300800 */
        /* <DEDUP_REMOVED lines=17> */
[----:B------:R0:W-:Y:S04]  /*14630*/  STL.S16 [R1], R6 ;  /* 0x0000000601007387 */ /* 0x0001e80000100600 */
        /* <DEDUP_REMOVED lines=8> */
[----:B--2---:R0:W-:Y:S04]  /*146c0*/  STL [R1], R0 ;  /* 0x0000000001007387 */ /* 0x0041e80000100800 */
[----:B0-----:R0:W5:Y:S02]  /*146d0*/  LDL.LU R0, [R1+0x288] ;  /* 0x0002880001007983 */ /* 0x0011640000300800 */
.L_x_298:
[----:B------:R-:W-:Y:S05]  /*146e0*/  BSYNC B1 ;  /* 0x0000000000017941 */ /* 0x000fea0003800000 */
.L_x_297:
[----:B-----5:R-:W-:Y:S04]  /*146f0*/  STL [R1+0x2ac], R11 ;  /* 0x0002ac0b01007387 */ /* 0x020fe80000100800 */
[----:B------:R2:W-:Y:S04]  /*14700*/  STL [R1+0x2a8], R10 ;  /* 0x0002a80a01007387 */ /* 0x0005e80000100800 */
[----:B--2---:R-:W2:Y:S04]  /*14710*/  LDL.LU R10, [R1+0xc] ;  /* 0x00000c00010a7983 */ /* 0x004ea80000300800 */
[----:B------:R-:W-:Y:S04]  /*14720*/  STL [R1+0x2a4], R9 ;  /* 0x0002a40901007387 */ /* 0x000fe80000100800 */
[----:B------:R-:W-:Y:S04]  /*14730*/  STL [R1+0x2a0], R8 ;  /* 0x0002a00801007387 */ /* 0x000fe80000100800 */
[----:B------:R4:W-:Y:S04]  /*14740*/  STL [R1+0x29c], R7 ;  /* 0x00029c0701007387 */ /* 0x0009e80000100800 */
[----:B----4-:R-:W4:Y:S04]  /*14750*/  LDL.LU R7, [R1] ;  /* 0x0000000001077983 */ /* 0x010f280000300800 */
        /* <DEDUP_REMOVED lines=26> */
[----:B---3--:R1:W-:Y:S04]  /*14900*/  STL [R1], R0 ;  /* 0x0000000001007387 */ /* 0x0083e80000100800 */
[----:B-1----:R1:W5:Y:S02]  /*14910*/  LDL.LU R0, [R1+0x288] ;  /* 0x0002880001007983 */ /* 0x0023640000300800 */
.L_x_300:
[----:B------:R-:W-:Y:S05]  /*14920*/  BSYNC B1 ;  /* 0x0000000000017941 */ /* 0x000fea0003800000 */
.L_x_299:
        /* <DEDUP_REMOVED lines=32> */
.L_x_302:
[----:B------:R-:W-:Y:S05]  /*14b30*/  BSYNC B1 ;  /* 0x0000000000017941 */ /* 0x000fea0003800000 */
.L_x_301:
        /* <DEDUP_REMOVED lines=32> */
.L_x_304:
[----:B------:R-:W-:Y:S05]  /*14d40*/  BSYNC B1 ;  /* 0x0000000000017941 */ /* 0x000fea0003800000 */
.L_x_303:
        /* <DEDUP_REMOVED lines=35> */
.L_x_306:
[----:B------:R-:W-:Y:S05]  /*14f80*/  BSYNC B1 ;  /* 0x0000000000017941 */ /* 0x000fea0003800000 */
.L_x_305:
        /* <DEDUP_REMOVED lines=35> */
.L_x_308:
[----:B------:R-:W-:Y:S05]  /*151c0*/  BSYNC B1 ;  /* 0x0000000000017941 */ /* 0x000fea0003800000 */
.L_x_307:
[----:B-----5:R-:W-:Y:S04]  /*151d0*/  STL [R1+0x290], R7 ;  /* 0x0002900701007387 */ /* 0x020fe80000100800 */
[----:B------:R3:W-:Y:S04]  /*151e0*/  STL [R1+0x28c], R6 ;  /* 0x00028c0601007387 */ /* 0x0007e80000100800 */
[----:B---3--:R-:W3:Y:S04]  /*151f0*/  LDL.LU R6, [R1] ;  /* 0x0000000001067983 */ /* 0x008ee80000300800 */
[----:B------:R4:W-:Y:S01]  /*15200*/  STL [R1+0x288], R3 ;  /* 0x0002880301007387 */ /* 0x0009e20000100800 */
[----:B---3--:R-:W-:-:S04]  /*15210*/  IMAD.U32 R7, R6, 0x10000, RZ ;  /* 0x0001000006077824 */ /* 0x008fc800078e00ff */
[----:B------:R-:W-:-:S04]  /*15220*/  FMUL R7, R7, R16 ;  /* 0x0000001007077220 */ /* 0x000fc80000400000 */
[----:B------:R-:W-:Y:S02]  /*15230*/  FFMA R224, R224, R2, R7 ;  /* 0x00000002e0e07223 */ /* 0x000fe40000000007 */
[----:B------:R3:W5:Y:S01]  /*15240*/  LDL.LU R7, [R1+0x290] ;  /* 0x0002900001077983 */ /* 0x0007620000300800 */
[----:B------:R-:W-:Y:S02]  /*15250*/  ISETP.GT.AND P4, PT, R0, 0x100, P2 ;  /* 0x000001000000780c */ /* 0x000fe40001784270 */
[----:B------:R-:W-:-:S04]  /*15260*/  F2FP.BF16.F32.PACK_AB R224, RZ, R224 ;  /* 0x000000e0ffe0723e */ /* 0x000fc800000010ff */
[----:B----4-:R-:W-:Y:S02]  /*15270*/  PRMT R3, R224, 0x7610, R3 ;  /* 0x00007610e0037816 */ /* 0x010fe40000000003 */
[----:B------:R-:W-:Y:S02]  /*15280*/  PRMT R224, R6, 0x7610, R224 ;  /* 0x0000761006e07816 */ /* 0x000fe400000000e0 */
[----:B------:R3:W5:Y:S04]  /*15290*/  LDL.LU R6, [R1+0x28c] ;  /* 0x00028c0001067983 */ /* 0x0007680000300800 */
[----:B------:R4:W-:Y:S04]  /*152a0*/  @P5 STG.E.U16 desc[UR58][R4.64+0x80], R3 ;  /* 0x0000800304005986 */ /* 0x0009e8000c10153a */
[----:B----4-:R3:W5:Y:S01]  /*152b0*/  LDL.LU R3, [R1+0x288] ;  /* 0x0002880001037983 */ /* 0x0107620000300800 */
[----:B------:R-:W-:Y:S04]  /*152c0*/  BSSY B1, `(.L_x_309) ;  /* 0x0000003000017945 */ /* 0x000fe80003800000 */
[----:B------:R-:W-:Y:S05]  /*152d0*/  @!P4 BRA `(.L_x_310) ;  /* 0x000000000004c947 */ /* 0x000fea0003800000 */
[----:B------:R4:W5:Y:S02]  /*152e0*/  LDG.E.LTC128B.U16 R224, desc[UR58][R20.64+0x82] ;  /* 0x0000823a14e07981 */ /* 0x000964000c1e1520 */
.L_x_310:
[----:B------:R-:W-:Y:S05]  /*152f0*/  BSYNC B1 ;  /* 0x0000000000017941 */ /* 0x000fea0003800000 */
.L_x_309:
[----:B-----5:R0:W-:Y:S02]  /*15300*/  STL [R1+0x288], R3 ;  /* 0x0002880301007387 */ /* 0x0201e40000100800 */
[----:B0-----:R-:W-:-:S04]  /*15310*/  IMAD.U32 R3, R224, 0x10000, RZ ;  /* 0x00010000e0037824 */ /* 0x001fc800078e00ff */
[----:B------:R-:W-:-:S04]  /*15320*/  FMUL R3, R3, R16 ;  /* 0x0000001003037220 */ /* 0x000fc80000400000 */
[----:B------:R-:W-:Y:S02]  /*15330*/  FFMA R225, R225, R2, R3 ;  /* 0x00000002e1e17223 */ /* 0x000fe40000000003 */
[----:B------:R0:W5:Y:S01]  /*15340*/  LDL.LU R3, [R1+0x288] ;  /* 0x0002880001037983 */ /* 0x0001620000300800 */
[----:B------:R-:W-:Y:S01]  /*15350*/  ISETP.GT.AND P5, PT, R0, 0x108, P3 ;  /* 0x000001080000780c */ /* 0x000fe20001fa4270 */
[----:B------:R-:W-:Y:S01]  /*15360*/  BSSY B1, `(.L_x_311) ;  /* 0x0000005000017945 */ /* 0x000fe20003800000 */
[----:B------:R-:W-:-:S05]  /*15370*/  F2FP.BF16.F32.PACK_AB R225, RZ, R225 ;  /* 0x000000e1ffe1723e */ /* 0x000fca00000010ff */
[----:B------:R0:W-:Y:S06]  /*15380*/  @P4 STG.E.U16 desc[UR58][R4.64+0x82], R225 ;  /* 0x000082e104004986 */ /* 0x0001ec000c10153a */
[----:B------:R-:W-:Y:S05]  /*15390*/  @!P5 BRA `(.L_x_312) ;  /* 0x000000000004d947 */ /* 0x000fea0003800000 */
[----:B------:R0:W5:Y:S02]  /*153a0*/  LDG.E.LTC128B.U16 R224, desc[UR58][R18.64+0x80] ;  /* 0x0000803a12e07981 */ /* 0x000164000c1e1520 */
.L_x_312:
[----:B------:R-:W-:Y:S05]  /*153b0*/  BSYNC B1 ;  /* 0x0000000000017941 */ /* 0x000fea0003800000 */
.L_x_311:
[----:B0----5:R-:W-:Y:S01]  /*153c0*/  IMAD.U32 R225, R224, 0x10000, RZ ;  /* 0x00010000e0e17824 */ /* 0x021fe200078e00ff */
[----:B------:R-:W-:Y:S01]  /*153d0*/  ISETP.GT.AND P4, PT, R0, 0x108, P2 ;  /* 0x000001080000780c */ /* 0x000fe20001784270 */
[----:B------:R-:W-:Y:S02]  /*153e0*/  BSSY B1, `(.L_x_313) ;  /* 0x0000007000017945 */ /* 0x000fe40003800000 */
[----:B------:R-:W-:-:S04]  /*153f0*/  FMUL R225, R225, R16 ;  /* 0x00000010e1e17220 */ /* 0x000fc80000400000 */
[----:B------:R-:W-:-:S05]  /*15400*/  FFMA R225, R226, R2, R225 ;  /* 0x00000002e2e17223 */ /* 0x000fca00000000e1 */
[----:B------:R-:W-:-:S05]  /*15410*/  F2FP.BF16.F32.PACK_AB R225, RZ, R225 ;  /* 0x000000e1ffe1723e */ /* 0x000fca00000010ff */
[----:B------:R0:W-:Y:S01]  /*15420*/  @P5 STG.E.U16 desc[UR58][R236.64+0x80], R225 ;  /* 0x000080e1ec005986 */ /* 0x0001e2000c10153a */
[----:B------:R-:W-:Y:S05]  /*15430*/  @!P4 BRA `(.L_x_314) ;  /* 0x000000000004c947 */ /* 0x000fea0003800000 */
[----:B------:R0:W5:Y:S02]  /*15440*/  LDG.E.LTC128B.U16 R224, desc[UR58][R18.64+0x82] ;  /* 0x0000823a12e07981 */ /* 0x000164000c1e1520 */
.L_x_314:
[----:B------:R-:W-:Y:S05]  /*15450*/  BSYNC B1 ;  /* 0x0000000000017941 */ /* 0x000fea0003800000 */
.L_x_313:
        /* <DEDUP_REMOVED lines=9> */
.L_x_316:
[----:B------:R-:W-:Y:S05]  /*154f0*/  BSYNC B1 ;  /* 0x0000000000017941 */ /* 0x000fea0003800000 */
.L_x_315:
        /* <DEDUP_REMOVED lines=9> */
.L_x_318:
[----:B------:R-:W-:Y:S05]  /*15590*/  BSYNC B1 ;  /* 0x0000000000017941 */ /* 0x000fea0003800000 */
.L_x_317:
        /* <DEDUP_REMOVED lines=9> */
.L_x_320:
[----:B------:R-:W-:Y:S05]  /*15630*/  BSYNC B1 ;  /* 0x0000000000017941 */ /* 0x000fea0003800000 */
.L_x_319:
        /* <DEDUP_REMOVED lines=9> */
.L_x_322:
[----:B------:R-:W-:Y:S05]  /*156d0*/  BSYNC B1 ;  /* 0x0000000000017941 */ /* 0x000fea0003800000 */
.L_x_321:
        /* <DEDUP_REMOVED lines=9> */
.L_x_324:
[----:B------:R-:W-:Y:S05]  /*15770*/  BSYNC B1 ;  /* 0x0000000000017941 */ /* 0x000fea0003800000 */
.L_x_323:
[----:B0----5:R-:W-:Y:S01]  /*15780*/  IMAD.U32 R225, R224, 0x10000, RZ ;  /* 0x00010000e0e17824 */ /* 0x021fe200078e00ff */
[----:B------:R-:W-:Y:S01]  /*15790*/  ISETP.GT.AND P4, PT, R0, 0x180, P2 ;  /* 0x000001800000780c */ /* 0x000fe20001784270 */
[----:B------:R-:W-:Y:S02]  /*157a0*/  BSSY B1, `(.L_x_325) ;  /* 0x0000009000017945 */ /* 0x000fe40003800000 */
[----:B------:R-:W-:-:S04]  /*157b0*/  FMUL R225, R225, R16 ;  /* 0x00000010e1e17220 */ /* 0x000fc80000400000 */
[----:B------:R-:W-:-:S05]  /*157c0*/  FFMA R216, R216, R2, R225 ;  /* 0x00000002d8d87223 */ /* 0x000fca00000000e1 */
[----:B------:R-:W-:-:S04]  /*157d0*/  F2FP.BF16.F32.PACK_AB R216, RZ, R216 ;  /* 0x000000d8ffd8723e */ /* 0x000fc800000010ff */
[----:B------:R-:W-:Y:S02]  /*157e0*/  PRMT R225, R216, 0x7610, R225 ;  /* 0x00007610d8e17816 */ /* 0x000fe400000000e1 */
[----:B------:R-:W-:-:S03]  /*157f0*/  PRMT R216, R224, 0x7610, R216 ;  /* 0x00007610e0d87816 */ /* 0x000fc600000000d8 */
[----:B------:R0:W-:Y:S01]  /*15800*/  @P5 STG.E.U16 desc[UR58][R6.64+0x80], R225 ;  /* 0x000080e106005986 */ /* 0x0001e2000c10153a */
[----:B------:R-:W-:Y:S05]  /*15810*/  @!P4 BRA `(.L_x_326) ;  /* 0x000000000004c947 */ /* 0x000fea0003800000 */
[----:B------:R0:W5:Y:S02]  /*15820*/  LDG.E.LTC128B.U16 R216, desc[UR58][R14.64+0x82] ;  /* 0x0000823a0ed87981 */ /* 0x000164000c1e1520 */
.L_x_326:
[----:B------:R-:W-:Y:S05]  /*15830*/  BSYNC B1 ;  /* 0x0000000000017941 */ /* 0x000fea0003800000 */
.L_x_325:
[----:B-----5:R-:W-:Y:S01]  /*15840*/  IMAD.U32 R224, R216, 0x10000, RZ ;  /* 0x00010000d8e07824 */ /* 0x020fe200078e00ff */
        /* <DEDUP_REMOVED lines=8> */
.L_x_328:
[----:B------:R-:W-:Y:S05]  /*158d0*/  BSYNC B1 ;  /* 0x0000000000017941 */ /* 0x000fea0003800000 */
.L_x_327:
        /* <DEDUP_REMOVED lines=9> */
.L_x_330:
[----:B------:R-:W-:Y:S05]  /*15970*/  BSYNC B1 ;  /* 0x0000000000017941 */ /* 0x000fea0003800000 */
.L_x_329:
        /* <DEDUP_REMOVED lines=9> */
.L_x_332:
[----:B------:R-:W-:Y:S05]  /*15a10*/  BSYNC B1 ;  /* 0x0000000000017941 */ /* 0x000fea0003800000 */
.L_x_331:
        /* <DEDUP_REMOVED lines=9> */
.L_x_334:
[----:B------:R-:W-:Y:S05]  /*15ab0*/  BSYNC B1 ;  /* 0x0000000000017941 */ /* 0x000fea0003800000 */
.L_x_333:
        /* <DEDUP_REMOVED lines=9> */
.L_x_336:
[----:B------:R-:W-:Y:S05]  /*15b50*/  BSYNC B1 ;  /* 0x0000000000017941 */ /* 0x000fea0003800000 */
.L_x_335:
        /* <DEDUP_REMOVED lines=9> */
.L_x_338:
[----:B------:R-:W-:Y:S05]  /*15bf0*/  BSYNC B1 ;  /* 0x0000000000017941 */ /* 0x000fea0003800000 */
.L_x_337:
[----:B------:R1:W5:Y:S02]  /*15c00*/  LDL.64 R224, [R1+0x240] ;  /* 0x0002400001e07983 */ /* 0x0003640000100a00 */
[----:B0----5:R-:W-:Y:S01]  /*15c10*/  IMAD.U32 R217, R216, 0x10000, RZ ;  /* 0x00010000d8d97824 */ /* 0x021fe200078e00ff */
[----:B------:R-:W-:Y:S01]  /*15c20*/  ISETP.GT.AND P3, PT, R3, 0x50, PT ;  /* 0x000000500300780c */ /* 0x000fe20003f64270 */
[----:B------:R-:W-:Y:S02]  /*15c30*/  BSSY B1, `(.L_x_339) ;  /* 0x0000008000017945 */ /* 0x000fe40003800000 */
[----:B------:R-:W-:Y:S01]  /*15c40*/  FMUL R218, R217, R16 ;  /* 0x00000010d9da7220 */ /* 0x000fe20000400000 */
[----:B------:R-:W-:-:S03]  /*15c50*/  ISETP.GT.AND P1, PT, R0, RZ, P3 ;  /* 0x000000ff0000720c */ /* 0x000fc60001f24270 */
[----:B------:R-:W-:-:S05]  /*15c60*/  FFMA R218, R223, R2, R218 ;  /* 0x00000002dfda7223 */ /* 0x000fca00000000da */
[----:B------:R-:W-:-:S05]  /*15c70*/  F2FP.BF16.F32.PACK_AB R218, RZ, R218 ;  /* 0x000000daffda723e */ /* 0x000fca00000010ff */
[----:B------:R1:W-:Y:S01]  /*15c80*/  @P0 STG.E.U16 desc[UR58][R22.64+0x92], R218 ;  /* 0x000092da16000986 */ /* 0x0003e2000c10153a */
[----:B------:R-:W-:Y:S05]  /*15c90*/  @!P1 BRA `(.L_x_340) ;  /* 0x0000000000049947 */ /* 0x000fea0003800000 */
[----:B------:R0:W5:Y:S02]  /*15ca0*/  LDG.E.LTC128B.U16 R216, desc[UR58][R224.64+0xa0] ;  /* 0x0000a03ae0d87981 */ /* 0x000164000c1e1520 */
.L_x_340:
[----:B------:R-:W-:Y:S05]  /*15cb0*/  BSYNC B1 ;  /* 0x0000000000017941 */ /* 0x000fea0003800000 */
.L_x_339:
[----:B-----5:R-:W-:Y:S01]  /*15cc0*/  IMAD.U32 R217, R216, 0x10000, RZ ;  /* 0x00010000d8d97824 */ /* 0x020fe200078e00ff */
        /* <DEDUP_REMOVED lines=9> */
.L_x_342:
[----:B------:R-:W-:Y:S05]  /*15d60*/  BSYNC B1 ;  /* 0x0000000000017941 */ /* 0x000fea0003800000 */
.L_x_341:
[----:B------:R1:W5:Y:S02]  /*15d70*/  LDL.64 R220, [R1+0x220] ;  /* 0x0002200001dc7983 */ /* 0x0003640000100a00 */
        /* <DEDUP_REMOVED lines=9> */
.L_x_344:
[----:B------:R-:W-:Y:S05]  /*15e10*/  BSYNC B1 ;  /* 0x0000000000017941 */ /* 0x000fea0003800000 */
.L_x_343:
[----:B-1----:R-:W2:Y:S01]  /*15e20*/  LDL.64 R218, [R1+0x228] ;  /* 0x0002280001da7983 */ /* 0x002ea20000100a00 */
[----:B-----5:R-:W-:Y:S01]  /*15e30*/  IMAD.U32 R209, R216, 0x10000, RZ ;  /* 0x00010000d8d17824 */ /* 0x020fe200078e00ff */
[----:B------:R-:W-:Y:S01]  /*15e40*/  ISETP.GT.AND P0, PT, R0, 0x8, P2 ;  /* 0x000000080000780c */ /* 0x000fe20001704270 */
[----:B------:R-:W-:Y:S02]  /*15e50*/  BSSY B1, `(.L_x_345) ;  /* 0x0000007000017945 */ /* 0x000fe40003800000 */
[----:B------:R-:W-:-:S04]  /*15e60*/  FMUL R209, R209, R16 ;  /* 0x00000010d1d17220 */ /* 0x000fc80000400000 */
[----:B------:R-:W-:-:S05]  /*15e70*/  FFMA R209, R210, R2, R209 ;  /* 0x00000002d2d17223 */ /* 0x000fca00000000d1 */
[----:B------:R-:W-:-:S05]  /*15e80*/  F2FP.BF16.F32.PACK_AB R209, RZ, R209 ;  /* 0x000000d1ffd1723e */ /* 0x000fca00000010ff */
[----:B--2---:R1:W-:Y:S01]  /*15e90*/  @P1 STG.E.U16 desc[UR58][R218.64+0xa0], R209 ;  /* 0x0000a0d1da001986 */ /* 0x0043e2000c10153a */
[----:B------:R-:W-:Y:S05]  /*15ea0*/  @!P0 BRA `(.L_x_346) ;  /* 0x0000000000048947 */ /* 0x000fea0003800000 */
[----:B------:R2:W5:Y:S02]  /*15eb0*/  LDG.E.LTC128B.U16 R216, desc[UR58][R220.64+0xa2] ;  /* 0x0000a23adcd87981 */ /* 0x000564000c1e1520 */
.L_x_346:
[----:B------:R-:W-:Y:S05]  /*15ec0*/  BSYNC B1 ;  /* 0x0000000000017941 */ /* 0x000fea0003800000 */
.L_x_345:
[----:B-1---5:R-:W-:Y:S01]  /*15ed0*/  IMAD.U32 R209, R216, 0x10000, RZ ;  /* 0x00010000d8d17824 */ /* 0x022fe200078e00ff */
        /* <DEDUP_REMOVED lines=9> */
.L_x_348:
[----:B------:R-:W-:Y:S05]  /*15f70*/  BSYNC B1 ;  /* 0x0000000000017941 */ /* 0x000fea0003800000 */
.L_x_347:
        /* <DEDUP_REMOVED lines=10> */
.L_x_350:
[----:B------:R-:W-:Y:S05]  /*16020*/  BSYNC B1 ;  /* 0x0000000000017941 */ /* 0x000fea0003800000 */
.L_x_349:
[----:B0----5:R-:W-:Y:S01]  /*16030*/  IMAD.U32 R209, R216, 0x10000, RZ ;  /* 0x00010000d8d17824 */ /* 0x021fe200078e00ff */
[----:B------:R-:W-:Y:S01]  /*16040*/  ISETP.GT.AND P5, PT, R0, 0x8, P1 ;  /* 0x000000080000780c */ /* 0x000fe20000fa4270 */
[----:B------:R-:W-:Y:S02]  /*16050*/  BSSY B1, `(.L_x_351) ;  /* 0x0000007000017945 */ /* 0x000fe40003800000 */
[----:B-1----:R-:W-:-:S04]  /*16060*/  FMUL R208, R209, R16 ;  /* 0x00000010d1d07220 */ /* 0x002fc80000400000 */
[----:B------:R-:W-:-:S05]  /*16070*/  FFMA R208, R213, R2, R208 ;  /* 0x00000002d5d07223 */ /* 0x000fca00000000d0 */
[----:B------:R-:W-:-:S05]  /*16080*/  F2FP.BF16.F32.PACK_AB R208, RZ, R208 ;  /* 0x000000d0ffd0723e */ /* 0x000fca00000010ff */
[----:B------:R0:W-:Y:S01]  /*16090*/  @P4 STG.E.U16 desc[UR58][R8.64+0xb2], R208 ;  /* 0x0000b2d008004986 */ /* 0x0001e2000c10153a */
[----:B------:R-:W-:Y:S05]  /*160a0*/  @!P5 BRA `(.L_x_352) ;  /* 0x000000000004d947 */ /* 0x000fea0003800000 */
[----:B------:R1:W5:Y:S02]  /*160b0*/  LDG.E.LTC128B.U16 R216, desc[UR58][R220.64+0xb0] ;  /* 0x0000b03adcd87981 */ /* 0x000364000c1e1520 */
.L_x_352:
[----:B------:R-:W-:Y:S05]  /*160c0*/  BSYNC B1 ;  /* 0x0000000000017941 */ /* 0x000fea0003800000 */
.L_x_351:
        /* <DEDUP_REMOVED lines=9> */
.L_x_354:
[----:B------:R-:W-:Y:S05]  /*16160*/  BSYNC B1 ;  /* 0x0000000000017941 */ /* 0x000fea0003800000 */
.L_x_353:
        /* <DEDUP_REMOVED lines=9> */
.L_x_356:
[----:B------:R-:W-:Y:S05]  /*16200*/  BSYNC B1 ;  /* 0x0000000000017941 */ /* 0x000fea0003800000 */
.L_x_355:
        /* <DEDUP_REMOVED lines=9> */
.L_x_358:
[----:B------:R-:W-:Y:S05]  /*162a0*/  BSYNC B1 ;  /* 0x0000000000017941 */ /* 0x000fea0003800000 */
.L_x_357:
        /* <DEDUP_REMOVED lines=9> */
.L_x_360:
[----:B------:R-:W-:Y:S05]  /*16340*/  BSYNC B1 ;  /* 0x0000000000017941 */ /* 0x000fea0003800000 */
.L_x_359:
[----:B------:R-:W2:Y:S01]  /*16350*/  LDL.64 R208, [R1+0x200] ;  /* 0x0002000001d07983 */ /* 0x000ea20000100a00 */
        /* <DEDUP_REMOVED lines=9> */
.L_x_362:
[----:B------:R-:W-:Y:S05]  /*163f0*/  BSYNC B1 ;  /* 0x0000000000017941 */ /* 0x000fea0003800000 */
.L_x_361:
[----:B--2--5:R-:W-:Y:S01]  /*16400*/  IMAD.U32 R201, R216, 0x10000, RZ ;  /* 0x00010000d8c97824 */ /* 0x024fe200078e00ff */
[----:B------:R-:W-:Y:S01]  /*16410*/  ISETP.GT.AND P5, PT, R0, 0x80, P1 ;  /* 0x000000800000780c */ /* 0x000fe20000fa4270 */
[----:B------:R-:W-:Y:S02]  /*16420*/  BSSY B1, `(.L_x_363) ;  /* 0x0000007000017945 */ /* 0x000fe40003800000 */
[----:B0-----:R-:W-:-:S04]  /*16430*/  FMUL R200, R201, R16 ;  /* 0x00000010c9c87220 */ /* 0x001fc80000400000 */
[----:B------:R-:W-:-:S05]  /*16440*/  FFMA R200, R203, R2, R200 ;  /* 0x00000002cbc87223 */ /* 0x000fca00000000c8 */
[----:B------:R-:W-:-:S05]  /*16450*/  F2FP.BF16.F32.PACK_AB R200, RZ, R200 ;  /* 0x000000c8ffc8723e */ /* 0x000fca00000010ff */
[----:B------:R0:W-:Y:S01]  /*16460*/  @P4 STG.E.U16 desc[UR58][R208.64+0xa2], R200 ;  /* 0x0000a2c8d0004986 */ /* 0x0001e2000c10153a */
[----:B------:R-:W-:Y:S05]  /*16470*/  @!P5 BRA `(.L_x_364) ;  /* 0x000000000004d947 */ /* 0x000fea0003800000 */
[----:B------:R2:W5:Y:S02]  /*16480*/  LDG.E.LTC128B.U16 R216, desc[UR58][R234.64+0xb0] ;  /* 0x0000b03aead87981 */ /* 0x000564000c1e1520 */
.L_x_364:
[----:B------:R-:W-:Y:S05]  /*16490*/  BSYNC B1 ;  /* 0x0000000000017941 */ /* 0x000fea0003800000 */
.L_x_363:
        /* <DEDUP_REMOVED lines=9> */
.L_x_366:
[----:B------:R-:W-:Y:S05]  /*16530*/  BSYNC B1 ;  /* 0x0000000000017941 */ /* 0x000fea0003800000 */
.L_x_365:
        /* <DEDUP_REMOVED lines=9> */
.L_x_368:
[----:B------:R-:W-:Y:S05]  /*165d0*/  BSYNC B1 ;  /* 0x0000000000017941 */ /* 0x000fea0003800000 */
.L_x_367:
        /* <DEDUP_REMOVED lines=9> */
.L_x_370:
[----:B------:R-:W-:Y:S05]  /*16670*/  BSYNC B1 ;  /* 0x0000000000017941 */ /* 0x000fea0003800000 */
.L_x_369:
        /* <DEDUP_REMOVED lines=9> */
.L_x_372:
[----:B------:R-:W-:Y:S05]  /*16710*/  BSYNC B1 ;  /* 0x0000000000017941 */ /* 0x000fea0003800000 */
.L_x_371:
        /* <DEDUP_REMOVED lines=9> */
.L_x_374:
[----:B------:R-:W-:Y:S05]  /*167b0*/  BSYNC B1 ;  /* 0x0000000000017941 */ /* 0x000fea0003800000 */
.L_x_373:
        /* <DEDUP_REMOVED lines=9> */
.L_x_376:
[----:B------:R-:W-:Y:S05]  /*16850*/  BSYNC B1 ;  /* 0x0000000000017941 */ /* 0x000fea0003800000 */
.L_x_375:
        /* <DEDUP_REMOVED lines=9> */
.L_x_378:
[----:B------:R-:W-:Y:S05]  /*168f0*/  BSYNC B1 ;  /* 0x0000000000017941 */ /* 0x000fea0003800000 */
.L_x_377:
        /* <DEDUP_REMOVED lines=9> */
.L_x_380:
[----:B------:R-:W-:Y:S05]  /*16990*/  BSYNC B1 ;  /* 0x0000000000017941 */ /* 0x000fea0003800000 */
.L_x_379:
        /* <DEDUP_REMOVED lines=9> */
.L_x_382:
[----:B------:R-:W-:Y:S05]  /*16a30*/  BSYNC B1 ;  /* 0x0000000000017941 */ /* 0x000fea0003800000 */
.L_x_381:
        /* <DEDUP_REMOVED lines=9> */
.L_x_384:
[----:B------:R-:W-:Y:S05]  /*16ad0*/  BSYNC B1 ;  /* 0x0000000000017941 */ /* 0x000fea0003800000 */
.L_x_383:
        /* <DEDUP_REMOVED lines=9> */
.L_x_386:
[----:B------:R-:W-:Y:S05]  /*16b70*/  BSYNC B1 ;  /* 0x0000000000017941 */ /* 0x000fea0003800000 */
.L_x_385:
        /* <DEDUP_REMOVED lines=9> */
.L_x_388:
[----:B------:R-:W-:Y:S05]  /*16c10*/  BSYNC B1 ;  /* 0x0000000000017941 */ /* 0x000fea0003800000 */
.L_x_387:
        /* <DEDUP_REMOVED lines=9> */
.L_x_390:
[----:B------:R-:W-:Y:S05]  /*16cb0*/  BSYNC B1 ;  /* 0x0000000000017941 */ /* 0x000fea0003800000 */
.L_x_389:
        /* <DEDUP_REMOVED lines=9> */
.L_x_392:
[----:B------:R-:W-:Y:S05]  /*16d50*/  BSYNC B1 ;  /* 0x0000000000017941 */ /* 0x000fea0003800000 */
.L_x_391:
        /* <DEDUP_REMOVED lines=9> */
.L_x_394:
[----:B------:R-:W-:Y:S05]  /*16df0*/  BSYNC B1 ;  /* 0x0000000000017941 */ /* 0x000fea0003800000 */
.L_x_393:
        /* <DEDUP_REMOVED lines=9> */
.L_x_396:
[----:B------:R-:W-:Y:S05]  /*16e90*/  BSYNC B1 ;  /* 0x0000000000017941 */ /* 0x000fea0003800000 */
.L_x_395:
        /* <DEDUP_REMOVED lines=9> */
.L_x_398:
[----:B------:R-:W-:Y:S05]  /*16f30*/  BSYNC B1 ;  /* 0x0000000000017941 */ /* 0x000fea0003800000 */
.L_x_397:
        /* <DEDUP_REMOVED lines=9> */
.L_x_400:
[----:B------:R-:W-:Y:S05]  /*16fd0*/  BSYNC B1 ;  /* 0x0000000000017941 */ /* 0x000fea0003800000 */
.L_x_399:
        /* <DEDUP_REMOVED lines=9> */
.L_x_402:
[----:B------:R-:W-:Y:S05]  /*17070*/  BSYNC B1 ;  /* 0x0000000000017941 */ /* 0x000fea0003800000 */
.L_x_401:
        /* <DEDUP_REMOVED lines=10> */
.L_x_404:
[----:B------:R-:W-:Y:S05]  /*17120*/  BSYNC B1 ;  /* 0x0000000000017941 */ /* 0x000fea0003800000 */
.L_x_403:
        /* <DEDUP_REMOVED lines=10> */
.L_x_406:
[----:B------:R-:W-:Y:S05]  /*171d0*/  BSYNC B1 ;  /* 0x0000000000017941 */ /* 0x000fea0003800000 */
.L_x_405:
        /* <DEDUP_REMOVED lines=9> */
.L_x_408:
[----:B------:R-:W-:Y:S05]  /*17270*/  BSYNC B1 ;  /* 0x0000000000017941 */ /* 0x000fea0003800000 */
.L_x_407:
        /* <DEDUP_REMOVED lines=9> */
.L_x_410:
[----:B------:R-:W-:Y:S05]  /*17310*/  BSYNC B1 ;  /* 0x0000000000017941 */ /* 0x000fea0003800000 */
.L_x_409:
        /* <DEDUP_REMOVED lines=10> */
.L_x_412:
[----:B------:R-:W-:Y:S05]  /*173c0*/  BSYNC B1 ;  /* 0x0000000000017941 */ /* 0x000fea0003800000 */
.L_x_411:
        /* <DEDUP_REMOVED lines=10> */
.L_x_414:
[----:B------:R-:W-:Y:S05]  /*17470*/  BSYNC B1 ;  /* 0x0000000000017941 */ /* 0x000fea0003800000 */
.L_x_413:
        /* <DEDUP_REMOVED lines=9> */
.L_x_416:
[----:B------:R-:W-:Y:S05]  /*17510*/  BSYNC B1 ;  /* 0x0000000000017941 */ /* 0x000fea0003800000 */
.L_x_415:
        /* <DEDUP_REMOVED lines=9> */
.L_x_418:
[----:B------:R-:W-:Y:S05]  /*175b0*/  BSYNC B1 ;  /* 0x0000000000017941 */ /* 0x000fea0003800000 */
.L_x_417:
        /* <DEDUP_REMOVED lines=9> */
.L_x_420:
[----:B------:R-:W-:Y:S05]  /*17650*/  BSYNC B1 ;  /* 0x0000000000017941 */ /* 0x000fea0003800000 */
.L_x_419:
        /* <DEDUP_REMOVED lines=9> */
.L_x_422:
[----:B------:R-:W-:Y:S05]  /*176f0*/  BSYNC B1 ;  /* 0x0000000000017941 */ /* 0x000fea0003800000 */
.L_x_421:
        /* <DEDUP_REMOVED lines=9> */
.L_x_424:
[----:B------:R-:W-:Y:S05]  /*17790*/  BSYNC B1 ;  /* 0x0000000000017941 */ /* 0x000fea0003800000 */
.L_x_423:
        /* <DEDUP_REMOVED lines=9> */
.L_x_426:
[----:B------:R-:W-:Y:S05]  /*17830*/  BSYNC B1 ;  /* 0x0000000000017941 */ /* 0x000fea0003800000 */
.L_x_425:
        /* <DEDUP_REMOVED lines=9> */
.L_x_428:
[----:B------:R-:W-:Y:S05]  /*178d0*/  BSYNC B1 ;  /* 0x0000000000017941 */ /* 0x000fea0003800000 */
.L_x_427:
        /* <DEDUP_REMOVED lines=9> */
.L_x_430:
[----:B------:R-:W-:Y:S05]  /*17970*/  BSYNC B1 ;  /* 0x0000000000017941 */ /* 0x000fea0003800000 */
.L_x_429:
        /* <DEDUP_REMOVED lines=9> */
.L_x_432:
[----:B------:R-:W-:Y:S05]  /*17a10*/  BSYNC B1 ;  /* 0x0000000000017941 */ /* 0x000fea0003800000 */
.L_x_431:
        /* <DEDUP_REMOVED lines=9> */
.L_x_434:
[----:B------:R-:W-:Y:S05]  /*17ab0*/  BSYNC B1 ;  /* 0x0000000000017941 */ /* 0x000fea0003800000 */
.L_x_433:
        /* <DEDUP_REMOVED lines=9> */
.L_x_436:
[----:B------:R-:W-:Y:S05]  /*17b50*/  BSYNC B1 ;  /* 0x0000000000017941 */ /* 0x000fea0003800000 */
.L_x_435:
        /* <DEDUP_REMOVED lines=9> */
.L_x_438:
[----:B------:R-:W-:Y:S05]  /*17bf0*/  BSYNC B1 ;  /* 0x0000000000017941 */ /* 0x000fea0003800000 */
.L_x_437:
        /* <DEDUP_REMOVED lines=9> */
.L_x_440:
[----:B------:R-:W-:Y:S05]  /*17c90*/  BSYNC B1 ;  /* 0x0000000000017941 */ /* 0x000fea0003800000 */
.L_x_439:
        /* <DEDUP_REMOVED lines=9> */
.L_x_442:
[----:B------:R-:W-:Y:S05]  /*17d30*/  BSYNC B1 ;  /* 0x0000000000017941 */ /* 0x000fea0003800000 */
.L_x_441:
        /* <DEDUP_REMOVED lines=9> */
.L_x_444:
[----:B------:R-:W-:Y:S05]  /*17dd0*/  BSYNC B1 ;  /* 0x0000000000017941 */ /* 0x000fea0003800000 */
.L_x_443:
        /* <DEDUP_REMOVED lines=9> */
.L_x_446:
[----:B------:R-:W-:Y:S05]  /*17e70*/  BSYNC B1 ;  /* 0x0000000000017941 */ /* 0x000fea0003800000 */
.L_x_445:
        /* <DEDUP_REMOVED lines=9> */
.L_x_448:
[----:B------:R-:W-:Y:S05]  /*17f10*/  BSYNC B1 ;  /* 0x0000000000017941 */ /* 0x000fea0003800000 */
.L_x_447:
        /* <DEDUP_REMOVED lines=9> */
.L_x_450:
[----:B------:R-:W-:Y:S05]  /*17fb0*/  BSYNC B1 ;  /* 0x0000000000017941 */ /* 0x000fea0003800000 */
.L_x_449:
        /* <DEDUP_REMOVED lines=9> */
.L_x_452:
[----:B------:R-:W-:Y:S05]  /*18050*/  BSYNC B1 ;  /* 0x0000000000017941 */ /* 0x000fea0003800000 */
.L_x_451:
        /* <DEDUP_REMOVED lines=9> */
.L_x_454:
[----:B------:R-:W-:Y:S05]  /*180f0*/  BSYNC B1 ;  /* 0x0000000000017941 */ /* 0x000fea0003800000 */
.L_x_453:
        /* <DEDUP_REMOVED lines=9> */
.L_x_456:
[----:B------:R-:W-:Y:S05]  /*18190*/  BSYNC B1 ;  /* 0x0000000000017941 */ /* 0x000fea0003800000 */
.L_x_455:
        /* <DEDUP_REMOVED lines=9> */
.L_x_458:
[----:B------:R-:W-:Y:S05]  /*18230*/  BSYNC B1 ;  /* 0x0000000000017941 */ /* 0x000fea0003800000 */
.L_x_457:
        /* <DEDUP_REMOVED lines=9> */
.L_x_460:
[----:B------:R-:W-:Y:S05]  /*182d0*/  BSYNC B1 ;  /* 0x0000000000017941 */ /* 0x000fea0003800000 */
.L_x_459:
        /* <DEDUP_REMOVED lines=9> */
.L_x_462:
[----:B------:R-:W-:Y:S05]  /*18370*/  BSYNC B1 ;  /* 0x0000000000017941 */ /* 0x000fea0003800000 */
.L_x_461:
        /* <DEDUP_REMOVED lines=9> */
.L_x_464:
[----:B------:R-:W-:Y:S05]  /*18410*/  BSYNC B1 ;  /* 0x0000000000017941 */ /* 0x000fea0003800000 */
.L_x_463:
        /* <DEDUP_REMOVED lines=9> */
.L_x_466:
[----:B------:R-:W-:Y:S05]  /*184b0*/  BSYNC B1 ;  /* 0x0000000000017941 */ /* 0x000fea0003800000 */
.L_x_465:
        /* <DEDUP_REMOVED lines=10> */
.L_x_468:
[----:B------:R-:W-:Y:S05]  /*18560*/  BSYNC B1 ;  /* 0x0000000000017941 */ /* 0x000fea0003800000 */
.L_x_467:
        /* <DEDUP_REMOVED lines=10> */
.L_x_470:
[----:B------:R-:W-:Y:S05]  /*18610*/  BSYNC B1 ;  /* 0x0000000000017941 */ /* 0x000fea0003800000 */
.L_x_469:
        /* <DEDUP_REMOVED lines=9> */
.L_x_472:
[----:B------:R-:W-:Y:S05]  /*186b0*/  BSYNC B1 ;  /* 0x0000000000017941 */ /* 0x000fea0003800000 */
.L_x_471:
        /* <DEDUP_REMOVED lines=9> */
.L_x_474:
[----:B------:R-:W-:Y:S05]  /*18750*/  BSYNC B1 ;  /* 0x0000000000017941 */ /* 0x000fea0003800000 */
.L_x_473:
        /* <DEDUP_REMOVED lines=10> */
.L_x_476:
[----:B------:R-:W-:Y:S05]  /*18800*/  BSYNC B1 ;  /* 0x0000000000017941 */ /* 0x000fea0003800000 */
.L_x_475:
        /* <DEDUP_REMOVED lines=10> */
.L_x_478:
[----:B------:R-:W-:Y:S05]  /*188b0*/  BSYNC B1 ;  /* 0x0000000000017941 */ /* 0x000fea0003800000 */
.L_x_477:
        /* <DEDUP_REMOVED lines=9> */
.L_x_480:
[----:B------:R-:W-:Y:S05]  /*18950*/  BSYNC B1 ;  /* 0x0000000000017941 */ /* 0x000fea0003800000 */
.L_x_479:
        /* <DEDUP_REMOVED lines=9> */
.L_x_482:
[----:B------:R-:W-:Y:S05]  /*189f0*/  BSYNC B1 ;  /* 0x0000000000017941 */ /* 0x000fea0003800000 */
.L_x_481:
        /* <DEDUP_REMOVED lines=9> */
.L_x_484:
[----:B------:R-:W-:Y:S05]  /*18a90*/  BSYNC B1 ;  /* 0x0000000000017941 */ /* 0x000fea0003800000 */
.L_x_483:
        /* <DEDUP_REMOVED lines=9> */
.L_x_486:
[----:B------:R-:W-:Y:S05]  /*18b30*/  BSYNC B1 ;  /* 0x0000000000017941 */ /* 0x000fea0003800000 */
.L_x_485:
        /* <DEDUP_REMOVED lines=9> */
.L_x_488:
[----:B------:R-:W-:Y:S05]  /*18bd0*/  BSYNC B1 ;  /* 0x0000000000017941 */ /* 0x000fea0003800000 */
.L_x_487:
        /* <DEDUP_REMOVED lines=9> */
.L_x_490:
[----:B------:R-:W-:Y:S05]  /*18c70*/  BSYNC B1 ;  /* 0x0000000000017941 */ /* 0x000fea0003800000 */
.L_x_489:
        /* <DEDUP_REMOVED lines=9> */
.L_x_492:
[----:B------:R-:W-:Y:S05]  /*18d10*/  BSYNC B1 ;  /* 0x0000000000017941 */ /* 0x000fea0003800000 */
.L_x_491:
        /* <DEDUP_REMOVED lines=9> */
.L_x_494:
[----:B------:R-:W-:Y:S05]  /*18db0*/  BSYNC B1 ;  /* 0x0000000000017941 */ /* 0x000fea0003800000 */
.L_x_493:
        /* <DEDUP_REMOVED lines=9> */
.L_x_496:
[----:B------:R-:W-:Y:S05]  /*18e50*/  BSYNC B1 ;  /* 0x0000000000017941 */ /* 0x000fea0003800000 */
.L_x_495:
        /* <DEDUP_REMOVED lines=9> */
.L_x_498:
[----:B------:R-:W-:Y:S05]  /*18ef0*/  BSYNC B1 ;  /* 0x0000000000017941 */ /* 0x000fea0003800000 */
.L_x_497:
        /* <DEDUP_REMOVED lines=9> */
.L_x_500:
[----:B------:R-:W-:Y:S05]  /*18f90*/  BSYNC B1 ;  /* 0x0000000000017941 */ /* 0x000fea0003800000 */
.L_x_499:
        /* <DEDUP_REMOVED lines=9> */
.L_x_502:
[----:B------:R-:W-:Y:S05]  /*19030*/  BSYNC B1 ;  /* 0x0000000000017941 */ /* 0x000fea0003800000 */
.L_x_501:
        /* <DEDUP_REMOVED lines=9> */
.L_x_504:
[----:B------:R-:W-:Y:S05]  /*190d0*/  BSYNC B1 ;  /* 0x0000000000017941 */ /* 0x000fea0003800000 */
.L_x_503:
        /* <DEDUP_REMOVED lines=9> */
.L_x_506:
[----:B------:R-:W-:Y:S05]  /*19170*/  BSYNC B1 ;  /* 0x0000000000017941 */ /* 0x000fea0003800000 */
.L_x_505:
        /* <DEDUP_REMOVED lines=9> */
.L_x_508:
[----:B------:R-:W-:Y:S05]  /*19210*/  BSYNC B1 ;  /* 0x0000000000017941 */ /* 0x000fea0003800000 */
.L_x_507:
        /* <DEDUP_REMOVED lines=9> */
.L_x_510:
[----:B------:R-:W-:Y:S05]  /*192b0*/  BSYNC B1 ;  /* 0x0000000000017941 */ /* 0x000fea0003800000 */
.L_x_509:
        /* <DEDUP_REMOVED lines=9> */
.L_x_512:
[----:B------:R-:W-:Y:S05]  /*19350*/  BSYNC B1 ;  /* 0x0000000000017941 */ /* 0x000fea0003800000 */
.L_x_511:
        /* <DEDUP_REMOVED lines=9> */
.L_x_514:
[----:B------:R-:W-:Y:S05]  /*193f0*/  BSYNC B1 ;  /* 0x0000000000017941 */ /* 0x000fea0003800000 */
.L_x_513:
        /* <DEDUP_REMOVED lines=9> */
.L_x_516:
[----:B------:R-:W-:Y:S05]  /*19490*/  BSYNC B1 ;  /* 0x0000000000017941 */ /* 0x000fea0003800000 */
.L_x_515:
        /* <DEDUP_REMOVED lines=9> */
.L_x_518:
[----:B------:R-:W-:Y:S05]  /*19530*/  BSYNC B1 ;  /* 0x0000000000017941 */ /* 0x000fea0003800000 */
.L_x_517:
        /* <DEDUP_REMOVED lines=9> */
.L_x_520:
[----:B------:R-:W-:Y:S05]  /*195d0*/  BSYNC B1 ;  /* 0x0000000000017941 */ /* 0x000fea0003800000 */
.L_x_519:
        /* <DEDUP_REMOVED lines=9> */
.L_x_522:
[----:B------:R-:W-:Y:S05]  /*19670*/  BSYNC B1 ;  /* 0x0000000000017941 */ /* 0x000fea0003800000 */
.L_x_521:
        /* <DEDUP_REMOVED lines=9> */
.L_x_524:
[----:B------:R-:W-:Y:S05]  /*19710*/  BSYNC B1 ;  /* 0x0000000000017941 */ /* 0x000fea0003800000 */
.L_x_523:
        /* <DEDUP_REMOVED lines=9> */
.L_x_526:
[----:B------:R-:W-:Y:S05]  /*197b0*/  BSYNC B1 ;  /* 0x0000000000017941 */ /* 0x000fea0003800000 */
.L_x_525:
        /* <DEDUP_REMOVED lines=9> */
.L_x_528:
[----:B------:R-:W-:Y:S05]  /*19850*/  BSYNC B1 ;  /* 0x0000000000017941 */ /* 0x000fea0003800000 */
.L_x_527:
        /* <DEDUP_REMOVED lines=9> */
.L_x_530:
[----:B------:R-:W-:Y:S05]  /*198f0*/  BSYNC B1 ;  /* 0x0000000000017941 */ /* 0x000fea0003800000 */
.L_x_529:
        /* <DEDUP_REMOVED lines=10> */
.L_x_532:
[----:B------:R-:W-:Y:S05]  /*199a0*/  BSYNC B1 ;  /* 0x0000000000017941 */ /* 0x000fea0003800000 */
.L_x_531:
        /* <DEDUP_REMOVED lines=10> */
.L_x_534:
[----:B------:R-:W-:Y:S05]  /*19a50*/  BSYNC B1 ;  /* 0x0000000000017941 */ /* 0x000fea0003800000 */
.L_x_533:
        /* <DEDUP_REMOVED lines=9> */
.L_x_536:
[----:B------:R-:W-:Y:S05]  /*19af0*/  BSYNC B1 ;  /* 0x0000000000017941 */ /* 0x000fea0003800000 */
.L_x_535:
        /* <DEDUP_REMOVED lines=9> */
.L_x_538:
[----:B------:R-:W-:Y:S05]  /*19b90*/  BSYNC B1 ;  /* 0x0000000000017941 */ /* 0x000fea0003800000 */
.L_x_537:
        /* <DEDUP_REMOVED lines=10> */
.L_x_540:
[----:B------:R-:W-:Y:S05]  /*19c40*/  BSYNC B1 ;  /* 0x0000000000017941 */ /* 0x000fea0003800000 */
.L_x_539:
        /* <DEDUP_REMOVED lines=10> */
.L_x_542:
[----:B------:R-:W-:Y:S05]  /*19cf0*/  BSYNC B1 ;  /* 0x0000000000017941 */ /* 0x000fea0003800000 */
.L_x_541:
        /* <DEDUP_REMOVED lines=9> */
.L_x_544:
[----:B------:R-:W-:Y:S05]  /*19d90*/  BSYNC B1 ;  /* 0x0000000000017941 */ /* 0x000fea0003800000 */
.L_x_543:
        /* <DEDUP_REMOVED lines=9> */
.L_x_546:
[----:B------:R-:W-:Y:S05]  /*19e30*/  BSYNC B1 ;  /* 0x0000000000017941 */ /* 0x000fea0003800000 */
.L_x_545:
        /* <DEDUP_REMOVED lines=9> */
.L_x_548:
[----:B------:R-:W-:Y:S05]  /*19ed0*/  BSYNC B1 ;  /* 0x0000000000017941 */ /* 0x000fea0003800000 */
.L_x_547:
        /* <DEDUP_REMOVED lines=9> */
.L_x_550:
[----:B------:R-:W-:Y:S05]  /*19f70*/  BSYNC B1 ;  /* 0x0000000000017941 */ /* 0x000fea0003800000 */
.L_x_549:
        /* <DEDUP_REMOVED lines=9> */
.L_x_552:
[----:B------:R-:W-:Y:S05]  /*1a010*/  BSYNC B1 ;  /* 0x0000000000017941 */ /* 0x000fea0003800000 */
.L_x_551:
        /* <DEDUP_REMOVED lines=9> */
.L_x_554:
[----:B------:R-:W-:Y:S05]  /*1a0b0*/  BSYNC B1 ;  /* 0x0000000000017941 */ /* 0x000fea0003800000 */
.L_x_553:
        /* <DEDUP_REMOVED lines=9> */
.L_x_556:
[----:B------:R-:W-:Y:S05]  /*1a150*/  BSYNC B1 ;  /* 0x0000000000017941 */ /* 0x000fea0003800000 */
.L_x_555:
        /* <DEDUP_REMOVED lines=9> */
.L_x_558:
[----:B------:R-:W-:Y:S05]  /*1a1f0*/  BSYNC B1 ;  /* 0x0000000000017941 */ /* 0x000fea0003800000 */
.L_x_557:
        /* <DEDUP_REMOVED lines=9> */
.L_x_560:
[----:B------:R-:W-:Y:S05]  /*1a290*/  BSYNC B1 ;  /* 0x0000000000017941 */ /* 0x000fea0003800000 */
.L_x_559:
        /* <DEDUP_REMOVED lines=9> */
.L_x_562:
[----:B------:R-:W-:Y:S05]  /*1a330*/  BSYNC B1 ;  /* 0x0000000000017941 */ /* 0x000fea0003800000 */
.L_x_561:
        /* <DEDUP_REMOVED lines=9> */
.L_x_564:
[----:B------:R-:W-:Y:S05]  /*1a3d0*/  BSYNC B1 ;  /* 0x0000000000017941 */ /* 0x000fea0003800000 */
.L_x_563:
        /* <DEDUP_REMOVED lines=9> */
.L_x_566:
[----:B------:R-:W-:Y:S05]  /*1a470*/  BSYNC B1 ;  /* 0x0000000000017941 */ /* 0x000fea0003800000 */
.L_x_565:
        /* <DEDUP_REMOVED lines=9> */
.L_x_568:
[----:B------:R-:W-:Y:S05]  /*1a510*/  BSYNC B1 ;  /* 0x0000000000017941 */ /* 0x000fea0003800000 */
.L_x_567:
        /* <DEDUP_REMOVED lines=9> */
.L_x_570:
[----:B------:R-:W-:Y:S05]  /*1a5b0*/  BSYNC B1 ;  /* 0x0000000000017941 */ /* 0x000fea0003800000 */
.L_x_569:
        /* <DEDUP_REMOVED lines=9> */
.L_x_572:
[----:B------:R-:W-:Y:S05]  /*1a650*/  BSYNC B1 ;  /* 0x0000000000017941 */ /* 0x000fea0003800000 */
.L_x_571:
        /* <DEDUP_REMOVED lines=9> */
.L_x_574:
[----:B------:R-:W-:Y:S05]  /*1a6f0*/  BSYNC B1 ;  /* 0x0000000000017941 */ /* 0x000fea0003800000 */
.L_x_573:
        /* <DEDUP_REMOVED lines=9> */
.L_x_576:
[----:B------:R-:W-:Y:S05]  /*1a790*/  BSYNC B1 ;  /* 0x0000000000017941 */ /* 0x000fea0003800000 */
.L_x_575:
        /* <DEDUP_REMOVED lines=9> */
.L_x_578:
[----:B------:R-:W-:Y:S05]  /*1a830*/  BSYNC B1 ;  /* 0x0000000000017941 */ /* 0x000fea0003800000 */
.L_x_577:
        /* <DEDUP_REMOVED lines=9> */
.L_x_580:
[----:B------:R-:W-:Y:S05]  /*1a8d0*/  BSYNC B1 ;  /* 0x0000000000017941 */ /* 0x000fea0003800000 */
.L_x_579:
        /* <DEDUP_REMOVED lines=9> */
.L_x_582:
[----:B------:R-:W-:Y:S05]  /*1a970*/  BSYNC B1 ;  /* 0x0000000000017941 */ /* 0x000fea0003800000 */
.L_x_581:
        /* <DEDUP_REMOVED lines=9> */
.L_x_584:
[----:B------:R-:W-:Y:S05]  /*1aa10*/  BSYNC B1 ;  /* 0x0000000000017941 */ /* 0x000fea0003800000 */
.L_x_583:
        /* <DEDUP_REMOVED lines=9> */
.L_x_586:
[----:B------:R-:W-:Y:S05]  /*1aab0*/  BSYNC B1 ;  /* 0x0000000000017941 */ /* 0x000fea0003800000 */
.L_x_585:
        /* <DEDUP_REMOVED lines=9> */
.L_x_588:
[----:B------:R-:W-:Y:S05]  /*1ab50*/  BSYNC B1 ;  /* 0x0000000000017941 */ /* 0x000fea0003800000 */
.L_x_587:
        /* <DEDUP_REMOVED lines=9> */
.L_x_590:
[----:B------:R-:W-:Y:S05]  /*1abf0*/  BSYNC B1 ;  /* 0x0000000000017941 */ /* 0x000fea0003800000 */
.L_x_589:
        /* <DEDUP_REMOVED lines=9> */
.L_x_592:
[----:B------:R-:W-:Y:S05]  /*1ac90*/  BSYNC B1 ;  /* 0x0000000000017941 */ /* 0x000fea0003800000 */
.L_x_591:
        /* <DEDUP_REMOVED lines=9> */
.L_x_594:
[----:B------:R-:W-:Y:S05]  /*1ad30*/  BSYNC B1 ;  /* 0x0000000000017941 */ /* 0x000fea0003800000 */
.L_x_593:
        /* <DEDUP_REMOVED lines=10> */
.L_x_596:
[----:B------:R-:W-:Y:S05]  /*1ade0*/  BSYNC B1 ;  /* 0x0000000000017941 */ /* 0x000fea0003800000 */
.L_x_595:
        /* <DEDUP_REMOVED lines=10> */
.L_x_598:
[----:B------:R-:W-:Y:S05]  /*1ae90*/  BSYNC B1 ;  /* 0x0000000000017941 */ /* 0x000fea0003800000 */
.L_x_597:
        /* <DEDUP_REMOVED lines=9> */
.L_x_600:
[----:B------:R-:W-:Y:S05]  /*1af30*/  BSYNC B1 ;  /* 0x0000000000017941 */ /* 0x000fea0003800000 */
.L_x_599:
        /* <DEDUP_REMOVED lines=9> */
.L_x_602:
[----:B------:R-:W-:Y:S05]  /*1afd0*/  BSYNC B1 ;  /* 0x0000000000017941 */ /* 0x000fea0003800000 */
.L_x_601:
        /* <DEDUP_REMOVED lines=10> */
.L_x_604:
[----:B------:R-:W-:Y:S05]  /*1b080*/  BSYNC B1 ;  /* 0x0000000000017941 */ /* 0x000fea0003800000 */
.L_x_603:
        /* <DEDUP_REMOVED lines=10> */
.L_x_606:
[----:B------:R-:W-:Y:S05]  /*1b130*/  BSYNC B1 ;  /* 0x0000000000017941 */ /* 0x000fea0003800000 */
.L_x_605:
        /* <DEDUP_REMOVED lines=9> */
.L_x_608:
[----:B------:R-:W-:Y:S05]  /*1b1d0*/  BSYNC B1 ;  /* 0x0000000000017941 */ /* 0x000fea0003800000 */
.L_x_607:
        /* <DEDUP_REMOVED lines=9> */
.L_x_610:
[----:B------:R-:W-:Y:S05]  /*1b270*/  BSYNC B1 ;  /* 0x0000000000017941 */ /* 0x000fea0003800000 */
.L_x_609:
        /* <DEDUP_REMOVED lines=9> */
.L_x_612:
[----:B------:R-:W-:Y:S05]  /*1b310*/  BSYNC B1 ;  /* 0x0000000000017941 */ /* 0x000fea0003800000 */
.L_x_611:
        /* <DEDUP_REMOVED lines=9> */
.L_x_614:
[----:B------:R-:W-:Y:S05]  /*1b3b0*/  BSYNC B1 ;  /* 0x0000000000017941 */ /* 0x000fea0003800000 */
.L_x_613:
        /* <DEDUP_REMOVED lines=9> */
.L_x_616:
[----:B------:R-:W-:Y:S05]  /*1b450*/  BSYNC B1 ;  /* 0x0000000000017941 */ /* 0x000fea0003800000 */
.L_x_615:
        /* <DEDUP_REMOVED lines=9> */
.L_x_618:
[----:B------:R-:W-:Y:S05]  /*1b4f0*/  BSYNC B1 ;  /* 0x0000000000017941 */ /* 0x000fea0003800000 */
.L_x_617:
        /* <DEDUP_REMOVED lines=9> */
.L_x_620:
[----:B------:R-:W-:Y:S05]  /*1b590*/  BSYNC B1 ;  /* 0x0000000000017941 */ /* 0x000fea0003800000 */
.L_x_619:
        /* <DEDUP_REMOVED lines=9> */
.L_x_622:
[----:B------:R-:W-:Y:S05]  /*1b630*/  BSYNC B1 ;  /* 0x0000000000017941 */ /* 0x000fea0003800000 */
.L_x_621:
        /* <DEDUP_REMOVED lines=9> */
.L_x_624:
[----:B------:R-:W-:Y:S05]  /*1b6d0*/  BSYNC B1 ;  /* 0x0000000000017941 */ /* 0x000fea0003800000 */
.L_x_623:
        /* <DEDUP_REMOVED lines=9> */
.L_x_626:
[----:B------:R-:W-:Y:S05]  /*1b770*/  BSYNC B1 ;  /* 0x0000000000017941 */ /* 0x000fea0003800000 */
.L_x_625:
        /* <DEDUP_REMOVED lines=9> */
.L_x_628:
[----:B------:R-:W-:Y:S05]  /*1b810*/  BSYNC B1 ;  /* 0x0000000000017941 */ /* 0x000fea0003800000 */
.L_x_627:
        /* <DEDUP_REMOVED lines=9> */
.L_x_630:
[----:B------:R-:W-:Y:S05]  /*1b8b0*/  BSYNC B1 ;  /* 0x0000000000017941 */ /* 0x000fea0003800000 */
.L_x_629:
        /* <DEDUP_REMOVED lines=9> */
.L_x_632:
[----:B------:R-:W-:Y:S05]  /*1b950*/  BSYNC B1 ;  /* 0x0000000000017941 */ /* 0x000fea0003800000 */
.L_x_631:
        /* <DEDUP_REMOVED lines=9> */
.L_x_634:
[----:B------:R-:W-:Y:S05]  /*1b9f0*/  BSYNC B1 ;  /* 0x0000000000017941 */ /* 0x000fea0003800000 */
.L_x_633:
        /* <DEDUP_REMOVED lines=9> */
.L_x_636:
[----:B------:R-:W-:Y:S05]  /*1ba90*/  BSYNC B1 ;  /* 0x0000000000017941 */ /* 0x000fea0003800000 */
.L_x_635:
        /* <DEDUP_REMOVED lines=9> */
.L_x_638:
[----:B------:R-:W-:Y:S05]  /*1bb30*/  BSYNC B1 ;  /* 0x0000000000017941 */ /* 0x000fea0003800000 */
.L_x_637:
        /* <DEDUP_REMOVED lines=9> */
.L_x_640:
[----:B------:R-:W-:Y:S05]  /*1bbd0*/  BSYNC B1 ;  /* 0x0000000000017941 */ /* 0x000fea0003800000 */
.L_x_639:
        /* <DEDUP_REMOVED lines=9> */
.L_x_642:
[----:B------:R-:W-:Y:S05]  /*1bc70*/  BSYNC B1 ;  /* 0x0000000000017941 */ /* 0x000fea0003800000 */
.L_x_641:
        /* <DEDUP_REMOVED lines=9> */
.L_x_644:
[----:B------:R-:W-:Y:S05]  /*1bd10*/  BSYNC B1 ;  /* 0x0000000000017941 */ /* 0x000fea0003800000 */
.L_x_643:
        /* <DEDUP_REMOVED lines=9> */
.L_x_646:
[----:B------:R-:W-:Y:S05]  /*1bdb0*/  BSYNC B1 ;  /* 0x0000000000017941 */ /* 0x000fea0003800000 */
.L_x_645:
        /* <DEDUP_REMOVED lines=9> */
.L_x_648:
[----:B------:R-:W-:Y:S05]  /*1be50*/  BSYNC B1 ;  /* 0x0000000000017941 */ /* 0x000fea0003800000 */
.L_x_647:
        /* <DEDUP_REMOVED lines=9> */
.L_x_650:
[----:B------:R-:W-:Y:S05]  /*1bef0*/  BSYNC B1 ;  /* 0x0000000000017941 */ /* 0x000fea0003800000 */
.L_x_649:
        /* <DEDUP_REMOVED lines=9> */
.L_x_652:
[----:B------:R-:W-:Y:S05]  /*1bf90*/  BSYNC B1 ;  /* 0x0000000000017941 */ /* 0x000fea0003800000 */
.L_x_651:
        /* <DEDUP_REMOVED lines=9> */
.L_x_654:
[----:B------:R-:W-:Y:S05]  /*1c030*/  BSYNC B1 ;  /* 0x0000000000017941 */ /* 0x000fea0003800000 */
.L_x_653:
        /* <DEDUP_REMOVED lines=9> */
.L_x_656:
[----:B------:R-:W-:Y:S05]  /*1c0d0*/  BSYNC B1 ;  /* 0x0000000000017941 */ /* 0x000fea0003800000 */
.L_x_655:
        /* <DEDUP_REMOVED lines=9> */
.L_x_658:
[----:B------:R-:W-:Y:S05]  /*1c170*/  BSYNC B1 ;  /* 0x0000000000017941 */ /* 0x000fea0003800000 */
.L_x_657:
        /* <DEDUP_REMOVED lines=10> */
.L_x_660:
[----:B------:R-:W-:Y:S05]  /*1c220*/  BSYNC B1 ;  /* 0x0000000000017941 */ /* 0x000fea0003800000 */
.L_x_659:
        /* <DEDUP_REMOVED lines=10> */
.L_x_662:
[----:B------:R-:W-:Y:S05]  /*1c2d0*/  BSYNC B1 ;  /* 0x0000000000017941 */ /* 0x000fea0003800000 */
.L_x_661:
        /* <DEDUP_REMOVED lines=9> */
.L_x_664:
[----:B------:R-:W-:Y:S05]  /*1c370*/  BSYNC B1 ;  /* 0x0000000000017941 */ /* 0x000fea0003800000 */
.L_x_663:
        /* <DEDUP_REMOVED lines=9> */
.L_x_666:
[----:B------:R-:W-:Y:S05]  /*1c410*/  BSYNC B1 ;  /* 0x0000000000017941 */ /* 0x000fea0003800000 */
.L_x_665:
        /* <DEDUP_REMOVED lines=10> */
.L_x_668:
[----:B------:R-:W-:Y:S05]  /*1c4c0*/  BSYNC B1 ;  /* 0x0000000000017941 */ /* 0x000fea0003800000 */
.L_x_667:
        /* <DEDUP_REMOVED lines=10> */
.L_x_670:
[----:B------:R-:W-:Y:S05]  /*1c570*/  BSYNC B1 ;  /* 0x0000000000017941 */ /* 0x000fea0003800000 */
.L_x_669:
[----:B-----5:R-:W-:Y:S01]  /*1c580*/  IMAD.U32 R3, R216, 0x10000, RZ ;  /* 0x00010000d8037824 */ /* 0x020fe200078e00ff */
        /* <DEDUP_REMOVED lines=8> */
.L_x_672:
[----:B------:R-:W-:Y:S05]  /*1c610*/  BSYNC B1 ;  /* 0x0000000000017941 */ /* 0x000fea0003800000 */
.L_x_671:
        /* <DEDUP_REMOVED lines=9> */
.L_x_674:
[----:B------:R-:W-:Y:S05]  /*1c6b0*/  BSYNC B1 ;  /* 0x0000000000017941 */ /* 0x000fea0003800000 */
.L_x_673:
        /* <DEDUP_REMOVED lines=9> */
.L_x_676:
[----:B------:R-:W-:Y:S05]  /*1c750*/  BSYNC B1 ;  /* 0x0000000000017941 */ /* 0x000fea0003800000 */
.L_x_675:
        /* <DEDUP_REMOVED lines=9> */
.L_x_678:
[----:B------:R-:W-:Y:S05]  /*1c7f0*/  BSYNC B1 ;  /* 0x0000000000017941 */ /* 0x000fea0003800000 */
.L_x_677:
        /* <DEDUP_REMOVED lines=9> */
.L_x_680:
[----:B------:R-:W-:Y:S05]  /*1c890*/  BSYNC B1 ;  /* 0x0000000000017941 */ /* 0x000fea0003800000 */
.L_x_679:
        /* <DEDUP_REMOVED lines=9> */
.L_x_682:
[----:B------:R-:W-:Y:S05]  /*1c930*/  BSYNC B1 ;  /* 0x0000000000017941 */ /* 0x000fea0003800000 */
.L_x_681:
        /* <DEDUP_REMOVED lines=9> */
.L_x_684:
[----:B------:R-:W-:Y:S05]  /*1c9d0*/  BSYNC B1 ;  /* 0x0000000000017941 */ /* 0x000fea0003800000 */
.L_x_683:
        /* <DEDUP_REMOVED lines=9> */
.L_x_686:
[----:B------:R-:W-:Y:S05]  /*1ca70*/  BSYNC B1 ;  /* 0x0000000000017941 */ /* 0x000fea0003800000 */
.L_x_685:
        /* <DEDUP_REMOVED lines=9> */
.L_x_688:
[----:B------:R-:W-:Y:S05]  /*1cb10*/  BSYNC B1 ;  /* 0x0000000000017941 */ /* 0x000fea0003800000 */
.L_x_687:
        /* <DEDUP_REMOVED lines=9> */
.L_x_690:
[----:B------:R-:W-:Y:S05]  /*1cbb0*/  BSYNC B1 ;  /* 0x0000000000017941 */ /* 0x000fea0003800000 */
.L_x_689:
        /* <DEDUP_REMOVED lines=9> */
.L_x_692:
[----:B------:R-:W-:Y:S05]  /*1cc50*/  BSYNC B1 ;  /* 0x0000000000017941 */ /* 0x000fea0003800000 */
.L_x_691:
        /* <DEDUP_REMOVED lines=9> */
.L_x_694:
[----:B------:R-:W-:Y:S05]  /*1ccf0*/  BSYNC B1 ;  /* 0x0000000000017941 */ /* 0x000fea0003800000 */
.L_x_693:
        /* <DEDUP_REMOVED lines=9> */
.L_x_696:
[----:B------:R-:W-:Y:S05]  /*1cd90*/  BSYNC B1 ;  /* 0x0000000000017941 */ /* 0x000fea0003800000 */
.L_x_695:
        /* <DEDUP_REMOVED lines=9> */
.L_x_698:
[----:B------:R-:W-:Y:S05]  /*1ce30*/  BSYNC B1 ;  /* 0x0000000000017941 */ /* 0x000fea0003800000 */
.L_x_697:
        /* <DEDUP_REMOVED lines=9> */
.L_x_700:
[----:B------:R-:W-:Y:S05]  /*1ced0*/  BSYNC B1 ;  /* 0x0000000000017941 */ /* 0x000fea0003800000 */
.L_x_699:
        /* <DEDUP_REMOVED lines=9> */
.L_x_702:
[----:B------:R-:W-:Y:S05]  /*1cf70*/  BSYNC B1 ;  /* 0x0000000000017941 */ /* 0x000fea0003800000 */
.L_x_701:
        /* <DEDUP_REMOVED lines=9> */
.L_x_704:
[----:B------:R-:W-:Y:S05]  /*1d010*/  BSYNC B1 ;  /* 0x0000000000017941 */ /* 0x000fea0003800000 */
.L_x_703:
        /* <DEDUP_REMOVED lines=9> */
.L_x_706:
[----:B------:R-:W-:Y:S05]  /*1d0b0*/  BSYNC B1 ;  /* 0x0000000000017941 */ /* 0x000fea0003800000 */
.L_x_705:
        /* <DEDUP_REMOVED lines=9> */
.L_x_708:
[----:B------:R-:W-:Y:S05]  /*1d150*/  BSYNC B1 ;  /* 0x0000000000017941 */ /* 0x000fea0003800000 */
.L_x_707:
        /* <DEDUP_REMOVED lines=9> */
.L_x_710:
[----:B------:R-:W-:Y:S05]  /*1d1f0*/  BSYNC B1 ;  /* 0x0000000000017941 */ /* 0x000fea0003800000 */
.L_x_709:
        /* <DEDUP_REMOVED lines=9> */
.L_x_712:
[----:B------:R-:W-:Y:S05]  /*1d290*/  BSYNC B1 ;  /* 0x0000000000017941 */ /* 0x000fea0003800000 */
.L_x_711:
        /* <DEDUP_REMOVED lines=9> */
.L_x_714:
[----:B------:R-:W-:Y:S05]  /*1d330*/  BSYNC B1 ;  /* 0x0000000000017941 */ /* 0x000fea0003800000 */
.L_x_713:
        /* <DEDUP_REMOVED lines=9> */
.L_x_716:
[----:B------:R-:W-:Y:S05]  /*1d3d0*/  BSYNC B1 ;  /* 0x0000000000017941 */ /* 0x000fea0003800000 */
.L_x_715:
        /* <DEDUP_REMOVED lines=9> */
.L_x_718:
[----:B------:R-:W-:Y:S05]  /*1d470*/  BSYNC B1 ;  /* 0x0000000000017941 */ /* 0x000fea0003800000 */
.L_x_717:
        /* <DEDUP_REMOVED lines=9> */
.L_x_720:
[----:B------:R-:W-:Y:S05]  /*1d510*/  BSYNC B1 ;  /* 0x0000000000017941 */ /* 0x000fea0003800000 */
.L_x_719:
        /* <DEDUP_REMOVED lines=9> */
.L_x_722:
[----:B------:R-:W-:Y:S05]  /*1d5b0*/  BSYNC B1 ;  /* 0x0000000000017941 */ /* 0x000fea0003800000 */
.L_x_721:
[----:B------:R-:W-:Y:S05]  /*1d5c0*/  @!P0 BRA `(.L_x_723) ;  /* 0x0000006800688947 */ /* 0x000fea0003800000 */
[----:B0----5:R-:W-:-:S04]  /*1d5d0*/  IMAD.U32 R3, R216, 0x10000, RZ ;  /* 0x00010000d8037824 */ /* 0x021fc800078e00ff */
[----:B------:R-:W-:-:S04]  /*1d5e0*/  FMUL R0, R3, R16 ;  /* 0x0000001003007220 */ /* 0x000fc80000400000 */
[----:B------:R-:W-:-:S05]  /*1d5f0*/  FFMA R0, R31, R2, R0 ;  /* 0x000000021f007223 */ /* 0x000fca0000000000 */
[----:B------:R-:W-:-:S05]  /*1d600*/  F2FP.BF16.F32.PACK_AB R0, RZ, R0 ;  /* 0x00000000ff00723e */ /* 0x000fca00000010ff */
[----:B------:R0:W-:Y:S01]  /*1d610*/  STG.E.U16 desc[UR58][R22.64+0x152], R0 ;  /* 0x0001520016007986 */ /* 0x0001e2000c10153a */
[----:B------:R-:W-:Y:S05]  /*1d620*/  BRA `(.L_x_723) ;  /* 0x0000006800507947 */ /* 0x000fea0003800000 */
.L_x_34:
[----:B------:R-:W3:Y:S01]  /*1d630*/  LDL.LU R21, [R1+0x224] ;  /* 0x0002240001157983 */ /* 0x000ee20000300800 */
[----:B------:R-:W-:-:S03]  /*1d640*/  ULDC.64 UR4, c[0x0][0x5c0] ;  /* 0x0001700000047ab9 */ /* 0x000fc60000000a00 */
[----:B------:R-:W4:Y:S04]  /*1d650*/  LDL.LU R20, [R1+0x220] ;  /* 0x0002200001147983 */ /* 0x000f280000300800 */
[----:B------:R-:W2:Y:S04]  /*1d660*/  LDL.LU R6, [R1+0x228] ;  /* 0x0002280001067983 */ /* 0x000ea80000300800 */
[----:B------:R-:W2:Y:S04]  /*1d670*/  LDL.LU R19, [R1+0x22c] ;  /* 0x00022c0001137983 */ /* 0x000ea80000300800 */
[----:B------:R-:W2:Y:S04]  /*1d680*/  LDL.LU R18, [R1+0x230] ;  /* 0x0002300001127983 */ /* 0x000ea80000300800 */
[----:B------:R-:W2:Y:S04]  /*1d690*/  LDL.LU R15, [R1+0x234] ;  /* 0x00023400010f7983 */ /* 0x000ea80000300800 */
[----:B------:R-:W2:Y:S04]  /*1d6a0*/  LDL.LU R10, [R1+0x238] ;  /* 0x00023800010a7983 */ /* 0x000ea80000300800 */
[----:B------:R-:W2:Y:S04]  /*1d6b0*/  LDL.LU R9, [R1+0x23c] ;  /* 0x00023c0001097983 */ /* 0x000ea80000300800 */
[----:B------:R-:W2:Y:S04]  /*1d6c0*/  LDL.LU R232, [R1+0x200] ;  /* 0x0002000001e87983 */ /* 0x000ea80000300800 */
[----:B------:R-:W2:Y:S01]  /*1d6d0*/  LDL.LU R23, [R1+0x204] ;  /* 0x0002040001177983 */ /* 0x000ea20000300800 */
[----:B------:R-:W-:Y:S01]  /*1d6e0*/  LEA R12, P2, R4, UR4, 0x1 ;  /* 0x00000004040c7c11 */ /* 0x000fe2000f8408ff */
[----:B------:R-:W-:Y:S01]  /*1d6f0*/  USHF.L.U64.HI UR4, UR8, 0x4, UR9 ;  /* 0x0000000408047899 */ /* 0x000fe20008010209 */
[----:B------:R-:W-:Y:S01]  /*1d700*/  ISETP.GT.AND P5, PT, R0, 0x8, P0 ;  /* 0x000000080000780c */ /* 0x000fe200007a4270 */
[----:B------:R-:W-:Y:S01]  /*1d710*/  STL [R1+0x28c], R17 ;  /* 0x00028c1101007387 */ /* 0x000fe20000100800 */
[----:B------:R-:W-:Y:S01]  /*1d720*/  LEA.HI.X R13, R4, UR5, R14, 0x1, P2 ;  /* 0x00000005040d7c11 */ /* 0x000fe200090f0c0e */
[----:B------:R-:W-:Y:S01]  /*1d730*/  USHF.L.U32 UR5, UR8, 0x4, URZ ;  /* 0x0000000408057899 */ /* 0x000fe2000800063f */
[----:B------:R-:W-:Y:S01]  /*1d740*/  ISETP.GT.AND P2, PT, R3, 0x1, PT ;  /* 0x000000010300780c */ /* 0x000fe20003f44270 */
[----:B------:R-:W-:Y:S03]  /*1d750*/  STL [R1+0x288], R16 ;  /* 0x0002881001007387 */ /* 0x000fe60000100800 */
[----:B------:R-:W-:Y:S01]  /*1d760*/  ISETP.GT.AND P3, PT, R0, RZ, P2 ;  /* 0x000000ff0000720c */ /* 0x000fe20001764270 */
[----:B------:R-:W2:Y:S01]  /*1d770*/  LDL.LU R22, [R1+0x208] ;  /* 0x0002080001167983 */ /* 0x000ea20000300800 */
[-C--:B---3--:R-:W-:Y:S01]  /*1d780*/  FMUL R4, R21, R2.reuse ;  /* 0x0000000215047220 */ /* 0x088fe20000400000 */
[----:B----4-:R-:W-:-:S04]  /*1d790*/  FMUL R5, R20, R2 ;  /* 0x0000000214057220 */ /* 0x010fc80000400000 */
[----:B------:R-:W-:Y:S02]  /*1d7a0*/  F2FP.BF16.F32.PACK_AB R4, RZ, R4 ;  /* 0x00000004ff04723e */ /* 0x000fe400000010ff */
[----:B------:R-:W-:Y:S01]  /*1d7b0*/  IADD3 R20, P4, R12, UR5, RZ ;  /* 0x000000050c147c10 */ /* 0x000fe2000ff9e0ff */
[----:B--2---:R-:W-:Y:S01]  /*1d7c0*/  FMUL R6, R6, R2 ;  /* 0x0000000206067220 */ /* 0x004fe20000400000 */
[----:B------:R-:W-:Y:S02]  /*1d7d0*/  F2FP.BF16.F32.PACK_AB R5, RZ, R5 ;  /* 0x00000005ff05723e */ /* 0x000fe400000010ff */
[----:B------:R-:W-:Y:S02]  /*1d7e0*/  IADD3.X R21, R13, UR4, RZ, P4, !PT ;  /* 0x000000040d157c10 */ /* 0x000fe4000a7fe4ff */
[----:B------:R-:W-:Y:S02]  /*1d7f0*/  PRMT R7, R5, 0x7610, R7 ;  /* 0x0000761005077816 */ /* 0x000fe40000000007 */
[----:B------:R-:W-:Y:S01]  /*1d800*/  F2FP.BF16.F32.PACK_AB R5, RZ, R6 ;  /* 0x00000006ff05723e */ /* 0x000fe200000010ff */
[----:B------:R-:W-:-:S02]  /*1d810*/  FMUL R6, R19, R2 ;  /* 0x0000000213067220 */ /* 0x000fc40000400000 */
[----:B------:R-:W2:Y:S04]  /*1d820*/  LDL.LU R19, [R1+0x20c] ;  /* 0x00020c0001137983 */ /* 0x000ea80000300800 */
[----:B------:R0:W-:Y:S01]  /*1d830*/  @P1 STG.E.U16 desc[UR58][R12.64], R7 ;  /* 0x000000070c001986 */ /* 0x0001e2000c10153a */
[----:B------:R-:W-:Y:S02]  /*1d840*/  ISETP.GT.AND P1, PT, R0, 0x8, P2 ;  /* 0x000000080000780c */ /* 0x000fe40001724270 */
[----:B0-----:R-:W-:Y:S02]  /*1d850*/  PRMT R7, R4, 0x7610, R7 ;  /* 0x0000761004077816 */ /* 0x001fe40000000007 */
[----:B------:R-:W-:-:S03]  /*1d860*/  F2FP.BF16.F32.PACK_AB R4, RZ, R6 ;  /* 0x00000006ff04723e */ /* 0x000fc600000010ff */
[----:B------:R-:W-:Y:S01]  /*1d870*/  @P3 STG.E.U16 desc[UR58][R12.64+0x2], R7 ;  /* 0x000002070c003986 */ /* 0x000fe2000c10153a */
[----:B------:R-:W-:-:S03]  /*1d880*/  ISETP.GT.AND P3, PT, R3, 0x8, PT ;  /* 0x000000080300780c */ /* 0x000fc60003f64270 */
[----:B------:R0:W-:Y:S01]  /*1d890*/  @P5 STG.E.U16 desc[UR58][R20.64], R5 ;  /* 0x0000000514005986 */ /* 0x0001e2000c10153a */
[----:B------:R-:W-:-:S03]  /*1d8a0*/  ISETP.GT.AND P4, PT, R0, RZ, P3 ;  /* 0x000000ff0000720c */ /* 0x000fc60001f84270 */
[----:B------:R1:W-:Y:S01]  /*1d8b0*/  @P1 STG.E.U16 desc[UR58][R20.64+0x2], R4 ;  /* 0x0000020414001986 */ /* 0x0003e2000c10153a */
[----:B------:R-:W-:-:S04]  /*1d8c0*/  ISETP.GT.AND P1, PT, R3, 0x9, PT ;  /* 0x000000090300780c */ /* 0x000fc80003f24270 */
[----:B------:R-:W-:Y:S01]  /*1d8d0*/  ISETP.GT.AND P5, PT, R0, RZ, P1 ;  /* 0x000000ff0000720c */ /* 0x000fe20000fa4270 */
[-C--:B0-----:R-:W-:Y:S02]  /*1d8e0*/  FMUL R5, R18, R2.reuse ;  /* 0x0000000212057220 */ /* 0x081fe40000400000 */
[----:B------:R-:W3:Y:S01]  /*1d8f0*/  LDL.LU R18, [R1+0x210] ;  /* 0x0002100001127983 */ /* 0x000ee20000300800 */
[----:B-1----:R-:W-:Y:S02]  /*1d900*/  FMUL R4, R15, R2 ;  /* 0x000000020f047220 */ /* 0x002fe40000400000 */
[----:B------:R-:W-:Y:S01]  /*1d910*/  F2FP.BF16.F32.PACK_AB R5, RZ, R5 ;  /* 0x00000005ff05723e */ /* 0x000fe200000010ff */
[----:B------:R-:W4:Y:S02]  /*1d920*/  LDL.LU R15, [R1+0x214] ;  /* 0x00021400010f7983 */ /* 0x000f240000300800 */
[----:B------:R-:W-:Y:S02]  /*1d930*/  F2FP.BF16.F32.PACK_AB R4, RZ, R4 ;  /* 0x00000004ff04723e */ /* 0x000fe400000010ff */
[----:B------:R0:W-:Y:S04]  /*1d940*/  @P4 STG.E.U16 desc[UR58][R12.64+0x10], R5 ;  /* 0x000010050c004986 */ /* 0x0001e8000c10153a */
[----:B------:R1:W-:Y:S01]  /*1d950*/  @P5 STG.E.U16 desc[UR58][R12.64+0x12], R4 ;  /* 0x000012040c005986 */ /* 0x0003e2000c10153a */
[----:B0-----:R-:W-:-:S03]  /*1d960*/  FMUL R5, R10, R2 ;  /* 0x000000020a057220 */ /* 0x001fc60000400000 */
[----:B------:R-:W4:Y:S01]  /*1d970*/  LDL.LU R10, [R1+0x218] ;  /* 0x00021800010a7983 */ /* 0x000f220000300800 */
[----:B-1----:R-:W-:-:S03]  /*1d980*/  FMUL R4, R9, R2 ;  /* 0x0000000209047220 */ /* 0x002fc60000400000 */
[----:B------:R-:W4:Y:S01]  /*1d990*/  LDL.LU R9, [R1+0x21c] ;  /* 0x00021c0001097983 */ /* 0x000f220000300800 */
[C---:B------:R-:W-:Y:S02]  /*1d9a0*/  ISETP.GT.AND P4, PT, R0.reuse, 0x8, P3 ;  /* 0x000000080000780c */ /* 0x040fe40001f84270 */
[----:B------:R-:W-:Y:S01]  /*1d9b0*/  ISETP.GT.AND P5, PT, R0, 0x8, P1 ;  /* 0x000000080000780c */ /* 0x000fe20000fa4270 */
[----:B------:R-:W-:Y:S01]  /*1d9c0*/  UIMAD UR11, UR9, 0xf0, URZ ;  /* 0x000000f0090b78a4 */ /* 0x000fe2000f8e023f */
[----:B------:R-:W-:Y:S01]  /*1d9d0*/  F2FP.BF16.F32.PACK_AB R5, RZ, R5 ;  /* 0x00000005ff05723e */ /* 0x000fe200000010ff */
[----:B------:R-:W-:Y:S01]  /*1d9e0*/  FMUL R6, R232, R2 ;  /* 0x00000002e8067220 */ /* 0x000fe20000400000 */
[----:B------:R-:W-:Y:S01]  /*1d9f0*/  F2FP.BF16.F32.PACK_AB R4, RZ, R4 ;  /* 0x00000004ff04723e */ /* 0x000fe200000010ff */
[----:B------:R-:W4:Y:S06]  /*1da00*/  LDL.LU R235, [R1+0x1e0] ;  /* 0x0001e00001eb7983 */ /* 0x000f2c0000300800 */
[----:B------:R-:W-:Y:S01]  /*1da10*/  @P4 STG.E.U16 desc[UR58][R20.64+0x10], R5 ;  /* 0x0000100514004986 */ /* 0x000fe2000c10153a */
[----:B------:R-:W-:-:S03]  /*1da20*/  ISETP.GT.AND P4, PT, R0, 0x80, P0 ;  /* 0x000000800000780c */ /* 0x000fc60000784270 */
[----:B------:R0:W-:Y:S01]  /*1da30*/  @P5 STG.E.U16 desc[UR58][R20.64+0x12], R4 ;  /* 0x0000120414005986 */ /* 0x0001e2000c10153a */
[----:B------:R-:W-:-:S03]  /*1da40*/  F2FP.BF16.F32.PACK_AB R6, RZ, R6 ;  /* 0x00000006ff06723e */ /* 0x000fc600000010ff */
[----:B------:R-:W4:Y:S01]  /*1da50*/  LDL.LU R234, [R1+0x1e4] ;  /* 0x0001e40001ea7983 */ /* 0x000f220000300800 */
[----:B0-----:R-:W-:Y:S02]  /*1da60*/  IMAD.U32 R4, RZ, RZ, UR8 ;  /* 0x00000008ff047e24 */ /* 0x001fe4000f8e00ff */
[----:B------:R-:W-:Y:S01]  /*1da70*/  FMUL R7, R22, R2 ;  /* 0x0000000216077220 */ /* 0x000fe20000400000 */
[----:B------:R-:W4:Y:S01]  /*1da80*/  LDL.LU R233, [R1+0x1e8] ;  /* 0x0001e80001e97983 */ /* 0x000f220000300800 */
[----:B------:R-:W-:-:S04]  /*1da90*/  IMAD.WIDE.U32 R4, R4, 0xf0, R20 ;  /* 0x000000f004047825 */ /* 0x000fc800078e0014 */
[----:B------:R-:W-:-:S05]  /*1daa0*/  VIADD R5, R5, UR11 ;  /* 0x0000000b05057c36 */ /* 0x000fca0008000000 */
[----:B------:R0:W-:Y:S01]  /*1dab0*/  @P4 STG.E.U16 desc[UR58][R4.64], R6 ;  /* 0x0000000604004986 */ /* 0x0001e2000c10153a */
[C---:B------:R-:W-:Y:S02]  /*1dac0*/  ISETP.GT.AND P4, PT, R0.reuse, 0x80, P2 ;  /* 0x000000800000780c */ /* 0x040fe40001784270 */
[----:B------:R-:W-:Y:S01]  /*1dad0*/  ISETP.GT.AND P5, PT, R0, 0x88, P0 ;  /* 0x000000880000780c */ /* 0x000fe200007a4270 */
[----:B0-----:R-:W-:-:S05]  /*1dae0*/  FMUL R6, R23, R2 ;  /* 0x0000000217067220 */ /* 0x001fca0000400000 */
[----:B------:R-:W-:Y:S02]  /*1daf0*/  F2FP.BF16.F32.PACK_AB R6, RZ, R6 ;  /* 0x00000006ff06723e */ /* 0x000fe400000010ff */
[----:B------:R-:W-:-:S03]  /*1db00*/  F2FP.BF16.F32.PACK_AB R7, RZ, R7 ;  /* 0x00000007ff07723e */ /* 0x000fc600000010ff */
[----:B------:R0:W-:Y:S01]  /*1db10*/  @P4 STG.E.U16 desc[UR58][R4.64+0x2], R6 ;  /* 0x0000020604004986 */ /* 0x0001e2000c10153a */
[----:B------:R-:W-:Y:S02]  /*1db20*/  PRMT R8, R7, 0x7610, R8 ;  /* 0x0000761007087816 */ /* 0x000fe40000000008 */
[----:B0-----:R-:W-:-:S04]  /*1db30*/  IADD3 R6, P4, R4, UR5, RZ ;  /* 0x0000000504067c10 */ /* 0x001fc8000ff9e0ff */
[----:B------:R-:W-:Y:S02]  /*1db40*/  IADD3.X R7, R5, UR4, RZ, P4, !PT ;  /* 0x0000000405077c10 */ /* 0x000fe4000a7fe4ff */
[----:B------:R-:W-:-:S03]  /*1db50*/  ISETP.GT.AND P4, PT, R0, 0x88, P2 ;  /* 0x000000880000780c */ /* 0x000fc60001784270 */
[----:B------:R2:W-:Y:S02]  /*1db60*/  @P5 STG.E.U16 desc[UR58][R6.64], R8 ;  /* 0x0000000806005986 */ /* 0x0005e4000c10153a */
[----:B--2---:R-:W-:Y:S02]  /*1db70*/  FMUL R8, R19, R2 ;  /* 0x0000000213087220 */ /* 0x004fe40000400000 */
[----:B------:R-:W2:Y:S03]  /*1db80*/  LDL.LU R19, [R1+0x1ec] ;  /* 0x0001ec0001137983 */ /* 0x000ea60000300800 */
[----:B------:R-:W-:-:S05]  /*1db90*/  F2FP.BF16.F32.PACK_AB R8, RZ, R8 ;  /* 0x00000008ff08723e */ /* 0x000fca00000010ff */
[----:B------:R3:W-:Y:S01]  /*1dba0*/  @P4 STG.E.U16 desc[UR58][R6.64+0x2], R8 ;  /* 0x0000020806004986 */ /* 0x0007e2000c10153a */
[----:B------:R-:W-:Y:S01]  /*1dbb0*/  ISETP.GT.AND P4, PT, R0, 0x80, P3 ;  /* 0x000000800000780c */ /* 0x000fe20001f84270 */
[----:B---3--:R-:W-:Y:S02]  /*1dbc0*/  FMUL R8, R18, R2 ;  /* 0x0000000212087220 */ /* 0x008fe40000400000 */
[----:B------:R-:W3:Y:S03]  /*1dbd0*/  LDL.LU R18, [R1+0x1f0] ;  /* 0x0001f00001127983 */ /* 0x000ee60000300800 */
[----:B------:R-:W-:-:S07]  /*1dbe0*/  F2FP.BF16.F32.PACK_AB R8, RZ, R8 ;  /* 0x00000008ff08723e */ /* 0x000fce00000010ff */
[----:B------:R4:W-:Y:S01]  /*1dbf0*/  @P4 STG.E.U16 desc[UR58][R4.64+0x10], R8 ;  /* 0x0000100804004986 */ /* 0x0009e2000c10153a */
[----:B------:R-:W-:Y:S01]  /*1dc00*/  ISETP.GT.AND P4, PT, R0, 0x80, P1 ;  /* 0x000000800000780c */ /* 0x000fe20000f84270 */
[----:B----4-:R-:W-:Y:S02]  /*1dc10*/  FMUL R8, R15, R2 ;  /* 0x000000020f087220 */ /* 0x010fe40000400000 */
[----:B------:R-:W4:Y:S03]  /*1dc20*/  LDL.LU R15, [R1+0x1f4] ;  /* 0x0001f400010f7983 */ /* 0x000f260000300800 */
[----:B------:R-:W-:-:S07]  /*1dc30*/  F2FP.BF16.F32.PACK_AB R8, RZ, R8 ;  /* 0x00000008ff08723e */ /* 0x000fce00000010ff */
[----:B------:R0:W-:Y:S01]  /*1dc40*/  @P4 STG.E.U16 desc[UR58][R4.64+0x12], R8 ;  /* 0x0000120804004986 */ /* 0x0001e2000c10153a */
[----:B------:R-:W-:Y:S01]  /*1dc50*/  ISETP.GT.AND P4, PT, R0, 0x88, P3 ;  /* 0x000000880000780c */ /* 0x000fe20001f84270 */
[----:B0-----:R-:W-:Y:S02]  /*1dc60*/  FMUL R8, R10, R2 ;  /* 0x000000020a087220 */ /* 0x001fe40000400000 */
[----:B------:R-:W4:Y:S03]  /*1dc70*/  LDL.LU R10, [R1+0x1f8] ;  /* 0x0001f800010a7983 */ /* 0x000f260000300800 */
[----:B------:R-:W-:-:S07]  /*1dc80*/  F2FP.BF16.F32.PACK_AB R8, RZ, R8 ;  /* 0x00000008ff08723e */ /* 0x000fce00000010ff */
[----:B------:R0:W-:Y:S02]  /*1dc90*/  @P4 STG.E.U16 desc[UR58][R6.64+0x10], R8 ;  /* 0x0000100806004986 */ /* 0x0001e4000c10153a */
[----:B0-----:R-:W-:Y:S02]  /*1dca0*/  FMUL R8, R9, R2 ;  /* 0x0000000209087220 */ /* 0x001fe40000400000 */
[----:B------:R-:W4:Y:S04]  /*1dcb0*/  LDL.LU R9, [R1+0x1fc] ;  /* 0x0001fc0001097983 */ /* 0x000f280000300800 */
[----:B------:R-:W4:Y:S04]  /*1dcc0*/  LDL.LU R232, [R1+0x1c0] ;  /* 0x0001c00001e87983 */ /* 0x000f280000300800 */
[----:B------:R-:W4:Y:S04]  /*1dcd0*/  LDL.LU R23, [R1+0x1c4] ;  /* 0x0001c40001177983 */ /* 0x000f280000300800 */
[----:B------:R-:W4:Y:S01]  /*1dce0*/  LDL.LU R22, [R1+0x1c8] ;  /* 0x0001c80001167983 */ /* 0x000f220000300800 */
[----:B------:R-:W-:Y:S01]  /*1dcf0*/  ISETP.GT.AND P4, PT, R0, 0x88, P1 ;  /* 0x000000880000780c */ /* 0x000fe20000f84270 */
[----:B------:R-:W-:Y:S01]  /*1dd00*/  USHF.L.U32 UR13, UR8, 0x8, URZ ;  /* 0x00000008080d7899 */ /* 0x000fe2000800063f */
[----:B------:R-:W-:-:S02]  /*1dd10*/  F2FP.BF16.F32.PACK_AB R8, RZ, R8 ;  /* 0x00000008ff08723e */ /* 0x000fc400000010ff */
[----:B------:R-:W-:Y:S01]  /*1dd20*/  ISETP.GT.AND P5, PT, R0, 0x100, P0 ;  /* 0x000001000000780c */ /* 0x000fe200007a4270 */
[----:B------:R-:W-:-:S08]  /*1dd30*/  USHF.L.U64.HI UR12, UR8, 0x8, UR9 ;  /* 0x00000008080c7899 */ /* 0x000fd00008010209 */
[----:B------:R0:W-:Y:S01]  /*1dd40*/  @P4 STG.E.U16 desc[UR58][R6.64+0x12], R8 ;  /* 0x0000120806004986 */ /* 0x0001e2000c10153a */
[----:B------:R-:W-:-:S04]  /*1dd50*/  IADD3 R4, P4, R4, UR13, RZ ;  /* 0x0000000d04047c10 */ /* 0x000fc8000ff9e0ff */
[----:B------:R-:W-:Y:S01]  /*1dd60*/  IADD3.X R5, R5, UR12, RZ, P4, !PT ;  /* 0x0000000c05057c10 */ /* 0x000fe2000a7fe4ff */
[----:B0-----:R-:W-:Y:S01]  /*1dd70*/  FMUL R6, R235, R2 ;  /* 0x00000002eb067220 */ /* 0x001fe20000400000 */
[----:B------:R-:W-:-:S04]  /*1dd80*/  ISETP.GT.AND P4, PT, R0, 0x100, P2 ;  /* 0x000001000000780c */ /* 0x000fc80001784270 */
[----:B------:R-:W-:-:S05]  /*1dd90*/  F2FP.BF16.F32.PACK_AB R6, RZ, R6 ;  /* 0x00000006ff06723e */ /* 0x000fca00000010ff */
[----:B------:R0:W-:Y:S01]  /*1dda0*/  @P5 STG.E.U16 desc[UR58][R4.64], R6 ;  /* 0x0000000604005986 */ /* 0x0001e2000c10153a */
[-C--:B------:R-:W-:Y:S01]  /*1ddb0*/  FMUL R7, R233, R2.reuse ;  /* 0x00000002e9077220 */ /* 0x080fe20000400000 */
        /* <DEDUP_REMOVED lines=9> */
[----:B------:R2:W-:Y:S01]  /*1de50*/  @P5 STG.E.U16 desc[UR58][R6.64], R8 ;  /* 0x0000000806005986 */ /* 0x0005e2000c10153a */
[----:B------:R-:W-:Y:S01]  /*1de60*/  ISETP.GT.AND P5, PT, R0, 0x180, P0 ;  /* 0x000001800000780c */ /* 0x000fe200007a4270 */
        /* <DEDUP_REMOVED lines=10> */
[----:B----4-:R-:W-:-:S05]  /*1df10*/  FMUL R8, R15, R2 ;  /* 0x000000020f087220 */ /* 0x010fca0000400000 */
[----:B------:R-:W-:-:S07]  /*1df20*/  F2FP.BF16.F32.PACK_AB R8, RZ, R8 ;  /* 0x00000008ff08723e */ /* 0x000fce00000010ff */
[----:B------:R0:W-:Y:S01]  /*1df30*/  @P4 STG.E.U16 desc[UR58][R4.64+0x12], R8 ;  /* 0x0000120804004986 */ /* 0x0001e2000c10153a */
[----:B------:R-:W-:Y:S01]  /*1df40*/  ISETP.GT.AND P4, PT, R0, 0x108, P3 ;  /* 0x000001080000780c */ /* 0x000fe20001f84270 */
[----:B0-----:R-:W-:-:S05]  /*1df50*/  FMUL R8, R10, R2 ;  /* 0x000000020a087220 */ /* 0x001fca0000400000 */
[----:B------:R-:W-:-:S07]  /*1df60*/  F2FP.BF16.F32.PACK_AB R8, RZ, R8 ;  /* 0x00000008ff08723e */ /* 0x000fce00000010ff */
[----:B------:R0:W-:Y:S02]  /*1df70*/  @P4 STG.E.U16 desc[UR58][R6.64+0x10], R8 ;  /* 0x0000100806004986 */ /* 0x0001e4000c10153a */
[----:B0-----:R-:W-:Y:S02]  /*1df80*/  FMUL R8, R9, R2 ;  /* 0x0000000209087220 */ /* 0x001fe40000400000 */
[----:B------:R-:W4:Y:S04]  /*1df90*/  LDL.LU R9, [R1+0x1d4] ;  /* 0x0001d40001097983 */ /* 0x000f280000300800 */
[----:B------:R-:W4:Y:S04]  /*1dfa0*/  LDL.LU R15, [R1+0x1d8] ;  /* 0x0001d800010f7983 */ /* 0x000f280000300800 */
[----:B------:R-:W4:Y:S01]  /*1dfb0*/  LDL.LU R10, [R1+0x1dc] ;  /* 0x0001dc00010a7983 */ /* 0x000f220000300800 */
[----:B------:R-:W-:-:S03]  /*1dfc0*/  ISETP.GT.AND P4, PT, R0, 0x108, P1 ;  /* 0x000001080000780c */ /* 0x000fc60000f84270 */
[----:B------:R-:W4:Y:S01]  /*1dfd0*/  LDL.LU R17, [R1+0x1a0] ;  /* 0x0001a00001117983 */ /* 0x000f220000300800 */
[----:B------:R-:W-:-:S03]  /*1dfe0*/  F2FP.BF16.F32.PACK_AB R8, RZ, R8 ;  /* 0x00000008ff08723e */ /* 0x000fc600000010ff */
[----:B------:R-:W4:Y:S04]  /*1dff0*/  LDL.LU R235, [R1+0x1a4] ;  /* 0x0001a40001eb7983 */ /* 0x000f280000300800 */
[----:B------:R-:W4:Y:S04]  /*1e000*/  LDL.LU R234, [R1+0x1a8] ;  /* 0x0001a80001ea7983 */ /* 0x000f280000300800 */
[----:B------:R0:W-:Y:S01]  /*1e010*/  @P4 STG.E.U16 desc[UR58][R6.64+0x12], R8 ;  /* 0x0000120806004986 */ /* 0x0001e2000c10153a */
[----:B------:R-:W-:-:S03]  /*1e020*/  IADD3 R4, P4, R4, UR13, RZ ;  /* 0x0000000d04047c10 */ /* 0x000fc6000ff9e0ff */
[----:B------:R-:W4:Y:S01]  /*1e030*/  LDL.LU R233, [R1+0x1ac] ;  /* 0x0001ac0001e97983 */ /* 0x000f220000300800 */
[----:B------:R-:W-:Y:S01]  /*1e040*/  IADD3.X R5, R5, UR12, RZ, P4, !PT ;  /* 0x0000000c05057c10 */ /* 0x000fe2000a7fe4ff */
[----:B0-----:R-:W-:Y:S02]  /*1e050*/  FMUL R6, R232, R2 ;  /* 0x00000002e8067220 */ /* 0x001fe40000400000 */
[----:B------:R-:W4:Y:S03]  /*1e060*/  LDL.LU R232, [R1+0x1b0] ;  /* 0x0001b00001e87983 */ /* 0x000f260000300800 */
[----:B------:R-:W-:-:S05]  /*1e070*/  F2FP.BF16.F32.PACK_AB R6, RZ, R6 ;  /* 0x00000006ff06723e */ /* 0x000fca00000010ff */
[----:B------:R0:W-:Y:S01]  /*1e080*/  @P5 STG.E.U16 desc[UR58][R4.64], R6 ;  /* 0x0000000604005986 */ /* 0x0001e2000c10153a */
[-C--:B------:R-:W-:Y:S01]  /*1e090*/  FMUL R7, R22, R2.reuse ;  /* 0x0000000216077220 */ /* 0x080fe20000400000 */
[----:B0-----:R-:W-:Y:S02]  /*1e0a0*/  FMUL R6, R23, R2 ;  /* 0x0000000217067220 */ /* 0x001fe40000400000 */
[----:B------:R-:W4:Y:S04]  /*1e0b0*/  LDL.LU R23, [R1+0x1b4] ;  /* 0x0001b40001177983 */ /* 0x000f280000300800 */
[----:B------:R-:W4:Y:S01]  /*1e0c0*/  LDL.LU R22, [R1+0x1b8] ;  /* 0x0001b80001167983 */ /* 0x000f220000300800 */
[----:B------:R-:W-:Y:S02]  /*1e0d0*/  ISETP.GT.AND P4, PT, R0, 0x180, P2 ;  /* 0x000001800000780c */ /* 0x000fe40001784270 */
[----:B------:R-:W-:-:S02]  /*1e0e0*/  F2FP.BF16.F32.PACK_AB R6, RZ, R6 ;  /* 0x00000006ff06723e */ /* 0x000fc400000010ff */
[----:B------:R-:W-:Y:S02]  /*1e0f0*/  ISETP.GT.AND P0, PT, R0, 0x188, P0 ;  /* 0x000001880000780c */ /* 0x000fe40000704270 */
[----:B------:R-:W-:-:S07]  /*1e100*/  F2FP.BF16.F32.PACK_AB R7, RZ, R7 ;  /* 0x00000007ff07723e */ /* 0x000fce00000010ff */
[----:B------:R0:W-:Y:S01]  /*1e110*/  @P4 STG.E.U16 desc[UR58][R4.64+0x2], R6 ;  /* 0x0000020604004986 */ /* 0x0001e2000c10153a */
[----:B------:R-:W-:Y:S02]  /*1e120*/  PRMT R8, R7, 0x7610, R8 ;  /* 0x0000761007087816 */ /* 0x000fe40000000008 */
[----:B------:R-:W-:Y:S02]  /*1e130*/  ISETP.GT.AND P2, PT, R0, 0x188, P2 ;  /* 0x000001880000780c */ /* 0x000fe40001744270 */
[----:B0-----:R-:W-:-:S04]  /*1e140*/  IADD3 R6, P4, R4, UR5, RZ ;  /* 0x0000000504067c10 */ /* 0x001fc8000ff9e0ff */
[----:B------:R-:W-:-:S05]  /*1e150*/  IADD3.X R7, R5, UR4, RZ, P4, !PT ;  /* 0x0000000405077c10 */ /* 0x000fca000a7fe4ff */
[----:B------:R2:W-:Y:S01]  /*1e160*/  @P0 STG.E.U16 desc[UR58][R6.64], R8 ;  /* 0x0000000806000986 */ /* 0x0005e2000c10153a */
[C---:B------:R-:W-:Y:S02]  /*1e170*/  ISETP.GT.AND P0, PT, R0.reuse, 0x180, P3 ;  /* 0x000001800000780c */ /* 0x040fe40001f04270 */
[----:B------:R-:W-:Y:S01]  /*1e180*/  ISETP.GT.AND P3, PT, R0, 0x188, P3 ;  /* 0x000001880000780c */ /* 0x000fe20001f64270 */
[----:B--2---:R-:W-:-:S05]  /*1e190*/  FMUL R8, R19, R2 ;  /* 0x0000000213087220 */ /* 0x004fca0000400000 */
[----:B------:R-:W-:-:S05]  /*1e1a0*/  F2FP.BF16.F32.PACK_AB R8, RZ, R8 ;  /* 0x00000008ff08723e */ /* 0x000fca00000010ff */
[----:B------:R3:W-:Y:S02]  /*1e1b0*/  @P2 STG.E.U16 desc[UR58][R6.64+0x2], R8 ;  /* 0x0000020806002986 */ /* 0x0007e4000c10153a */
[----:B---3--:R-:W-:-:S05]  /*1e1c0*/  FMUL R8, R18, R2 ;  /* 0x0000000212087220 */ /* 0x008fca0000400000 */
[----:B------:R-:W-:-:S05]  /*1e1d0*/  F2FP.BF16.F32.PACK_AB R8, RZ, R8 ;  /* 0x00000008ff08723e */ /* 0x000fca00000010ff */
[----:B------:R0:W-:Y:S01]  /*1e1e0*/  @P0 STG.E.U16 desc[UR58][R4.64+0x10], R8 ;  /* 0x0000100804000986 */ /* 0x0001e2000c10153a */
[C---:B------:R-:W-:Y:S02]  /*1e1f0*/  ISETP.GT.AND P0, PT, R0.reuse, 0x180, P1 ;  /* 0x000001800000780c */ /* 0x040fe40000f04270 */
[----:B------:R-:W-:Y:S02]  /*1e200*/  ISETP.GT.AND P1, PT, R0, 0x188, P1 ;  /* 0x000001880000780c */ /* 0x000fe40000f24270 */
[----:B------:R-:W-:-:S04]  /*1e210*/  ISETP.GT.AND P2, PT, R3, 0x11, PT ;  /* 0x000000110300780c */ /* 0x000fc80003f44270 */
[----:B------:R-:W-:Y:S01]  /*1e220*/  ISETP.GT.AND P4, PT, R0, RZ, P2 ;  /* 0x000000ff0000720c */ /* 0x000fe20001784270 */
[----:B----4-:R-:W-:-:S05]  /*1e230*/  FMUL R9, R9, R2 ;  /* 0x0000000209097220 */ /* 0x010fca0000400000 */
[----:B------:R-:W-:Y:S01]  /*1e240*/  F2FP.BF16.F32.PACK_AB R9, RZ, R9 ;  /* 0x00000009ff09723e */ /* 0x000fe200000010ff */
[-C--:B0-----:R-:W-:Y:S01]  /*1e250*/  FMUL R8, R15, R2.reuse ;  /* 0x000000020f087220 */ /* 0x081fe20000400000 */
[----:B------:R-:W-:Y:S02]  /*1e260*/  FMUL R10, R10, R2 ;  /* 0x000000020a0a7220 */ /* 0x000fe40000400000 */
[----:B------:R-:W-:Y:S01]  /*1e270*/  PRMT R11, R9, 0x7610, R11 ;  /* 0x00007610090b7816 */ /* 0x000fe2000000000b */
[----:B------:R-:W2:Y:S01]  /*1e280*/  LDL.LU R15, [R1+0x1bc] ;  /* 0x0001bc00010f7983 */ /* 0x000ea20000300800 */
[----:B------:R-:W-:-:S03]  /*1e290*/  F2FP.BF16.F32.PACK_AB R8, RZ, R8 ;  /* 0x00000008ff08723e */ /* 0x000fc600000010ff */
[----:B------:R0:W-:Y:S01]  /*1e2a0*/  @P0 STG.E.U16 desc[UR58][R4.64+0x12], R11 ;  /* 0x0000120b04000986 */ /* 0x0001e2000c10153a */
[----:B------:R-:W-:Y:S01]  /*1e2b0*/  F2FP.BF16.F32.PACK_AB R9, RZ, R10 ;  /* 0x0000000aff09723e */ /* 0x000fe200000010ff */
[----:B------:R-:W-:Y:S02]  /*1e2c0*/  FMUL R10, R17, R2 ;  /* 0x00000002110a7220 */ /* 0x000fe40000400000 */
[----:B------:R-:W3:Y:S01]  /*1e2d0*/  LDL.LU R19, [R1+0x180] ;  /* 0x0001800001137983 */ /* 0x000ee20000300800 */
[----:B0-----:R-:W-:Y:S02]  /*1e2e0*/  @P3 IMAD.MOV.U32 R4, RZ, RZ, R6 ;  /* 0x000000ffff043224 */ /* 0x001fe400078e0006 */
[----:B------:R-:W-:Y:S01]  /*1e2f0*/  @P3 IMAD.MOV.U32 R5, RZ, RZ, R7 ;  /* 0x000000ffff053224 */ /* 0x000fe200078e0007 */
[----:B------:R-:W-:Y:S01]  /*1e300*/  ISETP.GT.AND P0, PT, R0, 0x8, P2 ;  /* 0x000000080000780c */ /* 0x000fe20001704270 */
[----:B------:R-:W4:Y:S04]  /*1e310*/  LDL.LU R18, [R1+0x184] ;  /* 0x0001840001127983 */ /* 0x000f280000300800 */
[----:B------:R0:W-:Y:S01]  /*1e320*/  @P3 STG.E.U16 desc[UR58][R4.64+0x10], R8 ;  /* 0x0000100804003986 */ /* 0x0001e2000c10153a */
[----:B------:R-:W-:-:S03]  /*1e330*/  ISETP.GT.AND P3, PT, R3, 0x10, PT ;  /* 0x000000100300780c */ /* 0x000fc60003f64270 */
[----:B------:R1:W-:Y:S01]  /*1e340*/  @P1 STG.E.U16 desc[UR58][R6.64+0x12], R9 ;  /* 0x0000120906001986 */ /* 0x0003e2000c10153a */
[C---:B------:R-:W-:Y:S02]  /*1e350*/  ISETP.GT.AND P1, PT, R0.reuse, RZ, P3 ;  /* 0x000000ff0000720c */ /* 0x040fe40001f24270 */
[----:B------:R-:W-:Y:S02]  /*1e360*/  ISETP.GT.AND P5, PT, R0, 0x8, P3 ;  /* 0x000000080000780c */ /* 0x000fe40001fa4270 */
[----:B0-----:R-:W-:Y:S01]  /*1e370*/  F2FP.BF16.F32.PACK_AB R4, RZ, R10 ;  /* 0x0000000aff04723e */ /* 0x001fe200000010ff */
[-C--:B------:R-:W-:Y:S01]  /*1e380*/  FMUL R5, R234, R2.reuse ;  /* 0x00000002ea057220 */ /* 0x080fe20000400000 */
[-C--:B-1----:R-:W-:Y:S02]  /*1e390*/  FMUL R6, R235, R2.reuse ;  /* 0x00000002eb067220 */ /* 0x082fe40000400000 */
[----:B------:R-:W-:Y:S01]  /*1e3a0*/  PRMT R8, R4, 0x7610, R8 ;  /* 0x0000761004087816 */ /* 0x000fe20000000008 */
[----:B------:R-:W-:Y:S01]  /*1e3b0*/  FMUL R7, R233, R2 ;  /* 0x00000002e9077220 */ /* 0x000fe20000400000 */
[----:B------:R-:W-:-:S02]  /*1e3c0*/  F2FP.BF16.F32.PACK_AB R5, RZ, R5 ;  /* 0x00000005ff05723e */ /* 0x000fc400000010ff */
[----:B------:R-:W-:Y:S01]  /*1e3d0*/  F2FP.BF16.F32.PACK_AB R6, RZ, R6 ;  /* 0x00000006ff06723e */ /* 0x000fe200000010ff */
[----:B------:R-:W-:Y:S01]  /*1e3e0*/  @P1 STG.E.U16 desc[UR58][R12.64+0x20], R8 ;  /* 0x000020080c001986 */ /* 0x000fe2000c10153a */
[----:B------:R-:W-:-:S03]  /*1e3f0*/  F2FP.BF16.F32.PACK_AB R4, RZ, R7 ;  /* 0x00000007ff04723e */ /* 0x000fc600000010ff */
[----:B------:R-:W-:Y:S04]  /*1e400*/  @P4 STG.E.U16 desc[UR58][R12.64+0x22], R6 ;  /* 0x000022060c004986 */ /* 0x000fe8000c10153a */
[----:B------:R0:W-:Y:S04]  /*1e410*/  @P5 STG.E.U16 desc[UR58][R20.64+0x20], R5 ;  /* 0x0000200514005986 */ /* 0x0001e8000c10153a */
[----:B------:R1:W-:Y:S01]  /*1e420*/  @P0 STG.E.U16 desc[UR58][R20.64+0x22], R4 ;  /* 0x0000220414000986 */ /* 0x0003e2000c10153a */
[-C--:B0-----:R-:W-:Y:S01]  /*1e430*/  FMUL R5, R232, R2.reuse ;  /* 0x00000002e8057220 */ /* 0x081fe20000400000 */
[----:B-1----:R-:W-:-:S04]  /*1e440*/  FMUL R4, R23, R2 ;  /* 0x0000000217047220 */ /* 0x002fc80000400000 */
[----:B------:R-:W-:Y:S01]  /*1e450*/  F2FP.BF16.F32.PACK_AB R5, RZ, R5 ;  /* 0x00000005ff05723e */ /* 0x000fe200000010ff */
[----:B------:R-:W4:Y:S03]  /*1e460*/  LDL.LU R23, [R1+0x188] ;  /* 0x0001880001177983 */ /* 0x000f260000300800 */
[----:B------:R-:W-:Y:S01]  /*1e470*/  PRMT R7, R5, 0x7610, R7 ;  /* 0x0000761005077816 */ /* 0x000fe20000000007 */
[----:B------:R-:W-:Y:S02]  /*1e480*/  FMUL R5, R22, R2 ;  /* 0x0000000216057220 */ /* 0x000fe40000400000 */
[----:B------:R-:W4:Y:S04]  /*1e490*/  LDL.LU R22, [R1+0x18c] ;  /* 0x00018c0001167983 */ /* 0x000f280000300800 */
[----:B------:R-:W4:Y:S04]  /*1e4a0*/  LDL.LU R235, [R1+0x190] ;  /* 0x0001900001eb7983 */ /* 0x000f280000300800 */
[----:B------:R-:W4:Y:S04]  /*1e4b0*/  LDL.LU R234, [R1+0x194] ;  /* 0x0001940001ea7983 */ /* 0x000f280000300800 */
[----:B------:R-:W4:Y:S04]  /*1e4c0*/  LDL.LU R233, [R1+0x198] ;  /* 0x0001980001e97983 */ /* 0x000f280000300800 */
[----:B------:R-:W4:Y:S01]  /*1e4d0*/  LDL.LU R232, [R1+0x19c] ;  /* 0x00019c0001e87983 */ /* 0x000f220000300800 */
[----:B------:R-:W-:-:S02]  /*1e4e0*/  ISETP.GT.AND P0, PT, R3, 0x19, PT ;  /* 0x000000190300780c */ /* 0x000fc40003f04270 */
[----:B------:R-:W-:Y:S01]  /*1e4f0*/  ISETP.GT.AND P1, PT, R3, 0x18, PT ;  /* 0x000000180300780c */ /* 0x000fe20003f24270 */
[----:B------:R-:W4:Y:S01]  /*1e500*/  LDL.LU R14, [R1+0x164] ;  /* 0x00016400010e7983 */ /* 0x000f220000300800 */
[C---:B------:R-:W-:Y:S02]  /*1e510*/  ISETP.GT.AND P4, PT, R0.reuse, RZ, P0 ;  /* 0x000000ff0000720c */ /* 0x040fe40000784270 */
[----:B------:R-:W-:Y:S02]  /*1e520*/  ISETP.GT.AND P5, PT, R0, RZ, P1 ;  /* 0x000000ff0000720c */ /* 0x000fe40000fa4270 */
[----:B------:R-:W-:-:S04]  /*1e530*/  F2FP.BF16.F32.PACK_AB R4, RZ, R4 ;  /* 0x00000004ff04723e */ /* 0x000fc800000010ff */
[----:B------:R-:W-:-:S05]  /*1e540*/  PRMT R6, R4, 0x7610, R6 ;  /* 0x0000761004067816 */ /* 0x000fca0000000006 */
[----:B------:R0:W-:Y:S01]  /*1e550*/  @P4 STG.E.U16 desc[UR58][R12.64+0x32], R6 ;  /* 0x000032060c004986 */ /* 0x0001e2000c10153a */
[----:B------:R-:W-:-:S03]  /*1e560*/  ISETP.GT.AND P4, PT, R0, 0x8, P0 ;  /* 0x000000080000780c */ /* 0x000fc60000784270 */
[----:B------:R3:W-:Y:S01]  /*1e570*/  @P5 STG.E.U16 desc[UR58][R12.64+0x30], R7 ;  /* 0x000030070c005986 */ /* 0x0007e2000c10153a */
[----:B------:R-:W-:Y:S02]  /*1e580*/  ISETP.GT.AND P5, PT, R0, 0x8, P1 ;  /* 0x000000080000780c */ /* 0x000fe40000fa4270 */
[----:B------:R-:W-:-:S04]  /*1e590*/  F2FP.BF16.F32.PACK_AB R5, RZ, R5 ;  /* 0x00000005ff05723e */ /* 0x000fc800000010ff */
[----:B0-----:R-:W-:-:S07]  /*1e5a0*/  PRMT R6, R5, 0x7610, R6 ;  /* 0x0000761005067816 */ /* 0x001fce0000000006 */
[----:B------:R4:W-:Y:S01]  /*1e5b0*/  @P5 STG.E.U16 desc[UR58][R20.64+0x30], R6 ;  /* 0x0000300614005986 */ /* 0x0009e2000c10153a */
[----:B------:R-:W-:Y:S01]  /*1e5c0*/  ISETP.GT.AND P5, PT, R0, 0x80, P2 ;  /* 0x000000800000780c */ /* 0x000fe200017a4270 */
[----:B--2---:R-:W-:Y:S02]  /*1e5d0*/  FMUL R4, R15, R2 ;  /* 0x000000020f047220 */ /* 0x004fe40000400000 */
[----:B------:R-:W2:Y:S03]  /*1e5e0*/  LDL.LU R15, [R1+0x168] ;  /* 0x00016800010f7983 */ /* 0x000ea60000300800 */
[----:B------:R-:W-:-:S04]  /*1e5f0*/  F2FP.BF16.F32.PACK_AB R4, RZ, R4 ;  /* 0x00000004ff04723e */ /* 0x000fc800000010ff */
[----:B------:R-:W-:Y:S01]  /*1e600*/  PRMT R5, R4, 0x7610, R5 ;  /* 0x0000761004057816 */ /* 0x000fe20000000005 */
[----:B------:R-:W-:-:S04]  /*1e610*/  IMAD.U32 R4, RZ, RZ, UR8 ;  /* 0x00000008ff047e24 */ /* 0x000fc8000f8e00ff */
[----:B------:R0:W-:Y:S01]  /*1e620*/  @P4 STG.E.U16 desc[UR58][R20.64+0x32], R5 ;  /* 0x0000320514004986 */ /* 0x0001e2000c10153a */
[----:B------:R-:W-:Y:S01]  /*1e630*/  ISETP.GT.AND P4, PT, R0, 0x80, P3 ;  /* 0x000000800000780c */ /* 0x000fe20001f84270 */
[-C--:B---3--:R-:W-:Y:S01]  /*1e640*/  FMUL R7, R19, R2.reuse ;  /* 0x0000000213077220 */ /* 0x088fe20000400000 */
[----:B----4-:R-:W-:-:S04]  /*1e650*/  FMUL R6, R18, R2 ;  /* 0x0000000212067220 */ /* 0x010fc80000400000 */
[----:B------:R-:W-:Y:S01]  /*1e660*/  F2FP.BF16.F32.PACK_AB R7, RZ, R7 ;  /* 0x00000007ff07723e */ /* 0x000fe200000010ff */
[----:B0-----:R-:W-:Y:S01]  /*1e670*/  IMAD.WIDE.U32 R4, R4, 0xf0, R20 ;  /* 0x000000f004047825 */ /* 0x001fe200078e0014 */
[----:B------:R-:W-:-:S03]  /*1e680*/  F2FP.BF16.F32.PACK_AB R6, RZ, R6 ;  /* 0x00000006ff06723e */ /* 0x000fc600000010ff */
[----:B------:R-:W-:Y:S02]  /*1e690*/  VIADD R9, R5, UR11 ;  /* 0x0000000b05097c36 */ /* 0x000fe40008000000 */
[----:B------:R-:W-:-:S05]  /*1e6a0*/  IMAD.MOV.U32 R8, RZ, RZ, R4 ;  /* 0x000000ffff087224 */ /* 0x000fca00078e0004 */
[----:B------:R-:W-:Y:S01]  /*1e6b0*/  @P4 STG.E.U16 desc[UR58][R8.64+0x20], R7 ;  /* 0x0000200708004986 */ /* 0x000fe2000c10153a */
[----:B------:R-:W-:-:S03]  /*1e6c0*/  IADD3 R18, P4, R4, UR5, RZ ;  /* 0x0000000504127c10 */ /* 0x000fc6000ff9e0ff */
[----:B------:R0:W-:Y:S01]  /*1e6d0*/  @P5 STG.E.U16 desc[UR58][R8.64+0x22], R6 ;  /* 0x0000220608005986 */ /* 0x0001e2000c10153a */
[C---:B------:R-:W-:Y:S02]  /*1e6e0*/  ISETP.GT.AND P5, PT, R0.reuse, 0x88, P3 ;  /* 0x000000880000780c */ /* 0x040fe40001fa4270 */
[----:B------:R-:W-:Y:S02]  /*1e6f0*/  IADD3.X R19, R9, UR4, RZ, P4, !PT ;  /* 0x0000000409137c10 */ /* 0x000fe4000a7fe4ff */
[----:B------:R-:W-:Y:S01]  /*1e700*/  ISETP.GT.AND P4, PT, R0, 0x88, P2 ;  /* 0x000000880000780c */ /* 0x000fe20001784270 */
[----:B0-----:R-:W-:-:S05]  /*1e710*/  FMUL R6, R23, R2 ;  /* 0x0000000217067220 */ /* 0x001fca0000400000 */
[----:B------:R-:W-:Y:S01]  /*1e720*/  F2FP.BF16.F32.PACK_AB R6, RZ, R6 ;  /* 0x00000006ff06723e */ /* 0x000fe200000010ff */
[----:B------:R-:W-:Y:S01]  /*1e730*/  FMUL R5, R22, R2 ;  /* 0x0000000216057220 */ /* 0x000fe20000400000 */
[----:B------:R-:W-:-:S03]  /*1e740*/  IMAD.U32 R22, RZ, RZ, UR5 ;  /* 0x00000005ff167e24 */ /* 0x000fc6000f8e00ff */
[----:B------:R0:W-:Y:S01]  /*1e750*/  @P5 STG.E.U16 desc[UR58][R18.64+0x20], R6 ;  /* 0x0000200612005986 */ /* 0x0001e2000c10153a */
[----:B------:R-:W-:Y:S02]  /*1e760*/  F2FP.BF16.F32.PACK_AB R5, RZ, R5 ;  /* 0x00000005ff05723e */ /* 0x000fe400000010ff */
[----:B------:R-:W-:Y:S01]  /*1e770*/  IADD3 R4, P5, R4, UR13, RZ ;  /* 0x0000000d04047c10 */ /* 0x000fe2000ffbe0ff */
[----:B------:R-:W-:Y:S02]  /*1e780*/  FMUL R7, R235, R2 ;  /* 0x00000002eb077220 */ /* 0x000fe40000400000 */
[----:B------:R1:W-:Y:S01]  /*1e790*/  @P4 STG.E.U16 desc[UR58][R18.64+0x22], R5 ;  /* 0x0000220512004986 */ /* 0x0003e2000c10153a */
[----:B0-----:R-:W-:Y:S01]  /*1e7a0*/  IMAD.U32 R6, RZ, RZ, UR4 ;  /* 0x00000004ff067e24 */ /* 0x001fe2000f8e00ff */
[----:B-1----:R-:W-:Y:S02]  /*1e7b0*/  IADD3.X R5, R9, UR12, RZ, P5, !PT ;  /* 0x0000000c09057c10 */ /* 0x002fe4000affe4ff */
[----:B------:R-:W-:-:S02]  /*1e7c0*/  IADD3 R22, P4, P5, R22, UR13, R4 ;  /* 0x0000000d16167c10 */ /* 0x000fc4000fd9e004 */
[----:B------:R-:W-:Y:S02]  /*1e7d0*/  F2FP.BF16.F32.PACK_AB R7, RZ, R7 ;  /* 0x00000007ff07723e */ /* 0x000fe400000010ff */
[----:B------:R-:W-:Y:S01]  /*1e7e0*/  IADD3.X R23, R6, UR12, R5, P4, P5 ;  /* 0x0000000c06177c10 */ /* 0x000fe2000a7ea405 */
[-C--:B------:R-:W-:Y:S01]  /*1e7f0*/  FMUL R6, R234, R2.reuse ;  /* 0x00000002ea067220 */ /* 0x080fe20000400000 */
[----:B------:R-:W-:Y:S02]  /*1e800*/  ISETP.GT.AND P5, PT, R0, 0x80, P0 ;  /* 0x000000800000780c */ /* 0x000fe400007a4270 */
[----:B------:R-:W-:Y:S01]  /*1e810*/  PRMT R11, R7, 0x7610, R11 ;  /* 0x00007610070b7816 */ /* 0x000fe2000000000b */
[----:B------:R-:W-:Y:S01]  /*1e820*/  FMUL R7, R233, R2 ;  /* 0x00000002e9077220 */ /* 0x000fe20000400000 */
[----:B------:R-:W-:-:S04]  /*1e830*/  F2FP.BF16.F32.PACK_AB R6, RZ, R6 ;  /* 0x00000006ff06723e */ /* 0x000fc800000010ff */
[----:B------:R-:W-:Y:S01]  /*1e840*/  PRMT R10, R6, 0x7610, R10 ;  /* 0x00007610060a7816 */ /* 0x000fe2000000000a */
[----:B------:R-:W-:Y:S01]  /*1e850*/  FMUL R6, R232, R2 ;  /* 0x00000002e8067220 */ /* 0x000fe20000400000 */
[----:B------:R-:W-:Y:S01]  /*1e860*/  F2FP.BF16.F32.PACK_AB R7, RZ, R7 ;  /* 0x00000007ff07723e */ /* 0x000fe200000010ff */
[----:B------:R-:W3:Y:S04]  /*1e870*/  LDL.LU R232, [R1+0x148] ;  /* 0x0001480001e87983 */ /* 0x000ee80000300800 */
[----:B------:R-:W4:Y:S04]  /*1e880*/  LDL.LU R235, [R1+0x150] ;  /* 0x0001500001eb7983 */ /* 0x000f280000300800 */
[----:B------:R-:W4:Y:S04]  /*1e890*/  LDL.LU R234, [R1+0x154] ;  /* 0x0001540001ea7983 */ /* 0x000f280000300800 */
[----:B------:R-:W4:Y:S04]  /*1e8a0*/  LDL.LU R233, [R1+0x158] ;  /* 0x0001580001e97983 */ /* 0x000f280000300800 */
[----:B------:R0:W-:Y:S04]  /*1e8b0*/  @P5 STG.E.U16 desc[UR58][R8.64+0x32], R10 ;  /* 0x0000320a08005986 */ /* 0x0001e8000c10153a */
[----:B------:R-:W4:Y:S01]  /*1e8c0*/  LDL.LU R17, [R1+0x15c] ;  /* 0x00015c0001117983 */ /* 0x000f220000300800 */
[----:B0-----:R-:W-:-:S03]  /*1e8d0*/  PRMT R10, R7, 0x7610, R10 ;  /* 0x00007610070a7816 */ /* 0x001fc6000000000a */
[----:B------:R-:W2:Y:S01]  /*1e8e0*/  LDL.LU R7, [R1+0x160] ;  /* 0x0001600001077983 */ /* 0x000ea20000300800 */
[----:B------:R-:W-:-:S13]  /*1e8f0*/  ISETP.GT.AND P4, PT, R0, 0x80, P1 ;  /* 0x000000800000780c */ /* 0x000fda0000f84270 */
[----:B------:R-:W-:Y:S01]  /*1e900*/  @P4 STG.E.U16 desc[UR58][R8.64+0x30], R11 ;  /* 0x0000300b08004986 */ /* 0x000fe2000c10153a */
[C---:B------:R-:W-:Y:S02]  /*1e910*/  ISETP.GT.AND P4, PT, R0.reuse, 0x88, P1 ;  /* 0x000000880000780c */ /* 0x040fe40000f84270 */
[----:B------:R-:W-:Y:S02]  /*1e920*/  ISETP.GT.AND P5, PT, R0, 0x88, P0 ;  /* 0x000000880000780c */ /* 0x000fe400007a4270 */
[----:B------:R-:W-:-:S09]  /*1e930*/  F2FP.BF16.F32.PACK_AB R6, RZ, R6 ;  /* 0x00000006ff06723e */ /* 0x000fd200000010ff */
[----:B------:R0:W-:Y:S01]  /*1e940*/  @P4 STG.E.U16 desc[UR58][R18.64+0x30], R10 ;  /* 0x0000300a12004986 */ /* 0x0001e2000c10153a */
[----:B------:R-:W-:-:S03]  /*1e950*/  ISETP.GT.AND P4, PT, R0, 0x100, P3 ;  /* 0x000001000000780c */ /* 0x000fc60001f84270 */
[----:B------:R-:W-:Y:S01]  /*1e960*/  @P5 STG.E.U16 desc[UR58][R18.64+0x32], R6 ;  /* 0x0000320612005986 */ /* 0x000fe2000c10153a */
[----:B--2---:R-:W-:-:S05]  /*1e970*/  FMUL R7, R7, R2 ;  /* 0x0000000207077220 */ /* 0x004fca0000400000 */
[----:B------:R-:W-:-:S04]  /*1e980*/  F2FP.BF16.F32.PACK_AB R7, RZ, R7 ;  /* 0x00000007ff07723e */ /* 0x000fc800000010ff */
[----:B0-----:R-:W-:-:S05]  /*1e990*/  PRMT R10, R7, 0x7610, R10 ;  /* 0x00007610070a7816 */ /* 0x001fca000000000a */
[----:B------:R0:W-:Y:S04]  /*1e9a0*/  @P4 STG.E.U16 desc[UR58][R4.64+0x20], R10 ;  /* 0x0000200a04004986 */ /* 0x0001e8000c10153a */
[----:B0-----:R-:W2:Y:S01]  /*1e9b0*/  LDL.LU R10, [R1+0x16c] ;  /* 0x00016c00010a7983 */ /* 0x001ea20000300800 */
[----:B------:R-:W-:Y:S01]  /*1e9c0*/  FMUL R6, R14, R2 ;  /* 0x000000020e067220 */ /* 0x000fe20000400000 */
[----:B------:R-:W-:-:S04]  /*1e9d0*/  ISETP.GT.AND P5, PT, R0, 0x100, P2 ;  /* 0x000001000000780c */ /* 0x000fc800017a4270 */
[----:B------:R-:W-:Y:S02]  /*1e9e0*/  F2FP.BF16.F32.PACK_AB R6, RZ, R6 ;  /* 0x00000006ff06723e */ /* 0x000fe400000010ff */
[----:B------:R-:W-:Y:S02]  /*1e9f0*/  ISETP.GT.AND P4, PT, R0, 0x108, P3 ;  /* 0x000001080000780c */ /* 0x000fe40001f84270 */
[----:B------:R-:W-:Y:S01]  /*1ea00*/  PRMT R7, R6, 0x7610, R7 ;  /* 0x0000761006077816 */ /* 0x000fe20000000007 */
[----:B------:R-:W-:-:S04]  /*1ea10*/  FMUL R6, R15, R2 ;  /* 0x000000020f067220 */ /* 0x000fc80000400000 */
[----:B------:R-:W-:Y:S01]  /*1ea20*/  @P5 STG.E.U16 desc[UR58][R4.64+0x22], R7 ;  /* 0x0000220704005986 */ /* 0x000fe2000c10153a */
[----:B------:R-:W-:Y:S02]  /*1ea30*/  IADD3 R14, P5, R4, UR5, RZ ;  /* 0x00000005040e7c10 */ /* 0x000fe4000ffbe0ff */
[----:B------:R-:W-:Y:S02]  /*1ea40*/  F2FP.BF16.F32.PACK_AB R6, RZ, R6 ;  /* 0x00000006ff06723e */ /* 0x000fe400000010ff */
[----:B------:R-:W-:Y:S02]  /*1ea50*/  IADD3.X R15, R5, UR4, RZ, P5, !PT ;  /* 0x00000004050f7c10 */ /* 0x000fe4000affe4ff */
[----:B------:R-:W-:-:S03]  /*1ea60*/  ISETP.GT.AND P5, PT, R0, 0x108, P2 ;  /* 0x000001080000780c */ /* 0x000fc600017a4270 */
[----:B------:R0:W-:Y:S02]  /*1ea70*/  @P4 STG.E.U16 desc[UR58][R14.64+0x20], R6 ;  /* 0x000020060e004986 */ /* 0x0001e4000c10153a */
[----:B0-----:R-:W-:-:S04]  /*1ea80*/  IADD3 R6, P4, R4, UR5, RZ ;  /* 0x0000000504067c10 */ /* 0x001fc8000ff9e0ff */
[----:B------:R-:W-:Y:S01]  /*1ea90*/  IADD3.X R7, R5, UR4, RZ, P4, !PT ;  /* 0x0000000405077c10 */ /* 0x000fe2000a7fe4ff */
[----:B--2---:R-:W-:-:S05]  /*1eaa0*/  FMUL R10, R10, R2 ;  /* 0x000000020a0a7220 */ /* 0x004fca0000400000 */
[----:B------:R-:W-:-:S04]  /*1eab0*/  F2FP.BF16.F32.PACK_AB R10, RZ, R10 ;  /* 0x0000000aff0a723e */ /* 0x000fc800000010ff */
[----:B------:R-:W-:Y:S02]  /*1eac0*/  PRMT R11, R10, 0x7610, R11 ;  /* 0x000076100a0b7816 */ /* 0x000fe4000000000b */
[----:B------:R-:W2:Y:S04]  /*1ead0*/  LDL.LU R10, [R1+0x170] ;  /* 0x00017000010a7983 */ /* 0x000ea80000300800 */
[----:B------:R0:W-:Y:S04]  /*1eae0*/  @P5 STG.E.U16 desc[UR58][R6.64+0x22], R11 ;  /* 0x0000220b06005986 */ /* 0x0001e8000c10153a */
[----:B0-----:R-:W3:Y:S01]  /*1eaf0*/  LDL.LU R6, [R1+0x174] ;  /* 0x0001740001067983 */ /* 0x001ee20000300800 */
[----:B------:R-:W-:-:S02]  /*1eb00*/  ISETP.GT.AND P4, PT, R0, 0x100, P1 ;  /* 0x000001000000780c */ /* 0x000fc40000f84270 */
[----:B------:R-:W-:Y:S01]  /*1eb10*/  ISETP.GT.AND P5, PT, R0, 0x100, P0 ;  /* 0x000001000000780c */ /* 0x000fe200007a4270 */
[----:B--2---:R-:W-:-:S05]  /*1eb20*/  FMUL R10, R10, R2 ;  /* 0x000000020a0a7220 */ /* 0x004fca0000400000 */
[----:B------:R-:W-:-:S04]  /*1eb30*/  F2FP.BF16.F32.PACK_AB R7, RZ, R10 ;  /* 0x0000000aff07723e */ /* 0x000fc800000010ff */
[----:B------:R-:W-:Y:S02]  /*1eb40*/  PRMT R11, R7, 0x7610, R11 ;  /* 0x00007610070b7816 */ /* 0x000fe4000000000b */
[----:B------:R-:W2:Y:S01]  /*1eb50*/  LDL.LU R7, [R1+0x178] ;  /* 0x0001780001077983 */ /* 0x000ea20000300800 */
[----:B---3--:R-:W-:-:S05]  /*1eb60*/  FMUL R6, R6, R2 ;  /* 0x0000000206067220 */ /* 0x008fca0000400000 */
[----:B------:R-:W-:-:S04]  /*1eb70*/  F2FP.BF16.F32.PACK_AB R6, RZ, R6 ;  /* 0x00000006ff06723e */ /* 0x000fc800000010ff */
[----:B------:R-:W-:Y:S02]  /*1eb80*/  PRMT R10, R6, 0x7610, R10 ;  /* 0x00007610060a7816 */ /* 0x000fe4000000000a */
[----:B------:R-:W3:Y:S04]  /*1eb90*/  LDL.LU R6, [R1+0x17c] ;  /* 0x00017c0001067983 */ /* 0x000ee80000300800 */
[----:B------:R0:W-:Y:S04]  /*1eba0*/  @P4 STG.E.U16 desc[UR58][R4.64+0x30], R11 ;  /* 0x0000300b04004986 */ /* 0x0001e8000c10153a */
[----:B------:R1:W-:Y:S04]  /*1ebb0*/  @P5 STG.E.U16 desc[UR58][R4.64+0x32], R10 ;  /* 0x0000320a04005986 */ /* 0x0003e8000c10153a */
[----:B0-----:R-:W4:Y:S04]  /*1ebc0*/  LDL.LU R11, [R1+0x144] ;  /* 0x00014400010b7983 */ /* 0x001f280000300800 */
[----:B-1----:R-:W4:Y:S01]  /*1ebd0*/  LDL.LU R10, [R1+0x140] ;  /* 0x00014000010a7983 */ /* 0x002f220000300800 */
[----:B------:R-:W-:-:S02]  /*1ebe0*/  ISETP.GT.AND P4, PT, R0, 0x108, P1 ;  /* 0x000001080000780c */ /* 0x000fc40000f84270 */
[----:B------:R-:W-:Y:S01]  /*1ebf0*/  ISETP.GT.AND P5, PT, R0, 0x108, P0 ;  /* 0x000001080000780c */ /* 0x000fe200007a4270 */
[----:B--2---:R-:W-:-:S05]  /*1ec00*/  FMUL R7, R7, R2 ;  /* 0x0000000207077220 */ /* 0x004fca0000400000 */
[----:B------:R-:W-:-:S05]  /*1ec10*/  F2FP.BF16.F32.PACK_AB R7, RZ, R7 ;  /* 0x00000007ff07723e */ /* 0x000fca00000010ff */
[----:B------:R-:W-:Y:S01]  /*1ec20*/  @P4 STG.E.U16 desc[UR58][R14.64+0x30], R7 ;  /* 0x000030070e004986 */ /* 0x000fe2000c10153a */
[----:B---3--:R-:W-:Y:S01]  /*1ec30*/  FMUL R6, R6, R2 ;  /* 0x0000000206067220 */ /* 0x008fe20000400000 */
[----:B------:R-:W-:-:S04]  /*1ec40*/  ISETP.GT.AND P4, PT, R0, 0x180, P3 ;  /* 0x000001800000780c */ /* 0x000fc80001f84270 */
[----:B------:R-:W-:-:S05]  /*1ec50*/  F2FP.BF16.F32.PACK_AB R6, RZ, R6 ;  /* 0x00000006ff06723e */ /* 0x000fca00000010ff */
[----:B------:R0:W-:Y:S01]  /*1ec60*/  @P5 STG.E.U16 desc[UR58][R14.64+0x32], R6 ;  /* 0x000032060e005986 */ /* 0x0001e2000c10153a */
[----:B----4-:R-:W-:Y:S01]  /*1ec70*/  FMUL R10, R10, R2 ;  /* 0x000000020a0a7220 */ /* 0x010fe20000400000 */
[----:B0-----:R-:W-:-:S04]  /*1ec80*/  IADD3 R6, P5, R4, UR13, RZ ;  /* 0x0000000d04067c10 */ /* 0x001fc8000ffbe0ff */
[----:B------:R-:W-:Y:S02]  /*1ec90*/  F2FP.BF16.F32.PACK_AB R10, RZ, R10 ;  /* 0x0000000aff0a723e */ /* 0x000fe400000010ff */
[----:B------:R-:W-:-:S05]  /*1eca0*/  IADD3.X R7, R5, UR12, RZ, P5, !PT ;  /* 0x0000000c05077c10 */ /* 0x000fca000affe4ff */
[----:B------:R0:W-:Y:S04]  /*1ecb0*/  @P4 STG.E.U16 desc[UR58][R6.64+0x20], R10 ;  /* 0x0000200a06004986 */ /* 0x0001e8000c10153a */
[----:B0-----:R-:W2:Y:S01]  /*1ecc0*/  LDL.LU R10, [R1+0x14c] ;  /* 0x00014c00010a7983 */ /* 0x001ea20000300800 */
[-C--:B------:R-:W-:Y:S01]  /*1ecd0*/  FMUL R11, R11, R2.reuse ;  /* 0x000000020b0b7220 */ /* 0x080fe20000400000 */
[----:B------:R-:W-:Y:S01]  /*1ece0*/  FMUL R232, R232, R2 ;  /* 0x00000002e8e87220 */ /* 0x000fe20000400000 */
[C---:B------:R-:W-:Y:S02]  /*1ecf0*/  ISETP.GT.AND P4, PT, R0.reuse, 0x180, P2 ;  /* 0x000001800000780c */ /* 0x040fe40001784270 */
[----:B------:R-:W-:Y:S02]  /*1ed00*/  ISETP.GT.AND P3, PT, R0, 0x188, P3 ;  /* 0x000001880000780c */ /* 0x000fe40001f64270 */
[----:B------:R-:W-:-:S02]  /*1ed10*/  F2FP.BF16.F32.PACK_AB R11, RZ, R11 ;  /* 0x0000000bff0b723e */ /* 0x000fc400000010ff */
[----:B------:R-:W-:Y:S02]  /*1ed20*/  F2FP.BF16.F32.PACK_AB R232, RZ, R232 ;  /* 0x000000e8ffe8723e */ /* 0x000fe400000010ff */
[----:B------:R-:W-:Y:S02]  /*1ed30*/  PRMT R16, R11, 0x7610, R16 ;  /* 0x000076100b107816 */ /* 0x000fe40000000010 */
[----:B------:R-:W-:Y:S02]  /*1ed40*/  PRMT R237, R232, 0x7610, R237 ;  /* 0x00007610e8ed7816 */ /* 0x000fe400000000ed */
[C---:B------:R-:W-:Y:S01]  /*1ed50*/  ISETP.GT.AND P2, PT, R0.reuse, 0x188, P2 ;  /* 0x000001880000780c */ /* 0x040fe20001744270 */
[----:B------:R0:W-:Y:S01]  /*1ed60*/  @P4 STG.E.U16 desc[UR58][R6.64+0x22], R16 ;  /* 0x0000221006004986 */ /* 0x0001e2000c10153a */
[C---:B------:R-:W-:Y:S01]  /*1ed70*/  ISETP.GT.AND P4, PT, R0.reuse, 0x180, P1 ;  /* 0x000001800000780c */ /* 0x040fe20000f84270 */
[-C--:B------:R-:W-:Y:S01]  /*1ed80*/  FMUL R235, R235, R2.reuse ;  /* 0x00000002ebeb7220 */ /* 0x080fe20000400000 */
[----:B------:R-:W-:Y:S01]  /*1ed90*/  ISETP.GT.AND P1, PT, R0, 0x188, P1 ;  /* 0x000001880000780c */ /* 0x000fe20000f24270 */
[-C--:B------:R-:W-:Y:S01]  /*1eda0*/  FMUL R234, R234, R2.reuse ;  /* 0x00000002eaea7220 */ /* 0x080fe20000400000 */
[-C--:B------:R-:W-:Y:S01]  /*1edb0*/  FMUL R233, R233, R2.reuse ;  /* 0x00000002e9e97220 */ /* 0x080fe20000400000 */
[----:B------:R-:W-:Y:S01]  /*1edc0*/  FMUL R232, R17, R2 ;  /* 0x0000000211e87220 */ /* 0x000fe20000400000 */
[----:B------:R-:W-:-:S02]  /*1edd0*/  F2FP.BF16.F32.PACK_AB R235, RZ, R235 ;  /* 0x000000ebffeb723e */ /* 0x000fc400000010ff */
[----:B------:R-:W-:Y:S02]  /*1ede0*/  F2FP.BF16.F32.PACK_AB R234, RZ, R234 ;  /* 0x000000eaffea723e */ /* 0x000fe400000010ff */
[----:B------:R-:W-:Y:S01]  /*1edf0*/  F2FP.BF16.F32.PACK_AB R233, RZ, R233 ;  /* 0x000000e9ffe9723e */ /* 0x000fe200000010ff */
[----:B0-----:R-:W3:Y:S01]  /*1ee00*/  LDL.LU R16, [R1+0x138] ;  /* 0x0001380001107983 */ /* 0x001ee20000300800 */
[----:B------:R-:W-:-:S03]  /*1ee10*/  F2FP.BF16.F32.PACK_AB R232, RZ, R232 ;  /* 0x000000e8ffe8723e */ /* 0x000fc600000010ff */
[----:B------:R-:W4:Y:S01]  /*1ee20*/  LDL.LU R17, [R1+0x13c] ;  /* 0x00013c0001117983 */ /* 0x000f220000300800 */
[----:B--2---:R-:W-:Y:S01]  /*1ee30*/  FMUL R236, R10, R2 ;  /* 0x000000020aec7220 */ /* 0x004fe20000400000 */
[----:B------:R-:W-:-:S04]  /*1ee40*/  IADD3 R10, P5, R6, UR5, RZ ;  /* 0x00000005060a7c10 */ /* 0x000fc8000ffbe0ff */
[----:B------:R-:W-:-:S05]  /*1ee50*/  IADD3.X R11, R7, UR4, RZ, P5, !PT ;  /* 0x00000004070b7c10 */ /* 0x000fca000affe4ff */
[----:B------:R-:W-:Y:S01]  /*1ee60*/  @P3 STG.E.U16 desc[UR58][R10.64+0x20], R237 ;  /* 0x000020ed0a003986 */ /* 0x000fe2000c10153a */
[C---:B------:R-:W-:Y:S02]  /*1ee70*/  ISETP.GT.AND P3, PT, R0.reuse, 0x180, P0 ;  /* 0x000001800000780c */ /* 0x040fe40000764270 */
[----:B------:R-:W-:Y:S02]  /*1ee80*/  ISETP.GT.AND P0, PT, R0, 0x188, P0 ;  /* 0x000001880000780c */ /* 0x000fe40000704270 */
[----:B------:R-:W-:-:S05]  /*1ee90*/  F2FP.BF16.F32.PACK_AB R236, RZ, R236 ;  /* 0x000000ecffec723e */ /* 0x000fca00000010ff */
[----:B------:R0:W-:Y:S04]  /*1eea0*/  @P2 STG.E.U16 desc[UR58][R22.64+0x22], R236 ;  /* 0x000022ec16002986 */ /* 0x0001e8000c10153a */
[----:B------:R1:W-:Y:S04]  /*1eeb0*/  @P4 STG.E.U16 desc[UR58][R6.64+0x30], R235 ;  /* 0x000030eb06004986 */ /* 0x0003e8000c10153a */
[----:B------:R2:W-:Y:S04]  /*1eec0*/  @P3 STG.E.U16 desc[UR58][R6.64+0x32], R234 ;  /* 0x000032ea06003986 */ /* 0x0005e8000c10153a */
[----:B0-----:R-:W3:Y:S04]  /*1eed0*/  LDL.LU R23, [R1+0x128] ;  /* 0x0001280001177983 */ /* 0x001ee80000300800 */
[----:B------:R-:W4:Y:S04]  /*1eee0*/  LDL.LU R22, [R1+0x12c] ;  /* 0x00012c0001167983 */ /* 0x000f280000300800 */
[----:B-1----:R-:W4:Y:S04]  /*1eef0*/  LDL.LU R235, [R1+0x134] ;  /* 0x0001340001eb7983 */ /* 0x002f280000300800 */
[----:B--2---:R-:W2:Y:S04]  /*1ef00*/  LDL.LU R234, [R1+0x130] ;  /* 0x0001300001ea7983 */ /* 0x004ea80000300800 */
[----:B------:R0:W-:Y:S04]  /*1ef10*/  @P1 STG.E.U16 desc[UR58][R10.64+0x30], R233 ;  /* 0x000030e90a001986 */ /* 0x0001e8000c10153a */
[----:B------:R1:W-:Y:S04]  /*1ef20*/  @P0 STG.E.U16 desc[UR58][R10.64+0x32], R232 ;  /* 0x000032e80a000986 */ /* 0x0003e8000c10153a */
[----:B0-----:R-:W2:Y:S04]  /*1ef30*/  LDL.LU R233, [R1+0x120] ;  /* 0x0001200001e97983 */ /* 0x001ea80000300800 */
[----:B-1----:R-:W2:Y:S01]  /*1ef40*/  LDL.LU R232, [R1+0x124] ;  /* 0x0001240001e87983 */ /* 0x002ea20000300800 */
[----:B------:R-:W-:-:S02]  /*1ef50*/  ISETP.GT.AND P3, PT, R3, 0x20, PT ;  /* 0x000000200300780c */ /* 0x000fc40003f64270 */
[----:B------:R-:W-:Y:S02]  /*1ef60*/  ISETP.GT.AND P2, PT, R3, 0x21, PT ;  /* 0x000000210300780c */ /* 0x000fe40003f44270 */
[C---:B------:R-:W-:Y:S02]  /*1ef70*/  ISETP.GT.AND P0, PT, R0.reuse, RZ, P3 ;  /* 0x000000ff0000720c */ /* 0x040fe40001f04270 */
[C---:B------:R-:W-:Y:S02]  /*1ef80*/  ISETP.GT.AND P4, PT, R0.reuse, RZ, P2 ;  /* 0x000000ff0000720c */ /* 0x040fe40001784270 */
[C---:B------:R-:W-:Y:S02]  /*1ef90*/  ISETP.GT.AND P1, PT, R0.reuse, 0x8, P2 ;  /* 0x000000080000780c */ /* 0x040fe40001724270 */
[----:B------:R-:W-:Y:S01]  /*1efa0*/  ISETP.GT.AND P5, PT, R0, 0x8, P3 ;  /* 0x000000080000780c */ /* 0x000fe20001fa4270 */
[-C--:B---3--:R-:W-:Y:S01]  /*1efb0*/  FMUL R23, R23, R2.reuse ;  /* 0x0000000217177220 */ /* 0x088fe20000400000 */
[----:B----4-:R-:W-:-:S04]  /*1efc0*/  FMUL R22, R22, R2 ;  /* 0x0000000216167220 */ /* 0x010fc80000400000 */
[----:B------:R-:W-:Y:S02]  /*1efd0*/  F2FP.BF16.F32.PACK_AB R23, RZ, R23 ;  /* 0x00000017ff17723e */ /* 0x000fe400000010ff */
[----:B------:R-:W-:Y:S01]  /*1efe0*/  F2FP.BF16.F32.PACK_AB R22, RZ, R22 ;  /* 0x00000016ff16723e */ /* 0x000fe200000010ff */
[-C--:B--2---:R-:W-:Y:S01]  /*1eff0*/  FMUL R233, R233, R2.reuse ;  /* 0x00000002e9e97220 */ /* 0x084fe20000400000 */
[----:B------:R-:W-:-:S04]  /*1f000*/  FMUL R232, R232, R2 ;  /* 0x00000002e8e87220 */ /* 0x000fc80000400000 */
[----:B------:R-:W-:Y:S02]  /*1f010*/  F2FP.BF16.F32.PACK_AB R233, RZ, R233 ;  /* 0x000000e9ffe9723e */ /* 0x000fe400000010ff */
[----:B------:R-:W-:-:S03]  /*1f020*/  F2FP.BF16.F32.PACK_AB R232, RZ, R232 ;  /* 0x000000e8ffe8723e */ /* 0x000fc600000010ff */
[----:B------:R-:W-:Y:S01]  /*1f030*/  @P0 STG.E.U16 desc[UR58][R12.64+0x40], R233 ;  /* 0x000040e90c000986 */ /* 0x000fe2000c10153a */
[----:B------:R-:W-:-:S03]  /*1f040*/  ISETP.GT.AND P0, PT, R3, 0x28, PT ;  /* 0x000000280300780c */ /* 0x000fc60003f04270 */
[----:B------:R-:W-:Y:S04]  /*1f050*/  @P4 STG.E.U16 desc[UR58][R12.64+0x42], R232 ;  /* 0x000042e80c004986 */ /* 0x000fe8000c10153a */
[----:B------:R0:W-:Y:S01]  /*1f060*/  @P1 STG.E.U16 desc[UR58][R20.64+0x42], R22 ;  /* 0x0000421614001986 */ /* 0x0001e2000c10153a */
[----:B------:R-:W-:-:S03]  /*1f070*/  ISETP.GT.AND P1, PT, R3, 0x29, PT ;  /* 0x000000290300780c */ /* 0x000fc60003f24270 */
[----:B------:R1:W-:Y:S01]  /*1f080*/  @P5 STG.E.U16 desc[UR58][R20.64+0x40], R23 ;  /* 0x0000401714005986 */ /* 0x0003e2000c10153a */
[C---:B------:R-:W-:Y:S02]  /*1f090*/  ISETP.GT.AND P5, PT, R0.reuse, RZ, P0 ;  /* 0x000000ff0000720c */ /* 0x040fe400007a4270 */
[----:B------:R-:W-:Y:S01]  /*1f0a0*/  ISETP.GT.AND P4, PT, R0, RZ, P1 ;  /* 0x000000ff0000720c */ /* 0x000fe20000f84270 */
[-C--:B0-----:R-:W-:Y:S01]  /*1f0b0*/  FMUL R22, R235, R2.reuse ;  /* 0x00000002eb167220 */ /* 0x081fe20000400000 */
[----:B-1----:R-:W-:-:S04]  /*1f0c0*/  FMUL R23, R234, R2 ;  /* 0x00000002ea177220 */ /* 0x002fc80000400000 */
[----:B------:R-:W-:Y:S01]  /*1f0d0*/  F2FP.BF16.F32.PACK_AB R22, RZ, R22 ;  /* 0x00000016ff16723e */ /* 0x000fe200000010ff */
[----:B------:R-:W2:Y:S01]  /*1f0e0*/  LDL.LU R234, [R1+0x110] ;  /* 0x0001100001ea7983 */ /* 0x000ea20000300800 */
[----:B------:R-:W-:-:S03]  /*1f0f0*/  F2FP.BF16.F32.PACK_AB R23, RZ, R23 ;  /* 0x00000017ff17723e */ /* 0x000fc600000010ff */
[----:B------:R-:W3:Y:S01]  /*1f100*/  LDL.LU R235, [R1+0x114] ;  /* 0x0001140001eb7983 */ /* 0x000ee20000300800 */
[----:B------:R-:W-:Y:S02]  /*1f110*/  PRMT R232, R22, 0x7610, R232 ;  /* 0x0000761016e87816 */ /* 0x000fe400000000e8 */
[----:B------:R-:W-:-:S03]  /*1f120*/  PRMT R233, R23, 0x7610, R233 ;  /* 0x0000761017e97816 */ /* 0x000fc600000000e9 */
[----:B------:R-:W-:Y:S01]  /*1f130*/  @P4 STG.E.U16 desc[UR58][R12.64+0x52], R232 ;  /* 0x000052e80c004986 */ /* 0x000fe2000c10153a */
[----:B------:R-:W-:-:S03]  /*1f140*/  ISETP.GT.AND P4, PT, R0, 0x8, P1 ;  /* 0x000000080000780c */ /* 0x000fc60000f84270 */
[----:B------:R-:W-:Y:S01]  /*1f150*/  @P5 STG.E.U16 desc[UR58][R12.64+0x50], R233 ;  /* 0x000050e90c005986 */ /* 0x000fe2000c10153a */
[----:B------:R-:W-:Y:S01]  /*1f160*/  ISETP.GT.AND P5, PT, R0, 0x8, P0 ;  /* 0x000000080000780c */ /* 0x000fe200007a4270 */
[-C--:B------:R-:W-:Y:S01]  /*1f170*/  FMUL R23, R16, R2.reuse ;  /* 0x0000000210177220 */ /* 0x080fe20000400000 */
[----:B------:R-:W-:Y:S01]  /*1f180*/  FMUL R22, R17, R2 ;  /* 0x0000000211167220 */ /* 0x000fe20000400000 */
[----:B------:R-:W4:Y:S03]  /*1f190*/  LDL.LU R16, [R1+0x118] ;  /* 0x0001180001107983 */ /* 0x000f260000300800 */
[----:B------:R-:W-:Y:S01]  /*1f1a0*/  F2FP.BF16.F32.PACK_AB R23, RZ, R23 ;  /* 0x00000017ff17723e */ /* 0x000fe200000010ff */
[----:B------:R-:W4:Y:S01]  /*1f1b0*/  LDL.LU R17, [R1+0x11c] ;  /* 0x00011c0001117983 */ /* 0x000f220000300800 */
[----:B------:R-:W-:-:S05]  /*1f1c0*/  F2FP.BF16.F32.PACK_AB R22, RZ, R22 ;  /* 0x00000016ff16723e */ /* 0x000fca00000010ff */
[----:B------:R0:W-:Y:S04]  /*1f1d0*/  @P5 STG.E.U16 desc[UR58][R20.64+0x50], R23 ;  /* 0x0000501714005986 */ /* 0x0001e8000c10153a */
[----:B------:R1:W-:Y:S04]  /*1f1e0*/  @P4 STG.E.U16 desc[UR58][R20.64+0x52], R22 ;  /* 0x0000521614004986 */ /* 0x0003e8000c10153a */
[----:B0-----:R-:W2:Y:S04]  /*1f1f0*/  LDL.LU R23, [R1+0x100] ;  /* 0x0001000001177983 */ /* 0x001ea80000300800 */
[----:B-1----:R-:W3:Y:S01]  /*1f200*/  LDL.LU R22, [R1+0x104] ;  /* 0x0001040001167983 */ /* 0x002ee20000300800 */
[----:B------:R-:W-:-:S02]  /*1f210*/  ISETP.GT.AND P4, PT, R0, 0x80, P3 ;  /* 0x000000800000780c */ /* 0x000fc40001f84270 */
[----:B------:R-:W-:Y:S01]  /*1f220*/  ISETP.GT.AND P5, PT, R0, 0x80, P2 ;  /* 0x000000800000780c */ /* 0x000fe200017a4270 */
[-C--:B--2---:R-:W-:Y:S01]  /*1f230*/  FMUL R23, R23, R2.reuse ;  /* 0x0000000217177220 */ /* 0x084fe20000400000 */
[----:B---3--:R-:W-:-:S04]  /*1f240*/  FMUL R22, R22, R2 ;  /* 0x0000000216167220 */ /* 0x008fc80000400000 */
[----:B------:R-:W-:Y:S02]  /*1f250*/  F2FP.BF16.F32.PACK_AB R23, RZ, R23 ;  /* 0x00000017ff17723e */ /* 0x000fe400000010ff */
[----:B------:R-:W-:-:S03]  /*1f260*/  F2FP.BF16.F32.PACK_AB R22, RZ, R22 ;  /* 0x00000016ff16723e */ /* 0x000fc600000010ff */
        /* <DEDUP_REMOVED lines=11> */
[----:B------:R1:W-:Y:S01]  /*1f320*/  @P5 STG.E.U16 desc[UR58][R18.64+0x42], R22 ;  /* 0x0000421612005986 */ /* 0x0003e2000c10153a */
[----:B------:R-:W-:Y:S01]  /*1f330*/  ISETP.GT.AND P5, PT, R0, 0x80, P0 ;  /* 0x000000800000780c */ /* 0x000fe200007a4270 */
[-C--:B0-----:R-:W-:Y:S01]  /*1f340*/  FMUL R23, R234, R2.reuse ;  /* 0x00000002ea177220 */ /* 0x081fe20000400000 */
[----:B------:R-:W-:Y:S01]  /*1f350*/  ISETP.GT.AND P4, PT, R0, 0x80, P1 ;  /* 0x000000800000780c */ /* 0x000fe20000f84270 */
[----:B-1----:R-:W-:-:S03]  /*1f360*/  FMUL R22, R235, R2 ;  /* 0x00000002eb167220 */ /* 0x002fc60000400000 */
[----:B------:R-:W-:-:S04]  /*1f370*/  F2FP.BF16.F32.PACK_AB R23, RZ, R23 ;  /* 0x00000017ff17723e */ /* 0x000fc800000010ff */
[----:B------:R-:W-:Y:S02]  /*1f380*/  PRMT R233, R23, 0x7610, R233 ;  /* 0x0000761017e97816 */ /* 0x000fe400000000e9 */
[----:B------:R-:W-:-:S03]  /*1f390*/  F2FP.BF16.F32.PACK_AB R22, RZ, R22 ;  /* 0x00000016ff16723e */ /* 0x000fc600000010ff */
[----:B------:R-:W-:Y:S01]  /*1f3a0*/  @P5 STG.E.U16 desc[UR58][R8.64+0x50], R233 ;  /* 0x000050e908005986 */ /* 0x000fe2000c10153a */
[----:B------:R-:W-:Y:S02]  /*1f3b0*/  PRMT R232, R22, 0x7610, R232 ;  /* 0x0000761016e87816 */ /* 0x000fe400000000e8 */
[----:B------:R-:W-:Y:S01]  /*1f3c0*/  ISETP.GT.AND P5, PT, R0, 0x88, P0 ;  /* 0x000000880000780c */ /* 0x000fe200007a4270 */
[-C--:B----4-:R-:W-:Y:S02]  /*1f3d0*/  FMUL R23, R16, R2.reuse ;  /* 0x0000000210177220 */ /* 0x090fe40000400000 */
[----:B------:R-:W-:Y:S01]  /*1f3e0*/  @P4 STG.E.U16 desc[UR58][R8.64+0x52], R232 ;  /* 0x000052e808004986 */ /* 0x000fe2000c10153a */
[----:B------:R-:W-:Y:S01]  /*1f3f0*/  ISETP.GT.AND P4, PT, R0, 0x88, P1 ;  /* 0x000000880000780c */ /* 0x000fe20000f84270 */
[----:B------:R-:W-:Y:S01]  /*1f400*/  FMUL R22, R17, R2 ;  /* 0x0000000211167220 */ /* 0x000fe20000400000 */
[----:B------:R-:W-:Y:S01]  /*1f410*/  F2FP.BF16.F32.PACK_AB R23, RZ, R23 ;  /* 0x00000017ff17723e */ /* 0x000fe200000010ff */
[----:B------:R-:W2:Y:S04]  /*1f420*/  LDL.LU R17, [R1+0xcc] ;  /* 0x0000cc0001117983 */ /* 0x000ea80000300800 */
[----:B------:R-:W3:Y:S01]  /*1f430*/  LDL.LU R235, [R1+0xd4] ;  /* 0x0000d40001eb7983 */ /* 0x000ee20000300800 */
[----:B------:R-:W-:-:S03]  /*1f440*/  F2FP.BF16.F32.PACK_AB R22, RZ, R22 ;  /* 0x00000016ff16723e */ /* 0x000fc600000010ff */
[----:B------:R-:W4:Y:S04]  /*1f450*/  LDL.LU R234, [R1+0xd8] ;  /* 0x0000d80001ea7983 */ /* 0x000f280000300800 */
[----:B------:R-:W4:Y:S04]  /*1f460*/  LDL.LU R16, [R1+0xdc] ;  /* 0x0000dc0001107983 */ /* 0x000f280000300800 */
        /* <DEDUP_REMOVED lines=24> */
[----:B------:R-:W-:Y:S01]  /*1f5f0*/  ISETP.GT.AND P5, PT, R0, 0x100, P0 ;  /* 0x000001000000780c */ /* 0x000fe200007a4270 */
[-C--:B--2---:R-:W-:Y:S01]  /*1f600*/  FMUL R23, R23, R2.reuse ;  /* 0x0000000217177220 */ /* 0x084fe20000400000 */
[----:B---3--:R-:W-:-:S04]  /*1f610*/  FMUL R22, R22, R2 ;  /* 0x0000000216167220 */ /* 0x008fc80000400000 */
[----:B------:R-:W-:Y:S02]  /*1f620*/  F2FP.BF16.F32.PACK_AB R23, RZ, R23 ;  /* 0x00000017ff17723e */ /* 0x000fe400000010ff */
[----:B------:R-:W-:Y:S02]  /*1f630*/  F2FP.BF16.F32.PACK_AB R22, RZ, R22 ;  /* 0x00000016ff16723e */ /* 0x000fe400000010ff */
[----:B------:R-:W-:Y:S02]  /*1f640*/  PRMT R233, R23, 0x7610, R233 ;  /* 0x0000761017e97816 */ /* 0x000fe400000000e9 */
[----:B------:R-:W2:Y:S01]  /*1f650*/  LDL.LU R23, [R1+0xf8] ;  /* 0x0000f80001177983 */ /* 0x000ea20000300800 */
[----:B------:R-:W-:-:S03]  /*1f660*/  PRMT R232, R22, 0x7610, R232 ;  /* 0x0000761016e87816 */ /* 0x000fc600000000e8 */
[----:B------:R-:W3:Y:S01]  /*1f670*/  LDL.LU R22, [R1+0xfc] ;  /* 0x0000fc0001167983 */ /* 0x000ee20000300800 */
[----:B------:R-:W-:-:S03]  /*1f680*/  ISETP.GT.AND P4, PT, R0, 0x100, P1 ;  /* 0x000001000000780c */ /* 0x000fc60000f84270 */
[----:B------:R0:W-:Y:S01]  /*1f690*/  @P5 STG.E.U16 desc[UR58][R4.64+0x50], R233 ;  /* 0x000050e904005986 */ /* 0x0001e2000c10153a */
[----:B------:R-:W-:-:S09]  /*1f6a0*/  ISETP.GT.AND P5, PT, R0, 0x108, P0 ;  /* 0x000001080000780c */ /* 0x000fd200007a4270 */
[----:B------:R1:W-:Y:S01]  /*1f6b0*/  @P4 STG.E.U16 desc[UR58][R4.64+0x52], R232 ;  /* 0x000052e804004986 */ /* 0x0003e2000c10153a */
[----:B------:R-:W-:-:S03]  /*1f6c0*/  ISETP.GT.AND P4, PT, R0, 0x108, P1 ;  /* 0x000001080000780c */ /* 0x000fc60000f84270 */
[----:B0-----:R-:W4:Y:S04]  /*1f6d0*/  LDL.LU R233, [R1+0xd0] ;  /* 0x0000d00001e97983 */ /* 0x001f280000300800 */
[----:B-1----:R-:W4:Y:S01]  /*1f6e0*/  LDL.LU R232, [R1+0xc0] ;  /* 0x0000c00001e87983 */ /* 0x002f220000300800 */
        /* <DEDUP_REMOVED lines=9> */
[----:B----4-:R-:W-:Y:S01]  /*1f780*/  FMUL R232, R232, R2 ;  /* 0x00000002e8e87220 */ /* 0x010fe20000400000 */
[----:B------:R-:W-:-:S02]  /*1f790*/  ISETP.GT.AND P4, PT, R0, 0x180, P2 ;  /* 0x000001800000780c */ /* 0x000fc40001784270 */
[----:B------:R-:W-:Y:S02]  /*1f7a0*/  ISETP.GT.AND P3, PT, R0, 0x188, P3 ;  /* 0x000001880000780c */ /* 0x000fe40001f64270 */
[----:B------:R-:W-:-:S04]  /*1f7b0*/  F2FP.BF16.F32.PACK_AB R232, RZ, R232 ;  /* 0x000000e8ffe8723e */ /* 0x000fc800000010ff */
[----:B------:R-:W-:Y:S01]  /*1f7c0*/  PRMT R237, R232, 0x7610, R237 ;  /* 0x00007610e8ed7816 */ /* 0x000fe200000000ed */
[-C--:B------:R-:W-:Y:S01]  /*1f7d0*/  FMUL R236, R17, R2.reuse ;  /* 0x0000000211ec7220 */ /* 0x080fe20000400000 */
[----:B------:R-:W-:Y:S01]  /*1f7e0*/  ISETP.GT.AND P2, PT, R0, 0x188, P2 ;  /* 0x000001880000780c */ /* 0x000fe20001744270 */
[-C--:B------:R-:W-:Y:S01]  /*1f7f0*/  FMUL R235, R235, R2.reuse ;  /* 0x00000002ebeb7220 */ /* 0x080fe20000400000 */
[-C--:B------:R-:W-:Y:S01]  /*1f800*/  FMUL R233, R233, R2.reuse ;  /* 0x00000002e9e97220 */ /* 0x080fe20000400000 */
[----:B------:R-:W-:Y:S04]  /*1f810*/  @P5 STG.E.U16 desc[UR58][R6.64+0x40], R237 ;  /* 0x000040ed06005986 */ /* 0x000fe8000c10153a */
[----:B------:R-:W-:Y:S01]  /*1f820*/  F2FP.BF16.F32.PACK_AB R233, RZ, R233 ;  /* 0x000000e9ffe9723e */ /* 0x000fe200000010ff */
[----:B------:R0:W5:Y:S01]  /*1f830*/  LDL.LU R17, [R1+0x28c] ;  /* 0x00028c0001117983 */ /* 0x0001620000300800 */
[-C--:B--2---:R-:W-:Y:S01]  /*1f840*/  FMUL R23, R23, R2.reuse ;  /* 0x0000000217177220 */ /* 0x084fe20000400000 */
[----:B---3--:R-:W-:-:S04]  /*1f850*/  FMUL R22, R22, R2 ;  /* 0x0000000216167220 */ /* 0x008fc80000400000 */
[----:B------:R-:W-:-:S04]  /*1f860*/  F2FP.BF16.F32.PACK_AB R23, RZ, R23 ;  /* 0x00000017ff17723e */ /* 0x000fc800000010ff */
[----:B------:R-:W-:Y:S02]  /*1f870*/  PRMT R232, R23, 0x7610, R232 ;  /* 0x0000761017e87816 */ /* 0x000fe400000000e8 */
[----:B------:R-:W-:-:S03]  /*1f880*/  F2FP.BF16.F32.PACK_AB R22, RZ, R22 ;  /* 0x00000016ff16723e */ /* 0x000fc600000010ff */
[----:B------:R1:W-:Y:S01]  /*1f890*/  @P4 STG.E.U16 desc[UR58][R6.64+0x42], R232 ;  /* 0x000042e806004986 */ /* 0x0003e2000c10153a */
[----:B------:R-:W-:-:S03]  /*1f8a0*/  ISETP.GT.AND P4, PT, R0, 0x180, P0 ;  /* 0x000001800000780c */ /* 0x000fc60000784270 */
[----:B------:R2:W-:Y:S01]  /*1f8b0*/  @P3 STG.E.U16 desc[UR58][R10.64+0x40], R22 ;  /* 0x000040160a003986 */ /* 0x0005e2000c10153a */
[C---:B------:R-:W-:Y:S02]  /*1f8c0*/  ISETP.GT.AND P3, PT, R0.reuse, 0x180, P1 ;  /* 0x000001800000780c */ /* 0x040fe40000f64270 */
[----:B------:R-:W-:Y:S01]  /*1f8d0*/  ISETP.GT.AND P0, PT, R0, 0x188, P0 ;  /* 0x000001880000780c */ /* 0x000fe20000704270 */
[-C--:B------:R-:W-:Y:S01]  /*1f8e0*/  FMUL R23, R234, R2.reuse ;  /* 0x00000002ea177220 */ /* 0x080fe20000400000 */
[----:B------:R-:W-:Y:S02]  /*1f8f0*/  FMUL R234, R16, R2 ;  /* 0x0000000210ea7220 */ /* 0x000fe40000400000 */
[----:B------:R-:W3:Y:S01]  /*1f900*/  LDL.LU R16, [R1+0xbc] ;  /* 0x0000bc0001107983 */ /* 0x000ee20000300800 */
[----:B-1----:R-:W-:Y:S02]  /*1f910*/  F2FP.BF16.F32.PACK_AB R232, RZ, R235 ;  /* 0x000000ebffe8723e */ /* 0x002fe400000010ff */
[----:B--2---:R-:W-:-:S04]  /*1f920*/  F2FP.BF16.F32.PACK_AB R22, RZ, R236 ;  /* 0x000000ecff16723e */ /* 0x004fc800000010ff */
[----:B------:R-:W-:Y:S02]  /*1f930*/  PRMT R235, R22, 0x7610, R235 ;  /* 0x0000761016eb7816 */ /* 0x000fe400000000eb */
[----:B------:R-:W-:Y:S02]  /*1f940*/  F2FP.BF16.F32.PACK_AB R23, RZ, R23 ;  /* 0x00000017ff17723e */ /* 0x000fe400000010ff */
[----:B------:R-:W-:Y:S01]  /*1f950*/  F2FP.BF16.F32.PACK_AB R22, RZ, R234 ;  /* 0x000000eaff16723e */ /* 0x000fe200000010ff */
[----:B------:R1:W-:Y:S04]  /*1f960*/  @P2 STG.E.U16 desc[UR58][R10.64+0x42], R235 ;  /* 0x000042eb0a002986 */ /* 0x0003e8000c10153a */
[----:B------:R-:W2:Y:S04]  /*1f970*/  LDL.LU R234, [R1+0xb8] ;  /* 0x0000b80001ea7983 */ /* 0x000ea80000300800 */
[----:B------:R4:W-:Y:S04]  /*1f980*/  @P4 STG.E.U16 desc[UR58][R6.64+0x50], R233 ;  /* 0x000050e906004986 */ /* 0x0009e8000c10153a */
[----:B-1----:R-:W3:Y:S04]  /*1f990*/  LDL.LU R235, [R1+0xb4] ;  /* 0x0000b40001eb7983 */ /* 0x002ee80000300800 */
[----:B------:R1:W-:Y:S04]  /*1f9a0*/  @P3 STG.E.U16 desc[UR58][R6.64+0x52], R232 ;  /* 0x000052e806003986 */ /* 0x0003e8000c10153a */
[----:B----4-:R-:W4:Y:S04]  /*1f9b0*/  LDL.LU R233, [R1+0xa0] ;  /* 0x0000a00001e97983 */ /* 0x010f280000300800 */
[----:B------:R0:W-:Y:S04]  /*1f9c0*/  @P0 STG.E.U16 desc[UR58][R10.64+0x50], R23 ;  /* 0x000050170a000986 */ /* 0x0001e8000c10153a */
[----:B-1----:R-:W2:Y:S04]  /*1f9d0*/  LDL.LU R232, [R1+0xa4] ;  /* 0x0000a40001e87983 */ /* 0x002ea80000300800 */
[----:B0-----:R-:W3:Y:S01]  /*1f9e0*/  LDL.LU R23, [R1+0xa8] ;  /* 0x0000a80001177983 */ /* 0x001ee20000300800 */
[----:B------:R-:W-:-:S02]  /*1f9f0*/  ISETP.GT.AND P3, PT, R3, 0x30, PT ;  /* 0x000000300300780c */ /* 0x000fc40003f64270 */
[----:B------:R-:W-:Y:S02]  /*1fa00*/  ISETP.GT.AND P2, PT, R3, 0x31, PT ;  /* 0x000000310300780c */ /* 0x000fe40003f44270 */
[C---:B------:R-:W-:Y:S02]  /*1fa10*/  ISETP.GT.AND P1, PT, R0.reuse, 0x188, P1 ;  /* 0x000001880000780c */ /* 0x040fe40000f24270 */
[C---:B------:R-:W-:Y:S02]  /*1fa20*/  ISETP.GT.AND P0, PT, R0.reuse, RZ, P3 ;  /* 0x000000ff0000720c */ /* 0x040fe40001f04270 */
[C---:B------:R-:W-:Y:S02]  /*1fa30*/  ISETP.GT.AND P4, PT, R0.reuse, RZ, P2 ;  /* 0x000000ff0000720c */ /* 0x040fe40001784270 */
[----:B------:R-:W-:-:S07]  /*1fa40*/  ISETP.GT.AND P5, PT, R0, 0x8, P3 ;  /* 0x000000080000780c */ /* 0x000fce0001fa4270 */
[----:B------:R0:W-:Y:S04]  /*1fa50*/  @P1 STG.E.U16 desc[UR58][R10.64+0x52], R22 ;  /* 0x000052160a001986 */ /* 0x0001e8000c10153a */
[----:B0-----:R-:W3:Y:S01]  /*1fa60*/  LDL.LU R22, [R1+0xac] ;  /* 0x0000ac0001167983 */ /* 0x001ee20000300800 */
[-C--:B----4-:R-:W-:Y:S01]  /*1fa70*/  FMUL R233, R233, R2.reuse ;  /* 0x00000002e9e97220 */ /* 0x090fe20000400000 */
[----:B--2---:R-:W-:-:S04]  /*1fa80*/  FMUL R232, R232, R2 ;  /* 0x00000002e8e87220 */ /* 0x004fc80000400000 */
[----:B------:R-:W-:Y:S01]  /*1fa90*/  F2FP.BF16.F32.PACK_AB R233, RZ, R233 ;  /* 0x000000e9ffe9723e */ /* 0x000fe200000010ff */
[----:B---3--:R-:W-:Y:S01]  /*1faa0*/  FMUL R23, R23, R2 ;  /* 0x0000000217177220 */ /* 0x008fe20000400000 */
[----:B------:R-:W-:-:S04]  /*1fab0*/  F2FP.BF16.F32.PACK_AB R232, RZ, R232 ;  /* 0x000000e8ffe8723e */ /* 0x000fc800000010ff */
[----:B------:R-:W-:Y:S01]  /*1fac0*/  F2FP.BF16.F32.PACK_AB R23, RZ, R23 ;  /* 0x00000017ff17723e */ /* 0x000fe200000010ff */
[----:B------:R-:W-:Y:S04]  /*1fad0*/  @P0 STG.E.U16 desc[UR58][R12.64+0x60], R233 ;  /* 0x000060e90c000986 */ /* 0x000fe8000c10153a */
[----:B------:R-:W-:Y:S04]  /*1fae0*/  @P4 STG.E.U16 desc[UR58][R12.64+0x62], R232 ;  /* 0x000062e80c004986 */ /* 0x000fe8000c10153a */
[----:B------:R0:W-:Y:S04]  /*1faf0*/  @P5 STG.E.U16 desc[UR58][R20.64+0x60], R23 ;  /* 0x0000601714005986 */ /* 0x0001e8000c10153a */
[----:B0-----:R-:W2:Y:S01]  /*1fb00*/  LDL.LU R23, [R1+0xb0] ;  /* 0x0000b00001177983 */ /* 0x001ea20000300800 */
[----:B------:R-:W-:-:S02]  /*1fb10*/  ISETP.GT.AND P1, PT, R0, 0x8, P2 ;  /* 0x000000080000780c */ /* 0x000fc40001724270 */
[----:B------:R-:W-:Y:S01]  /*1fb20*/  ISETP.GT.AND P0, PT, R3, 0x38, PT ;  /* 0x000000380300780c */ /* 0x000fe20003f04270 */
[----:B------:R-:W-:-:S03]  /*1fb30*/  FMUL R22, R22, R2 ;  /* 0x0000000216167220 */ /* 0x000fc60000400000 */
[----:B------:R-:W-:Y:S02]  /*1fb40*/  ISETP.GT.AND P5, PT, R0, RZ, P0 ;  /* 0x000000ff0000720c */ /* 0x000fe400007a4270 */
[----:B------:R-:W-:-:S05]  /*1fb50*/  F2FP.BF16.F32.PACK_AB R22, RZ, R22 ;  /* 0x00000016ff16723e */ /* 0x000fca00000010ff */
[----:B------:R0:W-:Y:S01]  /*1fb60*/  @P1 STG.E.U16 desc[UR58][R20.64+0x62], R22 ;  /* 0x0000621614001986 */ /* 0x0001e2000c10153a */
[----:B------:R-:W-:-:S04]  /*1fb70*/  ISETP.GT.AND P1, PT, R3, 0x39, PT ;  /* 0x000000390300780c */ /* 0x000fc80003f24270 */
[----:B------:R-:W-:Y:S01]  /*1fb80*/  ISETP.GT.AND P4, PT, R0, RZ, P1 ;  /* 0x000000ff0000720c */ /* 0x000fe20000f84270 */
[----:B0-----:R-:W-:Y:S02]  /*1fb90*/  FMUL R22, R235, R2 ;  /* 0x00000002eb167220 */ /* 0x001fe40000400000 */
[----:B------:R-:W3:Y:S03]  /*1fba0*/  LDL.LU R235, [R1+0x94] ;  /* 0x0000940001eb7983 */ /* 0x000ee60000300800 */
[----:B------:R-:W-:-:S04]  /*1fbb0*/  F2FP.BF16.F32.PACK_AB R22, RZ, R22 ;  /* 0x00000016ff16723e */ /* 0x000fc800000010ff */
[----:B------:R-:W-:Y:S01]  /*1fbc0*/  PRMT R232, R22, 0x7610, R232 ;  /* 0x0000761016e87816 */ /* 0x000fe200000000e8 */
[----:B------:R-:W-:-:S04]  /*1fbd0*/  FMUL R22, R16, R2 ;  /* 0x0000000210167220 */ /* 0x000fc80000400000 */
[----:B------:R-:W-:Y:S01]  /*1fbe0*/  @P4 STG.E.U16 desc[UR58][R12.64+0x72], R232 ;  /* 0x000072e80c004986 */ /* 0x000fe2000c10153a */
[----:B--2---:R-:W-:-:S05]  /*1fbf0*/  FMUL R23, R23, R2 ;  /* 0x0000000217177220 */ /* 0x004fca0000400000 */
[----:B------:R-:W-:-:S04]  /*1fc00*/  F2FP.BF16.F32.PACK_AB R23, RZ, R23 ;  /* 0x00000017ff17723e */ /* 0x000fc800000010ff */
[----:B------:R-:W-:Y:S01]  /*1fc10*/  PRMT R233, R23, 0x7610, R233 ;  /* 0x0000761017e97816 */ /* 0x000fe200000000e9 */
[----:B------:R-:W-:Y:S02]  /*1fc20*/  FMUL R23, R234, R2 ;  /* 0x00000002ea177220 */ /* 0x000fe40000400000 */
[----:B------:R-:W2:Y:S04]  /*1fc30*/  LDL.LU R234, [R1+0x98] ;  /* 0x0000980001ea7983 */ /* 0x000ea80000300800 */
[----:B------:R-:W-:Y:S01]  /*1fc40*/  @P5 STG.E.U16 desc[UR58][R12.64+0x70], R233 ;  /* 0x000070e90c005986 */ /* 0x000fe2000c10153a */
[C---:B------:R-:W-:Y:S02]  /*1fc50*/  ISETP.GT.AND P5, PT, R0.reuse, 0x8, P0 ;  /* 0x000000080000780c */ /* 0x040fe400007a4270 */
[----:B------:R-:W-:Y:S01]  /*1fc60*/  F2FP.BF16.F32.PACK_AB R23, RZ, R23 ;  /* 0x00000017ff17723e */ /* 0x000fe200000010ff */
[----:B------:R-:W4:Y:S10]  /*1fc70*/  LDL.LU R16, [R1+0x9c] ;  /* 0x00009c0001107983 */ /* 0x000f340000300800 */
[----:B------:R0:W-:Y:S04]  /*1fc80*/  @P5 STG.E.U16 desc[UR58][R20.64+0x70], R23 ;  /* 0x0000701714005986 */ /* 0x0001e8000c10153a */
[----:B0-----:R-:W3:Y:S01]  /*1fc90*/  LDL.LU R23, [R1+0x80] ;  /* 0x0000800001177983 */ /* 0x001ee20000300800 */
[----:B------:R-:W-:-:S02]  /*1fca0*/  ISETP.GT.AND P4, PT, R0, 0x8, P1 ;  /* 0x000000080000780c */ /* 0x000fc40000f84270 */
[----:B------:R-:W-:-:S11]  /*1fcb0*/  F2FP.BF16.F32.PACK_AB R22, RZ, R22 ;  /* 0x00000016ff16723e */ /* 0x000fd600000010ff */
[----:B------:R0:W-:Y:S01]  /*1fcc0*/  @P4 STG.E.U16 desc[UR58][R20.64+0x72], R22 ;  /* 0x0000721614004986 */ /* 0x0001e2000c10153a */
[----:B------:R-:W-:-:S03]  /*1fcd0*/  ISETP.GT.AND P4, PT, R0, 0x80, P3 ;  /* 0x000000800000780c */ /* 0x000fc60001f84270 */
[----:B0-----:R-:W2:Y:S01]  /*1fce0*/  LDL.LU R22, [R1+0x84] ;  /* 0x0000840001167983 */ /* 0x001ea20000300800 */
[----:B---3--:R-:W-:-:S05]  /*1fcf0*/  FMUL R23, R23, R2 ;  /* 0x0000000217177220 */ /* 0x008fca0000400000 */
[----:B------:R-:W-:-:S05]  /*1fd00*/  F2FP.BF16.F32.PACK_AB R23, RZ, R23 ;  /* 0x00000017ff17723e */ /* 0x000fca00000010ff */
[----:B------:R0:W-:Y:S04]  /*1fd10*/  @P4 STG.E.U16 desc[UR58][R8.64+0x60], R23 ;  /* 0x0000601708004986 */ /* 0x0001e8000c10153a */
[----:B0-----:R-:W3:Y:S01]  /*1fd20*/  LDL.LU R23, [R1+0x88] ;  /* 0x0000880001177983 */ /* 0x001ee20000300800 */
[----:B------:R-:W-:Y:S01]  /*1fd30*/  ISETP.GT.AND P5, PT, R0, 0x80, P2 ;  /* 0x000000800000780c */ /* 0x000fe200017a4270 */
[----:B--2---:R-:W-:Y:S01]  /*1fd40*/  FMUL R22, R22, R2 ;  /* 0x0000000216167220 */ /* 0x004fe20000400000 */
[----:B------:R-:W-:-:S04]  /*1fd50*/  ISETP.GT.AND P4, PT, R0, 0x88, P3 ;  /* 0x000000880000780c */ /* 0x000fc80001f84270 */
[----:B------:R-:W-:-:S07]  /*1fd60*/  F2FP.BF16.F32.PACK_AB R22, RZ, R22 ;  /* 0x00000016ff16723e */ /* 0x000fce00000010ff */
[----:B------:R0:W-:Y:S04]  /*1fd70*/  @P5 STG.E.U16 desc[UR58][R8.64+0x62], R22 ;  /* 0x0000621608005986 */ /* 0x0001e8000c10153a */
[----:B0-----:R-:W2:Y:S01]  /*1fd80*/  LDL.LU R22, [R1+0x8c] ;  /* 0x00008c0001167983 */ /* 0x001ea20000300800 */
[----:B---3--:R-:W-:-:S05]  /*1fd90*/  FMUL R23, R23, R2 ;  /* 0x0000000217177220 */ /* 0x008fca0000400000 */
[----:B------:R-:W-:-:S05]  /*1fda0*/  F2FP.BF16.F32.PACK_AB R23, RZ, R23 ;  /* 0x00000017ff17723e */ /* 0x000fca00000010ff */
[----:B------:R0:W-:Y:S04]  /*1fdb0*/  @P4 STG.E.U16 desc[UR58][R18.64+0x60], R23 ;  /* 0x0000601712004986 */ /* 0x0001e8000c10153a */
[----:B0-----:R-:W3:Y:S01]  /*1fdc0*/  LDL.LU R23, [R1+0x90] ;  /* 0x0000900001177983 */ /* 0x001ee20000300800 */
[----:B------:R-:W-:Y:S01]  /*1fdd0*/  ISETP.GT.AND P5, PT, R0, 0x88, P2 ;  /* 0x000000880000780c */ /* 0x000fe200017a4270 */
[----:B--2---:R-:W-:-:S05]  /*1fde0*/  FMUL R22, R22, R2 ;  /* 0x0000000216167220 */ /* 0x004fca0000400000 */
[----:B------:R-:W-:-:S07]  /*1fdf0*/  F2FP.BF16.F32.PACK_AB R22, RZ, R22 ;  /* 0x00000016ff16723e */ /* 0x000fce00000010ff */
[----:B------:R0:W-:Y:S01]  /*1fe00*/  @P5 STG.E.U16 desc[UR58][R18.64+0x62], R22 ;  /* 0x0000621612005986 */ /* 0x0001e2000c10153a */
[C---:B------:R-:W-:Y:S02]  /*1fe10*/  ISETP.GT.AND P5, PT, R0.reuse, 0x80, P0 ;  /* 0x000000800000780c */ /* 0x040fe400007a4270 */
[----:B------:R-:W-:Y:S01]  /*1fe20*/  ISETP.GT.AND P4, PT, R0, 0x80, P1 ;  /* 0x000000800000780c */ /* 0x000fe20000f84270 */
[----:B0-----:R-:W-:-:S05]  /*1fe30*/  FMUL R22, R235, R2 ;  /* 0x00000002eb167220 */ /* 0x001fca0000400000 */
[----:B------:R-:W-:-:S04]  /*1fe40*/  F2FP.BF16.F32.PACK_AB R22, RZ, R22 ;  /* 0x00000016ff16723e */ /* 0x000fc800000010ff */
[----:B------:R-:W-:Y:S01]  /*1fe50*/  PRMT R232, R22, 0x7610, R232 ;  /* 0x0000761016e87816 */ /* 0x000fe200000000e8 */
[-C--:B----4-:R-:W-:Y:S02]  /*1fe60*/  FMUL R22, R16, R2.reuse ;  /* 0x0000000210167220 */ /* 0x090fe40000400000 */
[----:B------:R-:W2:Y:S04]  /*1fe70*/  LDL.LU R16, [R1+0x4c] ;  /* 0x00004c0001107983 */ /* 0x000ea80000300800 */
[----:B------:R-:W4:Y:S04]  /*1fe80*/  LDL.LU R235, [R1+0x54] ;  /* 0x0000540001eb7983 */ /* 0x000f280000300800 */
[----:B------:R-:W-:Y:S01]  /*1fe90*/  @P4 STG.E.U16 desc[UR58][R8.64+0x72], R232 ;  /* 0x000072e808004986 */ /* 0x000fe2000c10153a */
[----:B---3--:R-:W-:-:S05]  /*1fea0*/  FMUL R23, R23, R2 ;  /* 0x0000000217177220 */ /* 0x008fca0000400000 */
[----:B------:R-:W-:-:S04]  /*1feb0*/  F2FP.BF16.F32.PACK_AB R23, RZ, R23 ;  /* 0x00000017ff17723e */ /* 0x000fc800000010ff */
[----:B------:R-:W-:Y:S01]  /*1fec0*/  PRMT R233, R23, 0x7610, R233 ;  /* 0x0000761017e97816 */ /* 0x000fe200000000e9 */
[----:B------:R-:W-:Y:S02]  /*1fed0*/  FMUL R23, R234, R2 ;  /* 0x00000002ea177220 */ /* 0x000fe40000400000 */
[----:B------:R-:W3:Y:S04]  /*1fee0*/  LDL.LU R234, [R1+0x5c] ;  /* 0x00005c0001ea7983 */ /* 0x000ee80000300800 */
[----:B------:R-:W-:Y:S01]  /*1fef0*/  @P5 STG.E.U16 desc[UR58][R8.64+0x70], R233 ;  /* 0x000070e908005986 */ /* 0x000fe2000c10153a */
[----:B------:R-:W-:Y:S02]  /*1ff00*/  ISETP.GT.AND P5, PT, R0, 0x88, P0 ;  /* 0x000000880000780c */ /* 0x000fe400007a4270 */
[----:B------:R-:W-:-:S11]  /*1ff10*/  F2FP.BF16.F32.PACK_AB R23, RZ, R23 ;  /* 0x00000017ff17723e */ /* 0x000fd600000010ff */
[----:B------:R0:W-:Y:S04]  /*1ff20*/  @P5 STG.E.U16 desc[UR58][R18.64+0x70], R23 ;  /* 0x0000701712005986 */ /* 0x0001e8000c10153a */
[----:B0-----:R-:W2:Y:S01]  /*1ff30*/  LDL.LU R23, [R1+0x60] ;  /* 0x0000600001177983 */ /* 0x001ea20000300800 */
[----:B------:R-:W-:Y:S02]  /*1ff40*/  ISETP.GT.AND P4, PT, R0, 0x88, P1 ;  /* 0x000000880000780c */ /* 0x000fe40000f84270 */
[----:B------:R-:W-:-:S11]  /*1ff50*/  F2FP.BF16.F32.PACK_AB R22, RZ, R22 ;  /* 0x00000016ff16723e */ /* 0x000fd600000010ff */
[----:B------:R0:W-:Y:S01]  /*1ff60*/  @P4 STG.E.U16 desc[UR58][R18.64+0x72], R22 ;  /* 0x0000721612004986 */ /* 0x0001e2000c10153a */
[----:B------:R-:W-:-:S03]  /*1ff70*/  ISETP.GT.AND P4, PT, R0, 0x100, P3 ;  /* 0x000001000000780c */ /* 0x000fc60001f84270 */
[----:B0-----:R-:W4:Y:S01]  /*1ff80*/  LDL.LU R22, [R1+0x64] ;  /* 0x0000640001167983 */ /* 0x001f220000300800 */
[----:B--2---:R-:W-:-:S05]  /*1ff90*/  FMUL R23, R23, R2 ;  /* 0x0000000217177220 */ /* 0x004fca0000400000 */
[----:B------:R-:W-:-:S05]  /*1ffa0*/  F2FP.BF16.F32.PACK_AB R23, RZ, R23 ;  /* 0x00000017ff17723e */ /* 0x000fca00000010ff */
[----:B------:R0:W-:Y:S04]  /*1ffb0*/  @P4 STG.E.U16 desc[UR58][R4.64+0x60], R23 ;  /* 0x0000601704004986 */ /* 0x0001e8000c10153a */
[----:B0-----:R-:W2:Y:S01]  /*1ffc0*/  LDL.LU R23, [R1+0x68] ;  /* 0x0000680001177983 */ /* 0x001ea20000300800 */
[----:B------:R-:W-:Y:S01]  /*1ffd0*/  ISETP.GT.AND P5, PT, R0, 0x100, P2 ;  /* 0x000001000000780c */ /* 0x000fe200017a4270 */
[----:B----4-:R-:W-:-:S05]  /*1ffe0*/  FMUL R22, R22, R2 ;  /* 0x0000000216167220 */ /* 0x010fca0000400000 */
[----:B------:R-:W-:Y:S02]  /*1fff0*/  F2FP.BF16.F32.PACK_AB R22, RZ, R22 ;  /* 0x00000016ff16723e */ /* 0x000fe400000010ff */
[----:B------:R-:W-:-:S05]  /*20000*/  ISETP.GT.AND P4, PT, R0, 0x108, P3 ;  /* 0x000001080000780c */ /* 0x000fca0001f84270 */
[----:B------:R0:W-:Y:S04]  /*20010*/  @P5 STG.E.U16 desc[UR58][R4.64+0x62], R22 ;  /* 0x0000621604005986 */ /* 0x0001e8000c10153a */
[----:B0-----:R-:W4:Y:S01]  /*20020*/  LDL.LU R22, [R1+0x6c] ;  /* 0x00006c0001167983 */ /* 0x001f220000300800 */
[----:B--2---:R-:W-:-:S05]  /*20030*/  FMUL R23, R23, R2 ;  /* 0x0000000217177220 */ /* 0x004fca0000400000 */
[----:B------:R-:W-:-:S05]  /*20040*/  F2FP.BF16.F32.PACK_AB R23, RZ, R23 ;  /* 0x00000017ff17723e */ /* 0x000fca00000010ff */
[----:B------:R0:W-:Y:S04]  /*20050*/  @P4 STG.E.U16 desc[UR58][R14.64+0x60], R23 ;  /* 0x000060170e004986 */ /* 0x0001e8000c10153a */
[----:B0-----:R-:W2:Y:S01]  /*20060*/  LDL.LU R23, [R1+0x70] ;  /* 0x0000700001177983 */ /* 0x001ea20000300800 */
[----:B------:R-:W-:Y:S01]  /*20070*/  ISETP.GT.AND P5, PT, R0, 0x108, P2 ;  /* 0x000001080000780c */ /* 0x000fe200017a4270 */
[----:B----4-:R-:W-:-:S05]  /*20080*/  FMUL R22, R22, R2 ;  /* 0x0000000216167220 */ /* 0x010fca0000400000 */
[----:B------:R-:W-:-:S07]  /*20090*/  F2FP.BF16.F32.PACK_AB R22, RZ, R22 ;  /* 0x00000016ff16723e */ /* 0x000fce00000010ff */
[----:B------:R0:W-:Y:S04]  /*200a0*/  @P5 STG.E.U16 desc[UR58][R14.64+0x62], R22 ;  /* 0x000062160e005986 */ /* 0x0001e8000c10153a */
[----:B0-----:R-:W4:Y:S01]  /*200b0*/  LDL.LU R22, [R1+0x74] ;  /* 0x0000740001167983 */ /* 0x001f220000300800 */
[----:B--2---:R-:W-:-:S05]  /*200c0*/  FMUL R23, R23, R2 ;  /* 0x0000000217177220 */ /* 0x004fca0000400000 */
[----:B------:R-:W-:-:S04]  /*200d0*/  F2FP.BF16.F32.PACK_AB R23, RZ, R23 ;  /* 0x00000017ff17723e */ /* 0x000fc800000010ff */
[----:B------:R-:W-:Y:S02]  /*200e0*/  PRMT R233, R23, 0x7610, R233 ;  /* 0x0000761017e97816 */ /* 0x000fe400000000e9 */
[----:B------:R-:W2:Y:S01]  /*200f0*/  LDL.LU R23, [R1+0x78] ;  /* 0x0000780001177983 */ /* 0x000ea20000300800 */
[C---:B------:R-:W-:Y:S02]  /*20100*/  ISETP.GT.AND P5, PT, R0.reuse, 0x100, P0 ;  /* 0x000001000000780c */ /* 0x040fe400007a4270 */
[----:B------:R-:W-:Y:S01]  /*20110*/  ISETP.GT.AND P4, PT, R0, 0x100, P1 ;  /* 0x000001000000780c */ /* 0x000fe20000f84270 */
[----:B----4-:R-:W-:-:S05]  /*20120*/  FMUL R22, R22, R2 ;  /* 0x0000000216167220 */ /* 0x010fca0000400000 */
[----:B------:R-:W-:-:S05]  /*20130*/  F2FP.BF16.F32.PACK_AB R22, RZ, R22 ;  /* 0x00000016ff16723e */ /* 0x000fca00000010ff */
[----:B------:R0:W-:Y:S01]  /*20140*/  @P5 STG.E.U16 desc[UR58][R4.64+0x70], R233 ;  /* 0x000070e904005986 */ /* 0x0001e2000c10153a */
[----:B------:R-:W-:Y:S02]  /*20150*/  ISETP.GT.AND P5, PT, R0, 0x108, P0 ;  /* 0x000001080000780c */ /* 0x000fe400007a4270 */
[----:B------:R-:W-:Y:S02]  /*20160*/  PRMT R232, R22, 0x7610, R232 ;  /* 0x0000761016e87816 */ /* 0x000fe400000000e8 */
[----:B------:R-:W4:Y:S04]  /*20170*/  LDL.LU R22, [R1+0x7c] ;  /* 0x00007c0001167983 */ /* 0x000f280000300800 */
[----:B------:R1:W-:Y:S04]  /*20180*/  @P4 STG.E.U16 desc[UR58][R4.64+0x72], R232 ;  /* 0x000072e804004986 */ /* 0x0003e8000c10153a */
[----:B0-----:R-:W3:Y:S04]  /*20190*/  LDL.LU R233, [R1+0x50] ;  /* 0x0000500001e97983 */ /* 0x001ee80000300800 */
[----:B-1----:R-:W3:Y:S01]  /*201a0*/  LDL.LU R232, [R1+0x40] ;  /* 0x0000400001e87983 */ /* 0x002ee20000300800 */
[----:B--2---:R-:W-:-:S05]  /*201b0*/  FMUL R23, R23, R2 ;  /* 0x0000000217177220 */ /* 0x004fca0000400000 */
[----:B------:R-:W-:-:S05]  /*201c0*/  F2FP.BF16.F32.PACK_AB R23, RZ, R23 ;  /* 0x00000017ff17723e */ /* 0x000fca00000010ff */
[----:B------:R0:W-:Y:S04]  /*201d0*/  @P5 STG.E.U16 desc[UR58][R14.64+0x70], R23 ;  /* 0x000070170e005986 */ /* 0x0001e8000c10153a */
[----:B0-----:R-:W2:Y:S01]  /*201e0*/  LDL.LU R23, [R1+0x44] ;  /* 0x0000440001177983 */ /* 0x001ea20000300800 */
[----:B------:R-:W-:Y:S01]  /*201f0*/  ISETP.GT.AND P4, PT, R0, 0x108, P1 ;  /* 0x000001080000780c */ /* 0x000fe20000f84270 */
[----:B----4-:R-:W-:-:S05]  /*20200*/  FMUL R22, R22, R2 ;  /* 0x0000000216167220 */ /* 0x010fca0000400000 */
[----:B------:R-:W-:-:S07]  /*20210*/  F2FP.BF16.F32.PACK_AB R22, RZ, R22 ;  /* 0x00000016ff16723e */ /* 0x000fce00000010ff */
[----:B------:R0:W-:Y:S01]  /*20220*/  @P4 STG.E.U16 desc[UR58][R14.64+0x72], R22 ;  /* 0x000072160e004986 */ /* 0x0001e2000c10153a */
[----:B---3--:R-:W-:-:S03]  /*20230*/  FMUL R232, R232, R2 ;  /* 0x00000002e8e87220 */ /* 0x008fc60000400000 */
[----:B0-----:R-:W3:Y:S02]  /*20240*/  LDL.LU R22, [R1+0x48] ;  /* 0x0000480001167983 */ /* 0x001ee40000300800 */
[----:B------:R-:W-:Y:S01]  /*20250*/  F2FP.BF16.F32.PACK_AB R232, RZ, R232 ;  /* 0x000000e8ffe8723e */ /* 0x000fe200000010ff */
[-C--:B------:R-:W-:Y:S02]  /*20260*/  FMUL R236, R16, R2.reuse ;  /* 0x0000000210ec7220 */ /* 0x080fe40000400000 */
[----:B------:R0:W5:Y:S01]  /*20270*/  LDL.LU R16, [R1+0x288] ;  /* 0x0002880001107983 */ /* 0x0001620000300800 */
[----:B------:R-:W-:Y:S01]  /*20280*/  PRMT R237, R232, 0x7610, R237 ;  /* 0x00007610e8ed7816 */ /* 0x000fe200000000ed */
[----:B--2---:R-:W-:-:S05]  /*20290*/  FMUL R23, R23, R2 ;  /* 0x0000000217177220 */ /* 0x004fca0000400000 */
[----:B------:R-:W-:-:S04]  /*202a0*/  F2FP.BF16.F32.PACK_AB R23, RZ, R23 ;  /* 0x00000017ff17723e */ /* 0x000fc800000010ff */
[----:B------:R-:W-:Y:S02]  /*202b0*/  PRMT R232, R23, 0x7610, R232 ;  /* 0x0000761017e87816 */ /* 0x000fe400000000e8 */
[----:B------:R-:W2:Y:S01]  /*202c0*/  LDL.LU R23, [R1+0x58] ;  /* 0x0000580001177983 */ /* 0x000ea20000300800 */
[C---:B------:R-:W-:Y:S02]  /*202d0*/  ISETP.GT.AND P5, PT, R0.reuse, 0x180, P3 ;  /* 0x000001800000780c */ /* 0x040fe40001fa4270 */
[C---:B------:R-:W-:Y:S02]  /*202e0*/  ISETP.GT.AND P4, PT, R0.reuse, 0x180, P2 ;  /* 0x000001800000780c */ /* 0x040fe40001784270 */
[----:B------:R-:W-:Y:S01]  /*202f0*/  ISETP.GT.AND P3, PT, R0, 0x188, P3 ;  /* 0x000001880000780c */ /* 0x000fe20001f64270 */
[----:B---3--:R-:W-:-:S08]  /*20300*/  FMUL R22, R22, R2 ;  /* 0x0000000216167220 */ /* 0x008fd00000400000 */
[----:B------:R-:W-:Y:S01]  /*20310*/  @P5 STG.E.U16 desc[UR58][R6.64+0x60], R237 ;  /* 0x000060ed06005986 */ /* 0x000fe2000c10153a */
[----:B------:R-:W-:-:S03]  /*20320*/  F2FP.BF16.F32.PACK_AB R22, RZ, R22 ;  /* 0x00000016ff16723e */ /* 0x000fc600000010ff */
[----:B------:R1:W-:Y:S01]  /*20330*/  @P4 STG.E.U16 desc[UR58][R6.64+0x62], R232 ;  /* 0x000062e806004986 */ /* 0x0003e2000c10153a */
[C---:B------:R-:W-:Y:S01]  /*20340*/  ISETP.GT.AND P2, PT, R0.reuse, 0x188, P2 ;  /* 0x000001880000780c */ /* 0x040fe20001744270 */
[-C--:B------:R-:W-:Y:S01]  /*20350*/  FMUL R235, R235, R2.reuse ;  /* 0x00000002ebeb7220 */ /* 0x080fe20000400000 */
[C---:B------:R-:W-:Y:S01]  /*20360*/  ISETP.GT.AND P4, PT, R0.reuse, 0x180, P0 ;  /* 0x000001800000780c */ /* 0x040fe20000784270 */
[----:B------:R3:W-:Y:S01]  /*20370*/  @P3 STG.E.U16 desc[UR58][R10.64+0x60], R22 ;  /* 0x000060160a003986 */ /* 0x0007e2000c10153a */
[C---:B------:R-:W-:Y:S01]  /*20380*/  ISETP.GT.AND P3, PT, R0.reuse, 0x180, P1 ;  /* 0x000001800000780c */ /* 0x040fe20000f64270 */
[-C--:B------:R-:W-:Y:S01]  /*20390*/  FMUL R233, R233, R2.reuse ;  /* 0x00000002e9e97220 */ /* 0x080fe20000400000 */
[C---:B------:R-:W-:Y:S02]  /*203a0*/  ISETP.GT.AND P0, PT, R0.reuse, 0x188, P0 ;  /* 0x000001880000780c */ /* 0x040fe40000704270 */
[----:B------:R-:W-:Y:S01]  /*203b0*/  ISETP.GT.AND P1, PT, R0, 0x188, P1 ;  /* 0x000001880000780c */ /* 0x000fe20000f24270 */
[----:B------:R-:W-:Y:S01]  /*203c0*/  FMUL R234, R234, R2 ;  /* 0x00000002eaea7220 */ /* 0x000fe20000400000 */
[----:B-1----:R-:W-:-:S02]  /*203d0*/  F2FP.BF16.F32.PACK_AB R232, RZ, R235 ;  /* 0x000000ebffe8723e */ /* 0x002fc400000010ff */
[----:B---3--:R-:W-:Y:S02]  /*203e0*/  F2FP.BF16.F32.PACK_AB R22, RZ, R236 ;  /* 0x000000ecff16723e */ /* 0x008fe400000010ff */
[----:B------:R-:W-:Y:S02]  /*203f0*/  F2FP.BF16.F32.PACK_AB R233, RZ, R233 ;  /* 0x000000e9ffe9723e */ /* 0x000fe400000010ff */
[----:B------:R-:W-:Y:S02]  /*20400*/  PRMT R235, R22, 0x7610, R235 ;  /* 0x0000761016eb7816 */ /* 0x000fe400000000eb */
[----:B------:R-:W-:Y:S02]  /*20410*/  F2FP.BF16.F32.PACK_AB R22, RZ, R234 ;  /* 0x000000eaff16723e */ /* 0x000fe400000010ff */
[----:B------:R-:W3:Y:S04]  /*20420*/  LDL.LU R234, [R1+0x3c] ;  /* 0x00003c0001ea7983 */ /* 0x000ee80000300800 */
[----:B------:R1:W-:Y:S04]  /*20430*/  @P2 STG.E.U16 desc[UR58][R10.64+0x62], R235 ;  /* 0x000062eb0a002986 */ /* 0x0003e8000c10153a */
[----:B------:R4:W-:Y:S04]  /*20440*/  @P4 STG.E.U16 desc[UR58][R6.64+0x70], R233 ;  /* 0x000070e906004986 */ /* 0x0009e8000c10153a */
[----:B------:R0:W-:Y:S04]  /*20450*/  @P3 STG.E.U16 desc[UR58][R6.64+0x72], R232 ;  /* 0x000072e806003986 */ /* 0x0001e8000c10153a */
[----:B-1----:R-:W3:Y:S04]  /*20460*/  LDL.LU R235, [R1+0x38] ;  /* 0x0000380001eb7983 */ /* 0x002ee80000300800 */
[----:B----4-:R-:W4:Y:S04]  /*20470*/  LDL.LU R233, [R1+0x20] ;  /* 0x0000200001e97983 */ /* 0x010f280000300800 */
[----:B0-----:R-:W3:Y:S04]  /*20480*/  LDL.LU R232, [R1+0x24] ;  /* 0x0000240001e87983 */ /* 0x001ee80000300800 */
[----:B------:R-:W-:Y:S01]  /*20490*/  @P1 STG.E.U16 desc[UR58][R10.64+0x72], R22 ;  /* 0x000072160a001986 */ /* 0x000fe2000c10153a */
[----:B--2---:R-:W-:-:S05]  /*204a0*/  FMUL R23, R23, R2 ;  /* 0x0000000217177220 */ /* 0x004fca0000400000 */
[----:B------:R-:W-:-:S05]  /*204b0*/  F2FP.BF16.F32.PACK_AB R23, RZ, R23 ;  /* 0x00000017ff17723e */ /* 0x000fca00000010ff */
[----:B------:R0:W-:Y:S04]  /*204c0*/  @P0 STG.E.U16 desc[UR58][R10.64+0x70], R23 ;  /* 0x000070170a000986 */ /* 0x0001e8000c10153a */
[----:B0-----:R-:W2:Y:S04]  /*204d0*/  LDL.LU R23, [R1+0x28] ;  /* 0x0000280001177983 */ /* 0x001ea80000300800 */
[----:B------:R-:W2:Y:S01]  /*204e0*/  LDL.LU R22, [R1+0x2c] ;  /* 0x00002c0001167983 */ /* 0x000ea20000300800 */
[C---:B------:R-:W-:Y:S02]  /*204f0*/  ISETP.GT.AND P3, PT, R3.reuse, 0x40, PT ;  /* 0x000000400300780c */ /* 0x040fe40003f64270 */
[----:B------:R-:W-:-:S02]  /*20500*/  ISETP.GT.AND P2, PT, R3, 0x41, PT ;  /* 0x000000410300780c */ /* 0x000fc40003f44270 */
[C---:B------:R-:W-:Y:S02]  /*20510*/  ISETP.GT.AND P0, PT, R0.reuse, RZ, P3 ;  /* 0x000000ff0000720c */ /* 0x040fe40001f04270 */
[C---:B------:R-:W-:Y:S02]  /*20520*/  ISETP.GT.AND P4, PT, R0.reuse, RZ, P2 ;  /* 0x000000ff0000720c */ /* 0x040fe40001784270 */
[C---:B------:R-:W-:Y:S02]  /*20530*/  ISETP.GT.AND P5, PT, R0.reuse, 0x8, P3 ;  /* 0x000000080000780c */ /* 0x040fe40001fa4270 */
[----:B------:R-:W-:Y:S01]  /*20540*/  ISETP.GT.AND P1, PT, R0, 0x8, P2 ;  /* 0x000000080000780c */ /* 0x000fe20001724270 */
[-C--:B----4-:R-:W-:Y:S01]  /*20550*/  FMUL R233, R233, R2.reuse ;  /* 0x00000002e9e97220 */ /* 0x090fe20000400000 */
[----:B---3--:R-:W-:-:S04]  /*20560*/  FMUL R232, R232, R2 ;  /* 0x00000002e8e87220 */ /* 0x008fc80000400000 */
[----:B------:R-:W-:Y:S02]  /*20570*/  F2FP.BF16.F32.PACK_AB R233, RZ, R233 ;  /* 0x000000e9ffe9723e */ /* 0x000fe400000010ff */
[----:B------:R-:W-:-:S03]  /*20580*/  F2FP.BF16.F32.PACK_AB R232, RZ, R232 ;  /* 0x000000e8ffe8723e */ /* 0x000fc600000010ff */
[----:B------:R-:W-:Y:S04]  /*20590*/  @P0 STG.E.U16 desc[UR58][R12.64+0x80], R233 ;  /* 0x000080e90c000986 */ /* 0x000fe8000c10153a */
[----:B------:R-:W-:Y:S01]  /*205a0*/  @P4 STG.E.U16 desc[UR58][R12.64+0x82], R232 ;  /* 0x000082e80c004986 */ /* 0x000fe2000c10153a */
[-C--:B--2---:R-:W-:Y:S01]  /*205b0*/  FMUL R23, R23, R2.reuse ;  /* 0x0000000217177220 */ /* 0x084fe20000400000 */
[----:B------:R-:W-:-:S04]  /*205c0*/  FMUL R22, R22, R2 ;  /* 0x0000000216167220 */ /* 0x000fc80000400000 */
[----:B------:R-:W-:Y:S02]  /*205d0*/  F2FP.BF16.F32.PACK_AB R23, RZ, R23 ;  /* 0x00000017ff17723e */ /* 0x000fe400000010ff */
[----:B------:R-:W-:-:S03]  /*205e0*/  F2FP.BF16.F32.PACK_AB R22, RZ, R22 ;  /* 0x00000016ff16723e */ /* 0x000fc600000010ff */
[----:B------:R0:W-:Y:S04]  /*205f0*/  @P5 STG.E.U16 desc[UR58][R20.64+0x80], R23 ;  /* 0x0000801714005986 */ /* 0x0001e8000c10153a */
[----:B------:R1:W-:Y:S04]  /*20600*/  @P1 STG.E.U16 desc[UR58][R20.64+0x82], R22 ;  /* 0x0000821614001986 */ /* 0x0003e8000c10153a */
[----:B0-----:R-:W2:Y:S04]  /*20610*/  LDL.LU R23, [R1+0x30] ;  /* 0x0000300001177983 */ /* 0x001ea80000300800 */
[----:B-1----:R-:W3:Y:S01]  /*20620*/  LDL.LU R22, [R1+0x34] ;  /* 0x0000340001167983 */ /* 0x002ee20000300800 */
[----:B------:R-:W-:-:S02]  /*20630*/  ISETP.GT.AND P0, PT, R3, 0x48, PT ;  /* 0x000000480300780c */ /* 0x000fc40003f04270 */
[----:B------:R-:W-:Y:S02]  /*20640*/  ISETP.GT.AND P1, PT, R3, 0x49, PT ;  /* 0x000000490300780c */ /* 0x000fe40003f24270 */
[C---:B------:R-:W-:Y:S02]  /*20650*/  ISETP.GT.AND P5, PT, R0.reuse, RZ, P0 ;  /* 0x000000ff0000720c */ /* 0x040fe400007a4270 */
[----:B------:R-:W-:Y:S01]  /*20660*/  ISETP.GT.AND P4, PT, R0, RZ, P1 ;  /* 0x000000ff0000720c */ /* 0x000fe20000f84270 */
[-C--:B--2---:R-:W-:Y:S01]  /*20670*/  FMUL R23, R23, R2.reuse ;  /* 0x0000000217177220 */ /* 0x084fe20000400000 */
[----:B---3--:R-:W-:-:S04]  /*20680*/  FMUL R22, R22, R2 ;  /* 0x0000000216167220 */ /* 0x008fc80000400000 */
[----:B------:R-:W-:Y:S02]  /*20690*/  F2FP.BF16.F32.PACK_AB R23, RZ, R23 ;  /* 0x00000017ff17723e */ /* 0x000fe400000010ff */
[----:B------:R-:W-:Y:S02]  /*206a0*/  F2FP.BF16.F32.PACK_AB R22, RZ, R22 ;  /* 0x00000016ff16723e */ /* 0x000fe400000010ff */
[----:B------:R-:W-:Y:S02]  /*206b0*/  PRMT R233, R23, 0x7610, R233 ;  /* 0x0000761017e97816 */ /* 0x000fe400000000e9 */
[----:B------:R-:W-:-:S03]  /*206c0*/  PRMT R232, R22, 0x7610, R232 ;  /* 0x0000761016e87816 */ /* 0x000fc600000000e8 */
[----:B------:R0:W-:Y:S01]  /*206d0*/  @P5 STG.E.U16 desc[UR58][R12.64+0x90], R233 ;  /* 0x000090e90c005986 */ /* 0x0001e2000c10153a */
[----:B------:R-:W-:-:S03]  /*206e0*/  ISETP.GT.AND P5, PT, R0, 0x8, P0 ;  /* 0x000000080000780c */ /* 0x000fc600007a4270 */
[----:B------:R1:W-:Y:S01]  /*206f0*/  @P4 STG.E.U16 desc[UR58][R12.64+0x92], R232 ;  /* 0x000092e80c004986 */ /* 0x0003e2000c10153a */
[----:B------:R-:W-:Y:S01]  /*20700*/  ISETP.GT.AND P4, PT, R0, 0x8, P1 ;  /* 0x000000080000780c */ /* 0x000fe20000f84270 */
[-C--:B------:R-:W-:Y:S01]  /*20710*/  FMUL R23, R235, R2.reuse ;  /* 0x00000002eb177220 */ /* 0x080fe20000400000 */
[----:B------:R-:W-:Y:S01]  /*20720*/  FMUL R22, R234, R2 ;  /* 0x00000002ea167220 */ /* 0x000fe20000400000 */
[----:B------:R-:W2:Y:S03]  /*20730*/  LDL.LU R235, [R1+0x18] ;  /* 0x0000180001eb7983 */ /* 0x000ea60000300800 */
[----:B------:R-:W-:Y:S01]  /*20740*/  F2FP.BF16.F32.PACK_AB R23, RZ, R23 ;  /* 0x00000017ff17723e */ /* 0x000fe200000010ff */
[----:B------:R-:W3:Y:S01]  /*20750*/  LDL.LU R234, [R1+0x1c] ;  /* 0x00001c0001ea7983 */ /* 0x000ee20000300800 */
[----:B------:R-:W-:-:S03]  /*20760*/  F2FP.BF16.F32.PACK_AB R22, RZ, R22 ;  /* 0x00000016ff16723e */ /* 0x000fc600000010ff */
[----:B0-----:R-:W4:Y:S04]  /*20770*/  LDL.LU R233, [R1+0x14] ;  /* 0x0000140001e97983 */ /* 0x001f280000300800 */
[----:B-1----:R-:W2:Y:S04]  /*20780*/  LDL.LU R232, [R1+0x10] ;  /* 0x0000100001e87983 */ /* 0x002ea80000300800 */
[----:B------:R0:W-:Y:S04]  /*20790*/  @P5 STG.E.U16 desc[UR58][R20.64+0x90], R23 ;  /* 0x0000901714005986 */ /* 0x0001e8000c10153a */
[----:B------:R1:W-:Y:S04]  /*207a0*/  @P4 STG.E.U16 desc[UR58][R20.64+0x92], R22 ;  /* 0x0000921614004986 */ /* 0x0003e8000c10153a */
[----:B0-----:R-:W3:Y:S04]  /*207b0*/  LDL.LU R23, [R1] ;  /* 0x0000000001177983 */ /* 0x001ee80000300800 */
[----:B-1----:R-:W4:Y:S01]  /*207c0*/  LDL.LU R22, [R1+0x4] ;  /* 0x0000040001167983 */ /* 0x002f220000300800 */
[----:B------:R-:W-:-:S02]  /*207d0*/  ISETP.GT.AND P4, PT, R0, 0x80, P3 ;  /* 0x000000800000780c */ /* 0x000fc40001f84270 */
[----:B------:R-:W-:Y:S01]  /*207e0*/  ISETP.GT.AND P5, PT, R0, 0x80, P2 ;  /* 0x000000800000780c */ /* 0x000fe200017a4270 */
[-C--:B---3--:R-:W-:Y:S01]  /*207f0*/  FMUL R23, R23, R2.reuse ;  /* 0x0000000217177220 */ /* 0x088fe20000400000 */
[----:B----4-:R-:W-:-:S04]  /*20800*/  FMUL R22, R22, R2 ;  /* 0x0000000216167220 */ /* 0x010fc80000400000 */
[----:B------:R-:W-:Y:S02]  /*20810*/  F2FP.BF16.F32.PACK_AB R23, RZ, R23 ;  /* 0x00000017ff17723e */ /* 0x000fe400000010ff */
[----:B------:R-:W-:-:S03]  /*20820*/  F2FP.BF16.F32.PACK_AB R22, RZ, R22 ;  /* 0x00000016ff16723e */ /* 0x000fc600000010ff */
[----:B------:R0:W-:Y:S04]  /*20830*/  @P4 STG.E.U16 desc[UR58][R8.64+0x80], R23 ;  /* 0x0000801708004986 */ /* 0x0001e8000c10153a */
[----:B------:R1:W-:Y:S04]  /*20840*/  @P5 STG.E.U16 desc[UR58][R8.64+0x82], R22 ;  /* 0x0000821608005986 */ /* 0x0003e8000c10153a */
[----:B0-----:R-:W3:Y:S04]  /*20850*/  LDL.LU R23, [R1+0x8] ;  /* 0x0000080001177983 */ /* 0x001ee80000300800 */
[----:B-1----:R-:W4:Y:S01]  /*20860*/  LDL.LU R22, [R1+0xc] ;  /* 0x00000c0001167983 */ /* 0x002f220000300800 */
[----:B------:R-:W-:-:S02]  /*20870*/  ISETP.GT.AND P4, PT, R0, 0x88, P3 ;  /* 0x000000880000780c */ /* 0x000fc40001f84270 */
[----:B------:R-:W-:Y:S01]  /*20880*/  ISETP.GT.AND P5, PT, R0, 0x88, P2 ;  /* 0x000000880000780c */ /* 0x000fe200017a4270 */
[-C--:B------:R-:W-:Y:S01]  /*20890*/  FMUL R224, R224, R2.reuse ;  /* 0x00000002e0e07220 */ /* 0x080fe20000400000 */
[----:B------:R-:W-:-:S04]  /*208a0*/  FMUL R225, R225, R2 ;  /* 0x00000002e1e17220 */ /* 0x000fc80000400000 */
[----:B------:R-:W-:Y:S02]  /*208b0*/  F2FP.BF16.F32.PACK_AB R224, RZ, R224 ;  /* 0x000000e0ffe0723e */ /* 0x000fe400000010ff */
[----:B------:R-:W-:Y:S01]  /*208c0*/  F2FP.BF16.F32.PACK_AB R225, RZ, R225 ;  /* 0x000000e1ffe1723e */ /* 0x000fe200000010ff */
        /* <DEDUP_REMOVED lines=13> */
[-C--:B------:R-:W-:Y:S01]  /*209a0*/  FMUL R217, R217, R2.reuse ;  /* 0x00000002d9d97220 */ /* 0x080fe20000400000 */
[----:B------:R-:W-:-:S03]  /*209b0*/  FMUL R218, R218, R2 ;  /* 0x00000002dada7220 */ /* 0x000fc60000400000 */
[----:B------:R-:W-:Y:S02]  /*209c0*/  F2FP.BF16.F32.PACK_AB R216, RZ, R216 ;  /* 0x000000d8ffd8723e */ /* 0x000fe400000010ff */
[----:B------:R-:W-:Y:S02]  /*209d0*/  F2FP.BF16.F32.PACK_AB R217, RZ, R217 ;  /* 0x000000d9ffd9723e */ /* 0x000fe400000010ff */
[----:B------:R-:W-:Y:S01]  /*209e0*/  F2FP.BF16.F32.PACK_AB R218, RZ, R218 ;  /* 0x000000daffda723e */ /* 0x000fe200000010ff */
[-C--:B------:R-:W-:Y:S01]  /*209f0*/  FMUL R219, R219, R2.reuse ;  /* 0x00000002dbdb7220 */ /* 0x080fe20000400000 */
[-C--:B------:R-:W-:Y:S01]  /*20a00*/  FMUL R221, R221, R2.reuse ;  /* 0x00000002dddd7220 */ /* 0x080fe20000400000 */
[-C--:B------:R-:W-:Y:S01]  /*20a10*/  FMUL R220, R220, R2.reuse ;  /* 0x00000002dcdc7220 */ /* 0x080fe20000400000 */
[-C--:B------:R-:W-:Y:S01]  /*20a20*/  FMUL R222, R222, R2.reuse ;  /* 0x00000002dede7220 */ /* 0x080fe20000400000 */
[----:B------:R-:W-:Y:S01]  /*20a30*/  FMUL R223, R223, R2 ;  /* 0x00000002dfdf7220 */ /* 0x000fe20000400000 */
[----:B------:R-:W-:-:S02]  /*20a40*/  F2FP.BF16.F32.PACK_AB R219, RZ, R219 ;  /* 0x000000dbffdb723e */ /* 0x000fc400000010ff */
[----:B------:R-:W-:Y:S02]  /*20a50*/  F2FP.BF16.F32.PACK_AB R221, RZ, R221 ;  /* 0x000000ddffdd723e */ /* 0x000fe400000010ff */
[----:B------:R-:W-:Y:S02]  /*20a60*/  F2FP.BF16.F32.PACK_AB R220, RZ, R220 ;  /* 0x000000dcffdc723e */ /* 0x000fe400000010ff */
[----:B------:R-:W-:Y:S02]  /*20a70*/  F2FP.BF16.F32.PACK_AB R222, RZ, R222 ;  /* 0x000000deffde723e */ /* 0x000fe400000010ff */
[----:B------:R-:W-:Y:S01]  /*20a80*/  F2FP.BF16.F32.PACK_AB R223, RZ, R223 ;  /* 0x000000dfffdf723e */ /* 0x000fe200000010ff */
[-C--:B------:R-:W-:Y:S01]  /*20a90*/  FMUL R208, R208, R2.reuse ;  /* 0x00000002d0d07220 */ /* 0x080fe20000400000 */
[-C--:B------:R-:W-:Y:S01]  /*20aa0*/  FMUL R209, R209, R2.reuse ;  /* 0x00000002d1d17220 */ /* 0x080fe20000400000 */
[-C--:B------:R-:W-:Y:S01]  /*20ab0*/  FMUL R211, R211, R2.reuse ;  /* 0x00000002d3d37220 */ /* 0x080fe20000400000 */
[----:B------:R-:W-:-:S02]  /*20ac0*/  FMUL R210, R210, R2 ;  /* 0x00000002d2d27220 */ /* 0x000fc40000400000 */
[----:B------:R-:W-:Y:S02]  /*20ad0*/  F2FP.BF16.F32.PACK_AB R208, RZ, R208 ;  /* 0x000000d0ffd0723e */ /* 0x000fe400000010ff */
[----:B------:R-:W-:Y:S02]  /*20ae0*/  F2FP.BF16.F32.PACK_AB R209, RZ, R209 ;  /* 0x000000d1ffd1723e */ /* 0x000fe400000010ff */
        /* <DEDUP_REMOVED lines=16> */
[-C--:B---3--:R-:W-:Y:S01]  /*20bf0*/  FMUL R23, R23, R2.reuse ;  /* 0x0000000217177220 */ /* 0x088fe20000400000 */
[----:B----4-:R-:W-:-:S04]  /*20c00*/  FMUL R22, R22, R2 ;  /* 0x0000000216167220 */ /* 0x010fc80000400000 */
[----:B------:R-:W-:Y:S02]  /*20c10*/  F2FP.BF16.F32.PACK_AB R23, RZ, R23 ;  /* 0x00000017ff17723e */ /* 0x000fe400000010ff */
[----:B------:R-:W-:-:S03]  /*20c20*/  F2FP.BF16.F32.PACK_AB R22, RZ, R22 ;  /* 0x00000016ff16723e */ /* 0x000fc600000010ff */
[----:B------:R2:W-:Y:S01]  /*20c30*/  @P4 STG.E.U16 desc[UR58][R18.64+0x80], R23 ;  /* 0x0000801712004986 */ /* 0x0005e2000c10153a */
[----:B------:R-:W-:-:S03]  /*20c40*/  ISETP.GT.AND P4, PT, R0, 0x80, P1 ;  /* 0x000000800000780c */ /* 0x000fc60000f84270 */
[----:B------:R0:W-:Y:S01]  /*20c50*/  @P5 STG.E.U16 desc[UR58][R18.64+0x82], R22 ;  /* 0x0000821612005986 */ /* 0x0001e2000c10153a */
[----:B------:R-:W-:Y:S01]  /*20c60*/  ISETP.GT.AND P5, PT, R0, 0x80, P0 ;  /* 0x000000800000780c */ /* 0x000fe200007a4270 */
[-C--:B--2---:R-:W-:Y:S01]  /*20c70*/  FMUL R23, R232, R2.reuse ;  /* 0x00000002e8177220 */ /* 0x084fe20000400000 */
[----:B0-----:R-:W-:-:S04]  /*20c80*/  FMUL R22, R233, R2 ;  /* 0x00000002e9167220 */ /* 0x001fc80000400000 */
[----:B------:R-:W-:Y:S02]  /*20c90*/  F2FP.BF16.F32.PACK_AB R23, RZ, R23 ;  /* 0x00000017ff17723e */ /* 0x000fe400000010ff */
[----:B------:R-:W-:-:S05]  /*20ca0*/  F2FP.BF16.F32.PACK_AB R22, RZ, R22 ;  /* 0x00000016ff16723e */ /* 0x000fca00000010ff */
[----:B------:R0:W-:Y:S01]  /*20cb0*/  @P5 STG.E.U16 desc[UR58][R8.64+0x90], R23 ;  /* 0x0000901708005986 */ /* 0x0001e2000c10153a */
[----:B------:R-:W-:-:S03]  /*20cc0*/  ISETP.GT.AND P5, PT, R0, 0x88, P0 ;  /* 0x000000880000780c */ /* 0x000fc600007a4270 */
[----:B------:R0:W-:Y:S01]  /*20cd0*/  @P4 STG.E.U16 desc[UR58][R8.64+0x92], R22 ;  /* 0x0000921608004986 */ /* 0x0001e2000c10153a */
[----:B------:R-:W-:Y:S01]  /*20ce0*/  ISETP.GT.AND P4, PT, R0, 0x88, P1 ;  /* 0x000000880000780c */ /* 0x000fe20000f84270 */
[-C--:B------:R-:W-:Y:S01]  /*20cf0*/  FMUL R232, R235, R2.reuse ;  /* 0x00000002ebe87220 */ /* 0x080fe20000400000 */
[----:B------:R-:W-:-:S04]  /*20d00*/  FMUL R233, R234, R2 ;  /* 0x00000002eae97220 */ /* 0x000fc80000400000 */
[----:B------:R-:W-:Y:S02]  /*20d10*/  F2FP.BF16.F32.PACK_AB R232, RZ, R232 ;  /* 0x000000e8ffe8723e */ /* 0x000fe400000010ff */
[----:B------:R-:W-:-:S03]  /*20d20*/  F2FP.BF16.F32.PACK_AB R233, RZ, R233 ;  /* 0x000000e9ffe9723e */ /* 0x000fc600000010ff */
[----:B------:R0:W-:Y:S01]  /*20d30*/  @P5 STG.E.U16 desc[UR58][R18.64+0x90], R232 ;  /* 0x000090e812005986 */ /* 0x0001e2000c10153a */
[----:B------:R-:W-:-:S03]  /*20d40*/  ISETP.GT.AND P5, PT, R0, 0x100, P2 ;  /* 0x000001000000780c */ /* 0x000fc600017a4270 */
[----:B------:R0:W-:Y:S01]  /*20d50*/  @P4 STG.E.U16 desc[UR58][R18.64+0x92], R233 ;  /* 0x000092e912004986 */ /* 0x0001e2000c10153a */
[----:B------:R-:W-:-:S09]  /*20d60*/  ISETP.GT.AND P4, PT, R0, 0x100, P3 ;  /* 0x000001000000780c */ /* 0x000fd20001f84270 */
        /* <DEDUP_REMOVED lines=15> */
[C---:B------:R-:W-:Y:S02]  /*20e60*/  ISETP.GT.AND P4, PT, R0.reuse, 0x180, P2 ;  /* 0x000001800000780c */ /* 0x040fe40001784270 */
[C---:B------:R-:W-:Y:S02]  /*20e70*/  ISETP.GT.AND P3, PT, R0.reuse, 0x188, P3 ;  /* 0x000001880000780c */ /* 0x040fe40001f64270 */
[----:B------:R-:W-:-:S05]  /*20e80*/  ISETP.GT.AND P2, PT, R0, 0x188, P2 ;  /* 0x000001880000780c */ /* 0x000fca0001744270 */
[----:B------:R0:W-:Y:S04]  /*20e90*/  @P5 STG.E.U16 desc[UR58][R6.64+0x80], R216 ;  /* 0x000080d806005986 */ /* 0x0001e8000c10153a */
[----:B------:R0:W-:Y:S04]  /*20ea0*/  @P4 STG.E.U16 desc[UR58][R6.64+0x82], R217 ;  /* 0x000082d906004986 */ /* 0x0001e8000c10153a */
[----:B------:R0:W-:Y:S01]  /*20eb0*/  @P3 STG.E.U16 desc[UR58][R10.64+0x80], R218 ;  /* 0x000080da0a003986 */ /* 0x0001e2000c10153a */
[C---:B------:R-:W-:Y:S02]  /*20ec0*/  ISETP.GT.AND P3, PT, R0.reuse, 0x180, P1 ;  /* 0x000001800000780c */ /* 0x040fe40000f64270 */
[----:B------:R-:W-:-:S02]  /*20ed0*/  ISETP.GT.AND P4, PT, R0, 0x180, P0 ;  /* 0x000001800000780c */ /* 0x000fc40000784270 */
[C---:B------:R-:W-:Y:S02]  /*20ee0*/  ISETP.GT.AND P0, PT, R0.reuse, 0x188, P0 ;  /* 0x000001880000780c */ /* 0x040fe40000704270 */
[----:B------:R-:W-:Y:S01]  /*20ef0*/  ISETP.GT.AND P1, PT, R0, 0x188, P1 ;  /* 0x000001880000780c */ /* 0x000fe20000f24270 */
[----:B------:R0:W-:Y:S01]  /*20f00*/  @P2 STG.E.U16 desc[UR58][R10.64+0x82], R219 ;  /* 0x000082db0a002986 */ /* 0x0001e2000c10153a */
[----:B------:R-:W-:-:S05]  /*20f10*/  ISETP.GT.AND P2, PT, R3, 0x51, PT ;  /* 0x000000510300780c */ /* 0x000fca0003f44270 */
[----:B------:R0:W-:Y:S01]  /*20f20*/  @P3 STG.E.U16 desc[UR58][R6.64+0x92], R221 ;  /* 0x000092dd06003986 */ /* 0x0001e2000c10153a */
[----:B------:R-:W-:-:S03]  /*20f30*/  ISETP.GT.AND P3, PT, R3, 0x50, PT ;  /* 0x000000500300780c */ /* 0x000fc60003f64270 */
[----:B------:R0:W-:Y:S01]  /*20f40*/  @P4 STG.E.U16 desc[UR58][R6.64+0x90], R220 ;  /* 0x000090dc06004986 */ /* 0x0001e2000c10153a */
[----:B------:R-:W-:-:S03]  /*20f50*/  ISETP.GT.AND P4, PT, R0, RZ, P2 ;  /* 0x000000ff0000720c */ /* 0x000fc60001784270 */
[----:B------:R0:W-:Y:S01]  /*20f60*/  @P0 STG.E.U16 desc[UR58][R10.64+0x90], R222 ;  /* 0x000090de0a000986 */ /* 0x0001e2000c10153a */
[----:B------:R-:W-:-:S03]  /*20f70*/  ISETP.GT.AND P0, PT, R0, RZ, P3 ;  /* 0x000000ff0000720c */ /* 0x000fc60001f04270 */
[----:B------:R0:W-:Y:S01]  /*20f80*/  @P1 STG.E.U16 desc[UR58][R10.64+0x92], R223 ;  /* 0x000092df0a001986 */ /* 0x0001e2000c10153a */
[C---:B------:R-:W-:Y:S02]  /*20f90*/  ISETP.GT.AND P1, PT, R0.reuse, 0x8, P2 ;  /* 0x000000080000780c */ /* 0x040fe40001724270 */
[----:B------:R-:W-:-:S03]  /*20fa0*/  ISETP.GT.AND P5, PT, R0, 0x8, P3 ;  /* 0x000000080000780c */ /* 0x000fc60001fa4270 */
[----:B------:R0:W-:Y:S04]  /*20fb0*/  @P4 STG.E.U16 desc[UR58][R12.64+0xa2], R209 ;  /* 0x0000a2d10c004986 */ /* 0x0001e8000c10153a */
[----:B------:R0:W-:Y:S01]  /*20fc0*/  @P0 STG.E.U16 desc[UR58][R12.64+0xa0], R208 ;  /* 0x0000a0d00c000986 */ /* 0x0001e2000c10153a */
[----:B------:R-:W-:-:S03]  /*20fd0*/  ISETP.GT.AND P0, PT, R3, 0x58, PT ;  /* 0x000000580300780c */ /* 0x000fc60003f04270 */
[----:B------:R0:W-:Y:S01]  /*20fe0*/  @P1 STG.E.U16 desc[UR58][R20.64+0xa2], R211 ;  /* 0x0000a2d314001986 */ /* 0x0001e2000c10153a */
[----:B------:R-:W-:-:S03]  /*20ff0*/  ISETP.GT.AND P1, PT, R3, 0x59, PT ;  /* 0x000000590300780c */ /* 0x000fc60003f24270 */
[----:B------:R0:W-:Y:S01]  /*21000*/  @P5 STG.E.U16 desc[UR58][R20.64+0xa0], R210 ;  /* 0x0000a0d214005986 */ /* 0x0001e2000c10153a */
[C---:B------:R-:W-:Y:S02]  /*21010*/  ISETP.GT.AND P5, PT, R0.reuse, RZ, P0 ;  /* 0x000000ff0000720c */ /* 0x040fe400007a4270 */
[----:B------:R-:W-:-:S11]  /*21020*/  ISETP.GT.AND P4, PT, R0, RZ, P1 ;  /* 0x000000ff0000720c */ /* 0x000fd60000f84270 */
        /* <DEDUP_REMOVED lines=11> */
[----:B------:R-:W-:Y:S02]  /*210e0*/  ISETP.GT.AND P4, PT, R0, 0x88, P3 ;  /* 0x000000880000780c */ /* 0x000fe40001f84270 */
[----:B------:R-:W-:Y:S02]  /*210f0*/  F2FP.BF16.F32.PACK_AB R202, RZ, R202 ;  /* 0x000000caffca723e */ /* 0x000fe400000010ff */
[----:B------:R-:W-:Y:S01]  /*21100*/  F2FP.BF16.F32.PACK_AB R203, RZ, R203 ;  /* 0x000000cbffcb723e */ /* 0x000fe200000010ff */
[----:B------:R-:W-:-:S04]  /*21110*/  FMUL R204, R204, R2 ;  /* 0x00000002cccc7220 */ /* 0x000fc80000400000 */
[----:B------:R0:W-:Y:S01]  /*21120*/  @P5 STG.E.U16 desc[UR58][R18.64+0xa2], R203 ;  /* 0x0000a2cb12005986 */ /* 0x0001e2000c10153a */
[----:B------:R-:W-:-:S03]  /*21130*/  ISETP.GT.AND P5, PT, R0, 0x80, P0 ;  /* 0x000000800000780c */ /* 0x000fc600007a4270 */
[----:B------:R0:W-:Y:S01]  /*21140*/  @P4 STG.E.U16 desc[UR58][R18.64+0xa0], R202 ;  /* 0x0000a0ca12004986 */ /* 0x0001e2000c10153a */
[----:B------:R-:W-:Y:S01]  /*21150*/  ISETP.GT.AND P4, PT, R0, 0x80, P1 ;  /* 0x000000800000780c */ /* 0x000fe20000f84270 */
[----:B------:R-:W-:Y:S01]  /*21160*/  FMUL R205, R205, R2 ;  /* 0x00000002cdcd7220 */ /* 0x000fe20000400000 */
[----:B------:R-:W-:-:S04]  /*21170*/  F2FP.BF16.F32.PACK_AB R204, RZ, R204 ;  /* 0x000000ccffcc723e */ /* 0x000fc800000010ff */
[----:B------:R-:W-:-:S03]  /*21180*/  F2FP.BF16.F32.PACK_AB R205, RZ, R205 ;  /* 0x000000cdffcd723e */ /* 0x000fc600000010ff */
        /* <DEDUP_REMOVED lines=43> */
[C---:B------:R-:W-:Y:S02]  /*21440*/  ISETP.GT.AND P4, PT, R0.reuse, 0x180, P2 ;  /* 0x000001800000780c */ /* 0x040fe40001784270 */
[----:B------:R-:W-:Y:S01]  /*21450*/  ISETP.GT.AND P3, PT, R0, 0x188, P3 ;  /* 0x000001880000780c */ /* 0x000fe20001f64270 */
[-C--:B------:R-:W-:Y:S01]  /*21460*/  FMUL R184, R184, R2.reuse ;  /* 0x00000002b8b87220 */ /* 0x080fe20000400000 */
[-C--:B------:R-:W-:Y:S01]  /*21470*/  FMUL R185, R185, R2.reuse ;  /* 0x00000002b9b97220 */ /* 0x080fe20000400000 */
[----:B------:R-:W-:-:S03]  /*21480*/  FMUL R186, R186, R2 ;  /* 0x00000002baba7220 */ /* 0x000fc60000400000 */
[----:B------:R-:W-:Y:S02]  /*21490*/  F2FP.BF16.F32.PACK_AB R184, RZ, R184 ;  /* 0x000000b8ffb8723e */ /* 0x000fe400000010ff */
[----:B------:R-:W-:Y:S02]  /*214a0*/  F2FP.BF16.F32.PACK_AB R185, RZ, R185 ;  /* 0x000000b9ffb9723e */ /* 0x000fe400000010ff */
[----:B------:R-:W-:Y:S01]  /*214b0*/  F2FP.BF16.F32.PACK_AB R186, RZ, R186 ;  /* 0x000000baffba723e */ /* 0x000fe200000010ff */
[----:B------:R0:W-:Y:S01]  /*214c0*/  @P5 STG.E.U16 desc[UR58][R6.64+0xa0], R184 ;  /* 0x0000a0b806005986 */ /* 0x0001e2000c10153a */
[----:B------:R-:W-:-:S03]  /*214d0*/  ISETP.GT.AND P2, PT, R0, 0x188, P2 ;  /* 0x000001880000780c */ /* 0x000fc60001744270 */
[----:B------:R0:W-:Y:S01]  /*214e0*/  @P4 STG.E.U16 desc[UR58][R6.64+0xa2], R185 ;  /* 0x0000a2b906004986 */ /* 0x0001e2000c10153a */
[----:B------:R-:W-:-:S03]  /*214f0*/  FMUL R187, R187, R2 ;  /* 0x00000002bbbb7220 */ /* 0x000fc60000400000 */
[----:B------:R0:W-:Y:S01]  /*21500*/  @P3 STG.E.U16 desc[UR58][R10.64+0xa0], R186 ;  /* 0x0000a0ba0a003986 */ /* 0x0001e2000c10153a */
[C---:B------:R-:W-:Y:S01]  /*21510*/  ISETP.GT.AND P3, PT, R0.reuse, 0x180, P1 ;  /* 0x000001800000780c */ /* 0x040fe20000f64270 */
[-C--:B------:R-:W-:Y:S01]  /*21520*/  FMUL R189, R189, R2.reuse ;  /* 0x00000002bdbd7220 */ /* 0x080fe20000400000 */
[C---:B------:R-:W-:Y:S02]  /*21530*/  ISETP.GT.AND P4, PT, R0.reuse, 0x180, P0 ;  /* 0x000001800000780c */ /* 0x040fe40000784270 */
[----:B------:R-:W-:Y:S01]  /*21540*/  ISETP.GT.AND P0, PT, R0, 0x188, P0 ;  /* 0x000001880000780c */ /* 0x000fe20000704270 */
[-C--:B------:R-:W-:Y:S01]  /*21550*/  FMUL R188, R188, R2.reuse ;  /* 0x00000002bcbc7220 */ /* 0x080fe20000400000 */
[----:B------:R-:W-:Y:S01]  /*21560*/  ISETP.GT.AND P1, PT, R0, 0x188, P1 ;  /* 0x000001880000780c */ /* 0x000fe20000f24270 */
[-C--:B------:R-:W-:Y:S01]  /*21570*/  FMUL R190, R190, R2.reuse ;  /* 0x00000002bebe7220 */ /* 0x080fe20000400000 */
[----:B------:R-:W-:Y:S01]  /*21580*/  F2FP.BF16.F32.PACK_AB R187, RZ, R187 ;  /* 0x000000bbffbb723e */ /* 0x000fe200000010ff */
[----:B------:R-:W-:Y:S01]  /*21590*/  FMUL R191, R191, R2 ;  /* 0x00000002bfbf7220 */ /* 0x000fe20000400000 */
[----:B------:R-:W-:-:S02]  /*215a0*/  F2FP.BF16.F32.PACK_AB R189, RZ, R189 ;  /* 0x000000bdffbd723e */ /* 0x000fc400000010ff */
[----:B------:R-:W-:Y:S01]  /*215b0*/  F2FP.BF16.F32.PACK_AB R188, RZ, R188 ;  /* 0x000000bcffbc723e */ /* 0x000fe200000010ff */
[----:B------:R0:W-:Y:S01]  /*215c0*/  @P2 STG.E.U16 desc[UR58][R10.64+0xa2], R187 ;  /* 0x0000a2bb0a002986 */ /* 0x0001e2000c10153a */
[----:B------:R-:W-:Y:S02]  /*215d0*/  F2FP.BF16.F32.PACK_AB R190, RZ, R190 ;  /* 0x000000beffbe723e */ /* 0x000fe400000010ff */
[----:B------:R-:W-:Y:S01]  /*215e0*/  F2FP.BF16.F32.PACK_AB R191, RZ, R191 ;  /* 0x000000bfffbf723e */ /* 0x000fe200000010ff */
[----:B------:R0:W-:Y:S01]  /*215f0*/  @P3 STG.E.U16 desc[UR58][R6.64+0xb2], R189 ;  /* 0x0000b2bd06003986 */ /* 0x0001e2000c10153a */
[C---:B------:R-:W-:Y:S02]  /*21600*/  ISETP.GT.AND P3, PT, R3.reuse, 0x60, PT ;  /* 0x000000600300780c */ /* 0x040fe40003f64270 */
[----:B------:R-:W-:Y:S01]  /*21610*/  ISETP.GT.AND P2, PT, R3, 0x61, PT ;  /* 0x000000610300780c */ /* 0x000fe20003f44270 */
[----:B------:R0:W-:Y:S03]  /*21620*/  @P4 STG.E.U16 desc[UR58][R6.64+0xb0], R188 ;  /* 0x0000b0bc06004986 */ /* 0x0001e6000c10153a */
[C---:B------:R-:W-:Y:S01]  /*21630*/  ISETP.GT.AND P4, PT, R0.reuse, RZ, P2 ;  /* 0x000000ff0000720c */ /* 0x040fe20001784270 */
[----:B------:R0:W-:Y:S01]  /*21640*/  @P0 STG.E.U16 desc[UR58][R10.64+0xb0], R190 ;  /* 0x0000b0be0a000986 */ /* 0x0001e2000c10153a */
[----:B------:R-:W-:-:S03]  /*21650*/  ISETP.GT.AND P0, PT, R0, RZ, P3 ;  /* 0x000000ff0000720c */ /* 0x000fc60001f04270 */
[----:B------:R0:W-:Y:S01]  /*21660*/  @P1 STG.E.U16 desc[UR58][R10.64+0xb2], R191 ;  /* 0x0000b2bf0a001986 */ /* 0x0001e2000c10153a */
[----:B------:R-:W-:Y:S01]  /*21670*/  ISETP.GT.AND P1, PT, R0, 0x8, P2 ;  /* 0x000000080000780c */ /* 0x000fe20001724270 */
[-C--:B------:R-:W-:Y:S01]  /*21680*/  FMUL R176, R176, R2.reuse ;  /* 0x00000002b0b07220 */ /* 0x080fe20000400000 */
[-C--:B------:R-:W-:Y:S01]  /*21690*/  FMUL R177, R177, R2.reuse ;  /* 0x00000002b1b17220 */ /* 0x080fe20000400000 */
[-C--:B------:R-:W-:Y:S01]  /*216a0*/  FMUL R179, R179, R2.reuse ;  /* 0x00000002b3b37220 */ /* 0x080fe20000400000 */
[----:B------:R-:W-:Y:S01]  /*216b0*/  ISETP.GT.AND P5, PT, R0, 0x8, P3 ;  /* 0x000000080000780c */ /* 0x000fe20001fa4270 */
[----:B------:R-:W-:Y:S01]  /*216c0*/  FMUL R178, R178, R2 ;  /* 0x00000002b2b27220 */ /* 0x000fe20000400000 */
[----:B------:R-:W-:Y:S02]  /*216d0*/  F2FP.BF16.F32.PACK_AB R176, RZ, R176 ;  /* 0x000000b0ffb0723e */ /* 0x000fe400000010ff */
[----:B------:R-:W-:Y:S02]  /*216e0*/  F2FP.BF16.F32.PACK_AB R177, RZ, R177 ;  /* 0x000000b1ffb1723e */ /* 0x000fe400000010ff */
[----:B------:R-:W-:Y:S01]  /*216f0*/  F2FP.BF16.F32.PACK_AB R179, RZ, R179 ;  /* 0x000000b3ffb3723e */ /* 0x000fe200000010ff */
[----:B------:R0:W-:Y:S01]  /*21700*/  @P0 STG.E.U16 desc[UR58][R12.64+0xc0], R176 ;  /* 0x0000c0b00c000986 */ /* 0x0001e2000c10153a */
[----:B------:R-:W-:-:S03]  /*21710*/  F2FP.BF16.F32.PACK_AB R178, RZ, R178 ;  /* 0x000000b2ffb2723e */ /* 0x000fc600000010ff */
[----:B------:R0:W-:Y:S01]  /*21720*/  @P4 STG.E.U16 desc[UR58][R12.64+0xc2], R177 ;  /* 0x0000c2b10c004986 */ /* 0x0001e2000c10153a */
[----:B------:R-:W-:-:S03]  /*21730*/  ISETP.GT.AND P0, PT, R3, 0x68, PT ;  /* 0x000000680300780c */ /* 0x000fc60003f04270 */
[----:B------:R0:W-:Y:S01]  /*21740*/  @P1 STG.E.U16 desc[UR58][R20.64+0xc2], R179 ;  /* 0x0000c2b314001986 */ /* 0x0001e2000c10153a */
[----:B------:R-:W-:-:S03]  /*21750*/  ISETP.GT.AND P1, PT, R3, 0x69, PT ;  /* 0x000000690300780c */ /* 0x000fc60003f24270 */
[----:B------:R0:W-:Y:S01]  /*21760*/  @P5 STG.E.U16 desc[UR58][R20.64+0xc0], R178 ;  /* 0x0000c0b214005986 */ /* 0x0001e2000c10153a */
[C---:B------:R-:W-:Y:S02]  /*21770*/  ISETP.GT.AND P5, PT, R0.reuse, RZ, P0 ;  /* 0x000000ff0000720c */ /* 0x040fe400007a4270 */
[----:B------:R-:W-:Y:S01]  /*21780*/  ISETP.GT.AND P4, PT, R0, RZ, P1 ;  /* 0x000000ff0000720c */ /* 0x000fe20000f84270 */
        /* <DEDUP_REMOVED lines=227> */
[C---:B------:R-:W-:Y:S02]  /*225c0*/  ISETP.GT.AND P1, PT, R0.reuse, 0x188, P1 ;  /* 0x000001880000780c */ /* 0x040fe40000f24270 */
[----:B------:R-:W-:Y:S01]  /*225d0*/  ISETP.GT.AND P0, PT, R0, 0x188, P0 ;  /* 0x000001880000780c */ /* 0x000fe20000704270 */
[-C--:B------:R-:W-:Y:S01]  /*225e0*/  FMUL R124, R124, R2.reuse ;  /* 0x000000027c7c7220 */ /* 0x080fe20000400000 */
[-C--:B------:R-:W-:Y:S01]  /*225f0*/  FMUL R126, R126, R2.reuse ;  /* 0x000000027e7e7220 */ /* 0x080fe20000400000 */
[----:B------:R-:W-:Y:S01]  /*22600*/  FMUL R127, R127, R2 ;  /* 0x000000027f7f7220 */ /* 0x000fe20000400000 */
[----:B------:R-:W-:-:S02]  /*22610*/  F2FP.BF16.F32.PACK_AB R123, RZ, R123 ;  /* 0x0000007bff7b723e */ /* 0x000fc400000010ff */
[----:B------:R-:W-:Y:S02]  /*22620*/  F2FP.BF16.F32.PACK_AB R125, RZ, R125 ;  /* 0x0000007dff7d723e */ /* 0x000fe400000010ff */
[----:B------:R-:W-:Y:S01]  /*22630*/  F2FP.BF16.F32.PACK_AB R124, RZ, R124 ;  /* 0x0000007cff7c723e */ /* 0x000fe200000010ff */
[----:B------:R0:W-:Y:S01]  /*22640*/  @P3 STG.E.U16 desc[UR58][R10.64+0xe2], R123 ;  /* 0x0000e27b0a003986 */ /* 0x0001e2000c10153a */
[----:B------:R-:W-:Y:S02]  /*22650*/  F2FP.BF16.F32.PACK_AB R126, RZ, R126 ;  /* 0x0000007eff7e723e */ /* 0x000fe400000010ff */
[----:B------:R-:W-:Y:S01]  /*22660*/  F2FP.BF16.F32.PACK_AB R127, RZ, R127 ;  /* 0x0000007fff7f723e */ /* 0x000fe200000010ff */
[----:B------:R0:W-:Y:S01]  /*22670*/  @P2 STG.E.U16 desc[UR58][R6.64+0xf2], R125 ;  /* 0x0000f27d06002986 */ /* 0x0001e2000c10153a */
[C---:B------:R-:W-:Y:S02]  /*22680*/  ISETP.GT.AND P3, PT, R3.reuse, 0x80, PT ;  /* 0x000000800300780c */ /* 0x040fe40003f64270 */
[----:B------:R-:W-:Y:S01]  /*22690*/  ISETP.GT.AND P2, PT, R3, 0x81, PT ;  /* 0x000000810300780c */ /* 0x000fe20003f44270 */
[----:B------:R0:W-:Y:S04]  /*226a0*/  @P4 STG.E.U16 desc[UR58][R6.64+0xf0], R124 ;  /* 0x0000f07c06004986 */ /* 0x0001e8000c10153a */
[----:B------:R0:W-:Y:S01]  /*226b0*/  @P1 STG.E.U16 desc[UR58][R10.64+0xf0], R126 ;  /* 0x0000f07e0a001986 */ /* 0x0001e2000c10153a */
[----:B------:R-:W-:-:S03]  /*226c0*/  ISETP.GT.AND P1, PT, R0, RZ, P2 ;  /* 0x000000ff0000720c */ /* 0x000fc60001724270 */
[----:B------:R0:W-:Y:S01]  /*226d0*/  @P0 STG.E.U16 desc[UR58][R10.64+0xf2], R127 ;  /* 0x0000f27f0a000986 */ /* 0x0001e2000c10153a */
[----:B------:R-:W-:Y:S01]  /*226e0*/  ISETP.GT.AND P0, PT, R0, RZ, P3 ;  /* 0x000000ff0000720c */ /* 0x000fe20001f04270 */
[-C--:B------:R-:W-:Y:S01]  /*226f0*/  FMUL R112, R112, R2.reuse ;  /* 0x0000000270707220 */ /* 0x080fe20000400000 */
[-C--:B------:R-:W-:Y:S01]  /*22700*/  FMUL R113, R113, R2.reuse ;  /* 0x0000000271717220 */ /* 0x080fe20000400000 */
[C---:B------:R-:W-:Y:S02]  /*22710*/  ISETP.GT.AND P5, PT, R0.reuse, 0x8, P3 ;  /* 0x000000080000780c */ /* 0x040fe40001fa4270 */
[----:B------:R-:W-:Y:S01]  /*22720*/  ISETP.GT.AND P4, PT, R0, 0x8, P2 ;  /* 0x000000080000780c */ /* 0x000fe20001784270 */
[-C--:B------:R-:W-:Y:S01]  /*22730*/  FMUL R114, R114, R2.reuse ;  /* 0x0000000272727220 */ /* 0x080fe20000400000 */
[----:B------:R-:W-:Y:S01]  /*22740*/  FMUL R115, R115, R2 ;  /* 0x0000000273737220 */ /* 0x000fe20000400000 */
[----:B------:R-:W-:Y:S02]  /*22750*/  F2FP.BF16.F32.PACK_AB R112, RZ, R112 ;  /* 0x00000070ff70723e */ /* 0x000fe400000010ff */
[----:B------:R-:W-:-:S02]  /*22760*/  F2FP.BF16.F32.PACK_AB R113, RZ, R113 ;  /* 0x00000071ff71723e */ /* 0x000fc400000010ff */
[----:B------:R-:W-:Y:S01]  /*22770*/  F2FP.BF16.F32.PACK_AB R114, RZ, R114 ;  /* 0x00000072ff72723e */ /* 0x000fe200000010ff */
[----:B------:R0:W-:Y:S01]  /*22780*/  @P0 STG.E.U16 desc[UR58][R12.64+0x100], R112 ;  /* 0x000100700c000986 */ /* 0x0001e2000c10153a */
[----:B------:R-:W-:Y:S02]  /*22790*/  F2FP.BF16.F32.PACK_AB R115, RZ, R115 ;  /* 0x00000073ff73723e */ /* 0x000fe400000010ff */
[C---:B------:R-:W-:Y:S01]  /*227a0*/  ISETP.GT.AND P0, PT, R3.reuse, 0x88, PT ;  /* 0x000000880300780c */ /* 0x040fe20003f04270 */
[----:B------:R0:W-:Y:S01]  /*227b0*/  @P1 STG.E.U16 desc[UR58][R12.64+0x102], R113 ;  /* 0x000102710c001986 */ /* 0x0001e2000c10153a */
[----:B------:R-:W-:-:S03]  /*227c0*/  ISETP.GT.AND P1, PT, R3, 0x89, PT ;  /* 0x000000890300780c */ /* 0x000fc60003f24270 */
[----:B------:R0:W-:Y:S01]  /*227d0*/  @P5 STG.E.U16 desc[UR58][R20.64+0x100], R114 ;  /* 0x0001007214005986 */ /* 0x0001e2000c10153a */
[----:B------:R-:W-:-:S03]  /*227e0*/  ISETP.GT.AND P5, PT, R0, RZ, P0 ;  /* 0x000000ff0000720c */ /* 0x000fc600007a4270 */
[----:B------:R0:W-:Y:S01]  /*227f0*/  @P4 STG.E.U16 desc[UR58][R20.64+0x102], R115 ;  /* 0x0001027314004986 */ /* 0x0001e2000c10153a */
        /* <DEDUP_REMOVED lines=348> */
[----:B------:R-:W-:Y:S02]  /*23dc0*/  F2FP.BF16.F32.PACK_AB R25, RZ, R25 ;  /* 0x00000019ff19723e */ /* 0x000fe400000010ff */
[C---:B------:R-:W-:Y:S02]  /*23dd0*/  ISETP.GT.AND P2, PT, R0.reuse, 0x188, P2 ;  /* 0x000001880000780c */ /* 0x040fe40001744270 */
[C---:B------:R-:W-:Y:S01]  /*23de0*/  ISETP.GT.AND P3, PT, R0.reuse, 0x188, P3 ;  /* 0x000001880000780c */ /* 0x040fe20001f64270 */
[----:B------:R0:W-:Y:S01]  /*23df0*/  @P4 STG.E.U16 desc[UR58][R6.64+0x140], R24 ;  /* 0x0001401806004986 */ /* 0x0001e2000c10153a */
[----:B------:R-:W-:-:S03]  /*23e00*/  ISETP.GT.AND P4, PT, R0, 0x180, P0 ;  /* 0x000001800000780c */ /* 0x000fc60000784270 */
[----:B------:R0:W-:Y:S01]  /*23e10*/  @P5 STG.E.U16 desc[UR58][R6.64+0x142], R25 ;  /* 0x0001421906005986 */ /* 0x0001e2000c10153a */
[----:B------:R-:W-:Y:S01]  /*23e20*/  ISETP.GT.AND P5, PT, R0, 0x180, P1 ;  /* 0x000001800000780c */ /* 0x000fe20000fa4270 */
[-C--:B------:R-:W-:Y:S01]  /*23e30*/  FMUL R26, R26, R2.reuse ;  /* 0x000000021a1a7220 */ /* 0x080fe20000400000 */
[C---:B------:R-:W-:Y:S01]  /*23e40*/  ISETP.GT.AND P1, PT, R0.reuse, 0x188, P1 ;  /* 0x000001880000780c */ /* 0x040fe20000f24270 */
[-C--:B------:R-:W-:Y:S01]  /*23e50*/  FMUL R27, R27, R2.reuse ;  /* 0x000000021b1b7220 */ /* 0x080fe20000400000 */
[----:B------:R-:W-:Y:S01]  /*23e60*/  ISETP.GT.AND P0, PT, R0, 0x188, P0 ;  /* 0x000001880000780c */ /* 0x000fe20000704270 */
        /* <DEDUP_REMOVED lines=8> */
[----:B------:R-:W-:Y:S02]  /*23ef0*/  F2FP.BF16.F32.PACK_AB R30, RZ, R30 ;  /* 0x0000001eff1e723e */ /* 0x000fe400000010ff */
[----:B------:R-:W-:Y:S01]  /*23f00*/  F2FP.BF16.F32.PACK_AB R31, RZ, R31 ;  /* 0x0000001fff1f723e */ /* 0x000fe200000010ff */
[----:B------:R0:W-:Y:S04]  /*23f10*/  @P2 STG.E.U16 desc[UR58][R10.64+0x140], R26 ;  /* 0x0001401a0a002986 */ /* 0x0001e8000c10153a */
[----:B------:R0:W-:Y:S04]  /*23f20*/  @P3 STG.E.U16 desc[UR58][R10.64+0x142], R27 ;  /* 0x0001421b0a003986 */ /* 0x0001e8000c10153a */
[----:B------:R0:W-:Y:S04]  /*23f30*/  @P5 STG.E.U16 desc[UR58][R6.64+0x150], R28 ;  /* 0x0001501c06005986 */ /* 0x0001e8000c10153a */
[----:B------:R0:W-:Y:S04]  /*23f40*/  @P4 STG.E.U16 desc[UR58][R6.64+0x152], R29 ;  /* 0x0001521d06004986 */ /* 0x0001e8000c10153a */
[----:B------:R0:W-:Y:S04]  /*23f50*/  @P1 STG.E.U16 desc[UR58][R10.64+0x150], R30 ;  /* 0x0001501e0a001986 */ /* 0x0001e8000c10153a */
[----:B------:R0:W-:Y:S02]  /*23f60*/  @P0 STG.E.U16 desc[UR58][R10.64+0x152], R31 ;  /* 0x0001521f0a000986 */ /* 0x0001e4000c10153a */
.L_x_723:
[----:B------:R-:W-:Y:S05]  /*23f70*/  BSYNC B0 ;  /* 0x0000000000007941 */ /* 0x000fea0003800000 */
.L_x_33:
[----:B0-----:R-:W2:Y:S04]  /*23f80*/  LDL.LU R5, [R1+0x280] ;  /* 0x0002800001057983 */ /* 0x001ea80000300800 */
[----:B------:R-:W2:Y:S01]  /*23f90*/  LDL.LU R4, [R1+0x284] ;  /* 0x0002840001047983 */ /* 0x000ea20000300800 */
[----:B------:R-:W-:Y:S01]  /*23fa0*/  ULDC UR4, c[0x0][0xc] ;  /* 0x0000030000047ab9 */ /* 0x000fe20000000800 */
[----:B------:R-:W-:Y:S01]  /*23fb0*/  ULDC UR5, c[0x0][0x10] ;  /* 0x0000040000057ab9 */ /* 0x000fe20000000800 */
[----:B------:R-:W2:Y:S01]  /*23fc0*/  LDC R3, c[0x0][0x14] ;  /* 0x00000500ff037b82 */ /* 0x000ea20000000800 */
[----:B------:R-:W-:Y:S01]  /*23fd0*/  UIMAD.WIDE.U32 UR4, UR4, UR5, URZ ;  /* 0x00000005040472a5 */ /* 0x000fe2000f8e003f */
[----:B------:R-:W-:Y:S01]  /*23fe0*/  PRMT R0, RZ, 0x7610, R0 ;  /* 0x00007610ff007816 */ /* 0x000fe20000000000 */
[----:B------:R-:W-:Y:S01]  /*23ff0*/  UMOV UR54, 0xffffffff ;  /* 0xffffffff00367882 */ /* 0x000fe20000000000 */
[----:B------:R-:W-:-:S03]  /*24000*/  UMOV UR53, 0xffffffff ;  /* 0xffffffff00357882 */ /* 0x000fc60000000000 */
[----:B--2---:R-:W-:-:S04]  /*24010*/  IMAD.WIDE.U32 R4, R3, UR4, R4 ;  /* 0x0000000403047c25 */ /* 0x004fc8000f8e0004 */
[----:B------:R-:W-:Y:S01]  /*24020*/  IMAD R3, R3, UR5, RZ ;  /* 0x0000000503037c24 */ /* 0x000fe2000f8e02ff */
[----:B------:R-:W-:Y:S01]  /*24030*/  ULDC.64 UR4, c[0x0][0x650] ;  /* 0x0001940000047ab9 */ /* 0x000fe20000000a00 */
[----:B------:R-:W-:Y:S01]  /*24040*/  IMAD.MOV.U32 R23, RZ, RZ, R4 ;  /* 0x000000ffff177224 */ /* 0x000fe200078e0004 */
[----:B------:R-:W-:Y:S01]  /*24050*/  ISETP.GE.U32.AND P0, PT, R4, UR4, PT ;  /* 0x0000000404007c0c */ /* 0x000fe2000bf06070 */
[----:B------:R-:W-:-:S05]  /*24060*/  IMAD.IADD R26, R5, 0x1, R3 ;  /* 0x00000001051a7824 */ /* 0x000fca00078e0203 */
[----:B------:R0:W-:Y:S01]  /*24070*/  STL [R1+0x280], R26 ;  /* 0x0002801a01007387 */ /* 0x0001e20000100800 */
[----:B------:R-:W-:-:S03]  /*24080*/  ISETP.GE.U32.AND.EX P0, PT, R26, UR5, PT, P0 ;  /* 0x000000051a007c0c */ /* 0x000fc6000bf06100 */
[----:B------:R0:W-:Y:S10]  /*24090*/  STL [R1+0x284], R23 ;  /* 0x0002841701007387 */ /* 0x0001f40000100800 */
[----:B0-----:R-:W-:Y:S05]  /*240a0*/  @P0 BRA `(.L_x_724) ;  /* 0x0000000400780947 */ /* 0x001fea0003800000 */
[----:B------:R-:W0:Y:S01]  /*240b0*/  S2R R18, SR_CTAID.X ;  /* 0x0000000000127919 */ /* 0x000e220000002500 */
[----:B------:R-:W2:Y:S01]  /*240c0*/  LDC.64 R10, c[0x0][0x628] ;  /* 0x00018a00ff0a7b82 */ /* 0x000ea20000000a00 */
[----:B------:R-:W-:Y:S01]  /*240d0*/  ULDC UR4, c[0x0][0x150] ;  /* 0x0000540000047ab9 */ /* 0x000fe20000000800 */
[----:B------:R-:W-:Y:S01]  /*240e0*/  IMAD.MOV.U32 R8, RZ, RZ, R23 ;  /* 0x000000ffff087224 */ /* 0x000fe200078e0017 */
[----:B----4-:R-:W4:Y:S01]  /*240f0*/  S2R R20, SR_CTAID.Y ;  /* 0x0000000000147919 */ /* 0x010f220000002600 */
[----:B------:R-:W-:-:S04]  /*24100*/  IMAD.MOV.U32 R9, RZ, RZ, R26 ;  /* 0x000000ffff097224 */ /* 0x000fc800078e001a */
[----:B------:R-:W1:Y:S08]  /*24110*/  LDC R21, c[0x0][0x144] ;  /* 0x00005100ff157b82 */ /* 0x000e700000000800 */
[----:B------:R-:W1:Y:S08]  /*24120*/  LDC R12, c[0x0][0x630] ;  /* 0x00018c00ff0c7b82 */ /* 0x000e700000000800 */
[----:B------:R-:W1:Y:S01]  /*24130*/  LDC.64 R14, c[0x0][0x620] ;  /* 0x00018800ff0e7b82 */ /* 0x000e620000000a00 */
[----:B--2---:R-:W-:-:S04]  /*24140*/  ISETP.NE.U32.AND P0, PT, R10, RZ, PT ;  /* 0x000000ff0a00720c */ /* 0x004fc80003f05070 */
[----:B------:R-:W-:Y:S02]  /*24150*/  ISETP.NE.AND.EX P0, PT, R11, RZ, PT, P0 ;  /* 0x000000ff0b00720c */ /* 0x000fe40003f05300 */
[----:B0-----:R-:W-:-:S05]  /*24160*/  I2FP.F32.U32 R0, R18 ;  /* 0x0000001200007245 */ /* 0x001fca0000201000 */
[----:B------:R-:W-:-:S04]  /*24170*/  FMUL R0, R0, UR4 ;  /* 0x0000000400007c20 */ /* 0x000fc80008400000 */
[----:B------:R0:W2:Y:S02]  /*24180*/  F2I.U32.TRUNC.NTZ R19, R0 ;  /* 0x0000000000137305 */ /* 0x0000a4000020f000 */
[----:B----4-:R-:W-:Y:S05]  /*24190*/  @!P0 BRA `(.L_x_725) ;  /* 0x0000000000288947 */ /* 0x010fea0003800000 */
[----:B0-----:R-:W0:Y:S02]  /*241a0*/  LDC R0, c[0x0][0x634] ;  /* 0x00018d00ff007b82 */ /* 0x001e240000000800 */
[----:B0-----:R-:W-:-:S05]  /*241b0*/  IADD3 R3, P0, R23, R0, RZ ;  /* 0x0000000017037210 */ /* 0x001fca0007f1e0ff */
        /* <DEDUP_REMOVED lines=8> */
.L_x_725:
[-CC-:B-1----:R-:W-:Y:S01]  /*24240*/  SHF.R.U64 R28, R8, R12.reuse, R9.reuse ;  /* 0x0000000c081c7219 */ /* 0x182fe20000001209 */
[----:B------:R-:W1:Y:S01]  /*24250*/  LDC.64 R24, c[0x0][0x640] ;  /* 0x00019000ff187b82 */ /* 0x000e620000000a00 */
[----:B0-----:R-:W-:Y:S01]  /*24260*/  SHF.R.U32.HI R0, RZ, R12, R9 ;  /* 0x0000000cff007219 */ /* 0x001fe20000011609 */
[----:B------:R-:W-:Y:S01]  /*24270*/  IMAD.MOV.U32 R4, RZ, RZ, R23 ;  /* 0x000000ffff047224 */ /* 0x000fe200078e0017 */
[----:B------:R-:W-:Y:S01]  /*24280*/  IADD3 R3, P0, RZ, -R28, RZ ;  /* 0x8000001cff037210 */ /* 0x000fe20007f1e0ff */
[----:B--2---:R-:W-:Y:S01]  /*24290*/  IMAD.MOV R19, RZ, RZ, -R19 ;  /* 0x000000ffff137224 */ /* 0x004fe200078e0a13 */
[----:B------:R-:W-:Y:S01]  /*242a0*/  ULDC UR4, c[0x0][0x154] ;  /* 0x0000550000047ab9 */ /* 0x000fe20000000800 */
[----:B------:R-:W-:Y:S02]  /*242b0*/  IMAD.MOV.U32 R7, RZ, RZ, 0x1 ;  /* 0x00000001ff077424 */ /* 0x000fe400078e00ff */
[----:B------:R-:W0:Y:S01]  /*242c0*/  LDC R6, c[0x0][0x618] ;  /* 0x00018600ff067b82 */ /* 0x000e220000000800 */
[----:B------:R-:W-:-:S02]  /*242d0*/  IMAD.X R5, RZ, RZ, ~R0, P0 ;  /* 0x000000ffff057224 */ /* 0x000fc400000e0e00 */
[----:B------:R-:W-:Y:S02]  /*242e0*/  IMAD R19, R21, R19, R18 ;  /* 0x0000001315137224 */ /* 0x000fe400078e0212 */
[-C--:B------:R-:W-:Y:S02]  /*242f0*/  IMAD R0, R5, R14.reuse, RZ ;  /* 0x0000000e05007224 */ /* 0x080fe400078e02ff */
[----:B------:R-:W-:Y:S01]  /*24300*/  IMAD.MOV.U32 R5, RZ, RZ, R26 ;  /* 0x000000ffff057224 */ /* 0x000fe200078e001a */
[----:B------:R-:W2:Y:S01]  /*24310*/  LDC R8, c[0x0][0x608] ;  /* 0x00018200ff087b82 */ /* 0x000ea20000000800 */
[----:B------:R-:W-:-:S04]  /*24320*/  IMAD.WIDE.U32 R4, R3, R14, R4 ;  /* 0x0000000e03047225 */ /* 0x000fc800078e0004 */
[----:B------:R-:W-:-:S03]  /*24330*/  IMAD R3, R3, R15, R0 ;  /* 0x0000000f03037224 */ /* 0x000fc600078e0200 */
[----:B------:R-:W4:Y:S01]  /*24340*/  LDC R22, c[0x0][0x658] ;  /* 0x00019600ff167b82 */ /* 0x000f220000000800 */
[----:B------:R-:W-:Y:S01]  /*24350*/  I2FP.F32.U32 R0, R20 ;  /* 0x0000001400007245 */ /* 0x000fe20000201000 */
[----:B------:R-:W-:Y:S01]  /*24360*/  IMAD.IADD R3, R5, 0x1, R3 ;  /* 0x0000000105037824 */ /* 0x000fe200078e0203 */
[----:B-1----:R-:W-:Y:S01]  /*24370*/  ISETP.NE.U32.AND P0, PT, R24, RZ, PT ;  /* 0x000000ff1800720c */ /* 0x002fe20003f05070 */
[----:B------:R-:W-:Y:S02]  /*24380*/  IMAD.MOV.U32 R5, RZ, RZ, -0x1 ;  /* 0xffffffffff057424 */ /* 0x000fe400078e00ff */
[----:B------:R-:W-:Y:S02]  /*24390*/  FMUL R0, R0, UR4 ;  /* 0x0000000400007c20 */ /* 0x000fe40008400000 */
[----:B------:R-:W1:Y:S01]  /*243a0*/  LDC R15, c[0x0][0x148] ;  /* 0x00005200ff0f7b82 */ /* 0x000e620000000800 */
[----:B0-----:R-:W-:Y:S01]  /*243b0*/  SHF.R.U64 R12, R4, R6, R3 ;  /* 0x00000006040c7219 */ /* 0x001fe20000001203 */
[----:B------:R0:W0:Y:S01]  /*243c0*/  F2I.U32.TRUNC.NTZ R13, R0 ;  /* 0x00000000000d7305 */ /* 0x000022000020f000 */
[----:B------:R-:W-:-:S02]  /*243d0*/  ISETP.NE.AND.EX P0, PT, R25, RZ, PT, P0 ;  /* 0x000000ff1900720c */ /* 0x000fc40003f05300 */
[----:B------:R-:W-:-:S03]  /*243e0*/  SHF.R.U32.HI R3, RZ, R6, R3 ;  /* 0x00000006ff037219 */ /* 0x000fc60000011603 */
[----:B------:R-:W0:Y:S01]  /*243f0*/  LDC R18, c[0x0][0x600] ;  /* 0x00018000ff127b82 */ /* 0x000e220000000800 */
[-CC-:B--2---:R-:W-:Y:S02]  /*24400*/  SHF.R.U64 R10, R12, R8.reuse, R3.reuse ;  /* 0x000000080c0a7219 */ /* 0x184fe40000001203 */
[----:B------:R-:W-:-:S05]  /*24410*/  SHF.R.U32.HI R3, RZ, R8, R3 ;  /* 0x00000008ff037219 */ /* 0x000fca0000011603 */
[----:B------:R-:W2:Y:S01]  /*24420*/  LDC R23, c[0x0][0x648] ;  /* 0x00019200ff177b82 */ /* 0x000ea20000000800 */
[-C--:B----4-:R-:W-:Y:S02]  /*24430*/  SHF.L.U32 R4, R5, R22.reuse, RZ ;  /* 0x0000001605047219 */ /* 0x090fe400000006ff */
[-CC-:B------:R-:W-:Y:S02]  /*24440*/  SHF.R.U64 R14, R10, R22.reuse, R3.reuse ;  /* 0x000000160a0e7219 */ /* 0x180fe40000001203 */
[----:B------:R-:W-:Y:S02]  /*24450*/  SHF.R.U32.HI R5, RZ, R22, R3 ;  /* 0x00000016ff057219 */ /* 0x000fe40000011603 */
[----:B------:R-:W-:Y:S01]  /*24460*/  LOP3.LUT R21, RZ, R4, RZ, 0x33, !PT ;  /* 0x00000004ff157212 */ /* 0x000fe200078e33ff */
[----:B------:R-:W4:Y:S01]  /*24470*/  LDC R26, c[0x0][0x638] ;  /* 0x00018e00ff1a7b82 */ /* 0x000f220000000800 */
[----:B------:R-:W-:Y:S01]  /*24480*/  SHF.L.U32 R22, R7, R22, RZ ;  /* 0x0000001607167219 */ /* 0x000fe200000006ff */
[----:B------:R-:W-:-:S06]  /*24490*/  IMAD.MOV.U32 R4, RZ, RZ, R14 ;  /* 0x000000ffff047224 */ /* 0x000fcc00078e000e */
[----:B------:R-:W0:Y:S01]  /*244a0*/  LDC R27, c[0x0][0x610] ;  /* 0x00018400ff1b7b82 */ /* 0x000e220000000800 */
[----:B------:R-:W-:Y:S05]  /*244b0*/  @!P0 BRA `(.L_x_726) ;  /* 0x0000000000288947 */ /* 0x000fea0003800000 */
[----:B------:R-:W3:Y:S02]  /*244c0*/  LDC R3, c[0x0][0x64c] ;  /* 0x00019300ff037b82 */ /* 0x000ee40000000800 */
[----:B---3--:R-:W-:-:S05]  /*244d0*/  IADD3 R3, P0, R14, R3, RZ ;  /* 0x000000030e037210 */ /* 0x008fca0007f1e0ff */
        /* <DEDUP_REMOVED lines=8> */
.L_x_726:
[----:B------:R-:W3:Y:S01]  /*24560*/  LDC R3, c[0x0][0x65c] ;  /* 0x00019700ff037b82 */ /* 0x000ee20000000800 */
[----:B0-2---:R-:W-:Y:S01]  /*24570*/  SHF.R.U64 R0, R4, R23, R5 ;  /* 0x0000001704007219 */ /* 0x005fe20000001205 */
[----:B------:R-:W-:Y:S01]  /*24580*/  VIADD R7, R18, 0xffffffff ;  /* 0xffffffff12077836 */ /* 0x000fe20000000000 */
[----:B------:R-:W-:Y:S01]  /*24590*/  LOP3.LUT R5, R10, R21, RZ, 0xc0, !PT ;  /* 0x000000150a057212 */ /* 0x000fe200078ec0ff */
[----:B------:R-:W-:Y:S01]  /*245a0*/  IMAD.MOV R13, RZ, RZ, -R13 ;  /* 0x000000ffff0d7224 */ /* 0x000fe200078e0a0d */
[----:B------:R-:W-:Y:S02]  /*245b0*/  R2UR UR53, R28 ;  /* 0x000000001c3572ca */ /* 0x000fe400000e0000 */
[----:B------:R-:W-:Y:S02]  /*245c0*/  LOP3.LUT R12, R12, R7, RZ, 0xc0, !PT ;  /* 0x000000070c0c7212 */ /* 0x000fe400078ec0ff */
[----:B---3--:R-:W-:Y:S01]  /*245d0*/  ISETP.NE.AND P0, PT, R3, 0x1, PT ;  /* 0x000000010300780c */ /* 0x008fe20003f05270 */
[----:B------:R-:W-:-:S02]  /*245e0*/  IMAD.MOV R3, RZ, RZ, -R0 ;  /* 0x000000ffff037224 */ /* 0x000fc400078e0a00 */
[----:B------:R-:W-:Y:S02]  /*245f0*/  IMAD R0, R22, R0, R5 ;  /* 0x0000000016007224 */ /* 0x000fe400078e0205 */
[----:B----4-:R-:W-:-:S04]  /*24600*/  IMAD R3, R3, R26, R14 ;  /* 0x0000001a03037224 */ /* 0x010fc800078e020e */
[----:B------:R-:W-:-:S04]  /*24610*/  IMAD R3, R3, R18, R12 ;  /* 0x0000001203037224 */ /* 0x000fc800078e020c */
[----:B-1----:R-:W-:-:S04]  /*24620*/  @P0 IMAD R19, R15, R13, R20 ;  /* 0x0000000d0f130224 */ /* 0x002fc800078e0214 */
[----:B------:R-:W-:-:S05]  /*24630*/  IMAD R0, R0, R27, R19 ;  /* 0x0000001b00007224 */ /* 0x000fca00078e0213 */
[----:B------:R-:W-:Y:S02]  /*24640*/  SEL R4, R3, R0, !P0 ;  /* 0x0000000003047207 */ /* 0x000fe40004000000 */
[----:B------:R-:W-:Y:S02]  /*24650*/  SEL R0, R0, R3, !P0 ;  /* 0x0000000300007207 */ /* 0x000fe40004000000 */
[----:B------:R-:W-:Y:S02]  /*24660*/  R2UR UR54, R4 ;  /* 0x00000000043672ca */ /* 0x000fe400000e0000 */
[----:B------:R-:W-:Y:S01]  /*24670*/  R2UR UR55, R0 ;  /* 0x00000000003772ca */ /* 0x000fe200000e0000 */
[----:B------:R-:W-:-:S14]  /*24680*/  IMAD.MOV.U32 R0, RZ, RZ, 0x1 ;  /* 0x00000001ff007424 */ /* 0x000fdc00078e00ff */
.L_x_724:
[----:B------:R-:W-:-:S13]  /*24690*/  LOP3.LUT P0, RZ, R0, 0xff, RZ, 0xc0, !PT ;  /* 0x000000ff00ff7812 */ /* 0x000fda000780c0ff */
[----:B------:R-:W-:Y:S05]  /*246a0*/  @P0 BRA `(.L_x_727) ;  /* 0xfffffdcc00340947 */ /* 0x000fea000383ffff */
[----:B------:R-:W-:Y:S05]  /*246b0*/  EXIT ;  /* 0x000000000000794d */ /* 0x000fea0003800000 */
.L_x_8:
[----:B------:R-:W2:Y:S01]  /*246c0*/  LDL R163, [R1+0x284] ;  /* 0x0002840001a37983 */ /* 0x000ea20000100800 */
[----:B------:R-:W-:-:S03]  /*246d0*/  ULDC.64 UR4, c[0x0][0x650] ;  /* 0x0001940000047ab9 */ /* 0x000fc60000000a00 */
[----:B------:R-:W3:Y:S01]  /*246e0*/  LDL R162, [R1+0x280] ;  /* 0x0002800001a27983 */ /* 0x000ee20000100800 */
[----:B------:R-:W-:Y:S01]  /*246f0*/  PRMT R6, RZ, 0x7610, R6 ;  /* 0x00007610ff067816 */ /* 0x000fe20000000006 */
[----:B------:R-:W-:Y:S02]  /*24700*/  IMAD.MOV.U32 R4, RZ, RZ, -0x1 ;  /* 0xffffffffff047424 */ /* 0x000fe400078e00ff */
[----:B------:R-:W-:Y:S02]  /*24710*/  IMAD.MOV.U32 R5, RZ, RZ, -0x1 ;  /* 0xffffffffff057424 */ /* 0x000fe400078e00ff */
[----:B------:R-:W-:Y:S01]  /*24720*/  IMAD.MOV.U32 R10, RZ, RZ, -0x1 ;  /* 0xffffffffff0a7424 */ /* 0x000fe200078e00ff */
[----:B--2---:R-:W-:-:S04]  /*24730*/  ISETP.GE.U32.AND P0, PT, R163, UR4, PT ;  /* 0x00000004a3007c0c */ /* 0x004fc8000bf06070 */
[----:B---3--:R-:W-:-:S13]  /*24740*/  ISETP.GE.U32.AND.EX P0, PT, R162, UR5, PT, P0 ;  /* 0x00000005a2007c0c */ /* 0x008fda000bf06100 */
        /* <DEDUP_REMOVED lines=19> */
.L_x_729:
[----:B------:R-:W1:Y:S01]  /*24880*/  LDC.64 R20, c[0x0][0x640] ;  /* 0x00019000ff147b82 */ /* 0x000e620000000a00 */
[-CC-:B------:R-:W-:Y:S02]  /*24890*/  SHF.R.U64 R14, R8, R10.reuse, R9.reuse ;  /* 0x0000000a080e7219 */ /* 0x180fe40000001209 */
[----:B------:R-:W-:Y:S02]  /*248a0*/  SHF.R.U32.HI R4, RZ, R10, R9 ;  /* 0x0000000aff047219 */ /* 0x000fe40000011609 */
[----:B------:R-:W-:-:S03]  /*248b0*/  IADD3 R7, P0, RZ, -R14, RZ ;  /* 0x8000000eff077210 */ /* 0x000fc60007f1e0ff */
[----:B------:R-:W2:Y:S02]  /*248c0*/  LDC R8, c[0x0][0x618] ;  /* 0x00018600ff087b82 */ /* 0x000ea40000000800 */
[----:B------:R-:W-:Y:S02]  /*248d0*/  IMAD.X R5, RZ, RZ, ~R4, P0 ;  /* 0x000000ffff057224 */ /* 0x000fe400000e0e04 */
[----:B------:R-:W-:Y:S02]  /*248e0*/  IMAD.MOV.U32 R4, RZ, RZ, R163 ;  /* 0x000000ffff047224 */ /* 0x000fe400078e00a3 */
[-C--:B------:R-:W-:Y:S02]  /*248f0*/  IMAD R6, R5, R16.reuse, RZ ;  /* 0x0000001005067224 */ /* 0x080fe400078e02ff */
[----:B------:R-:W3:Y:S01]  /*24900*/  LDC R18, c[0x0][0x608] ;  /* 0x00018200ff127b82 */ /* 0x000ee20000000800 */
[----:B------:R-:W-:Y:S02]  /*24910*/  IMAD.MOV.U32 R5, RZ, RZ, R162 ;  /* 0x000000ffff057224 */ /* 0x000fe400078e00a2 */
[----:B------:R-:W-:-:S05]  /*24920*/  IMAD.WIDE.U32 R4, R7, R16, R4 ;  /* 0x0000001007047225 */ /* 0x000fca00078e0004 */
[----:B------:R-:W4:Y:S01]  /*24930*/  LDC R19, c[0x0][0x658] ;  /* 0x00019600ff137b82 */ /* 0x000f220000000800 */
[----:B------:R-:W-:Y:S01]  /*24940*/  IMAD R7, R7, R17, R6 ;  /* 0x0000001107077224 */ /* 0x000fe200078e0206 */
[----:B-1----:R-:W-:Y:S01]  /*24950*/  ISETP.NE.U32.AND P0, PT, R20, RZ, PT ;  /* 0x000000ff1400720c */ /* 0x002fe20003f05070 */
[----:B------:R-:W-:Y:S02]  /*24960*/  IMAD.MOV.U32 R6, RZ, RZ, -0x1 ;  /* 0xffffffffff067424 */ /* 0x000fe400078e00ff */
[----:B------:R-:W-:Y:S01]  /*24970*/  IMAD.IADD R5, R5, 0x1, R7 ;  /* 0x0000000105057824 */ /* 0x000fe200078e0207 */
[----:B------:R-:W-:Y:S02]  /*24980*/  ISETP.NE.AND.EX P0, PT, R21, RZ, PT, P0 ;  /* 0x000000ff1500720c */ /* 0x000fe40003f05300 */
[----:B------:R-:W1:Y:S02]  /*24990*/  LDC R17, c[0x0][0x600] ;  /* 0x00018000ff117b82 */ /* 0x000e640000000800 */
[----:B--2---:R-:W-:-:S02]  /*249a0*/  SHF.R.U64 R10, R4, R8, R5 ;  /* 0x00000008040a7219 */ /* 0x004fc40000001205 */
[----:B------:R-:W-:-:S04]  /*249b0*/  SHF.R.U32.HI R5, RZ, R8, R5 ;  /* 0x00000008ff057219 */ /* 0x000fc80000011605 */
[----:B------:R-:W2:Y:S01]  /*249c0*/  LDC R22, c[0x0][0x648] ;  /* 0x00019200ff167b82 */ /* 0x000ea20000000800 */
[-CC-:B---3--:R-:W-:Y:S02]  /*249d0*/  SHF.R.U64 R15, R10, R18.reuse, R5.reuse ;  /* 0x000000120a0f7219 */ /* 0x188fe40000001205 */
[----:B------:R-:W-:Y:S01]  /*249e0*/  SHF.R.U32.HI R4, RZ, R18, R5 ;  /* 0x00000012ff047219 */ /* 0x000fe20000011605 */
[----:B------:R-:W-:-:S04]  /*249f0*/  IMAD.MOV.U32 R18, RZ, RZ, 0x1 ;  /* 0x00000001ff127424 */ /* 0x000fc800078e00ff */
[----:B0-----:R-:W0:Y:S01]  /*24a00*/  LDC R23, c[0x0][0x638] ;  /* 0x00018e00ff177b82 */ /* 0x001e220000000800 */
[-CC-:B----4-:R-:W-:Y:S02]  /*24a10*/  SHF.R.U64 R16, R15, R19.reuse, R4.reuse ;  /* 0x000000130f107219 */ /* 0x190fe40000001204 */
[-C--:B------:R-:W-:Y:S02]  /*24a20*/  SHF.L.U32 R6, R6, R19.reuse, RZ ;  /* 0x0000001306067219 */ /* 0x080fe400000006ff */
[----:B------:R-:W-:Y:S01]  /*24a30*/  SHF.R.U32.HI R5, RZ, R19, R4 ;  /* 0x00000013ff057219 */ /* 0x000fe20000011604 */
[----:B------:R-:W-:Y:S01]  /*24a40*/  IMAD.MOV.U32 R4, RZ, RZ, R16 ;  /* 0x000000ffff047224 */ /* 0x000fe200078e0010 */
[----:B------:R-:W-:Y:S01]  /*24a50*/  LOP3.LUT R24, RZ, R6, RZ, 0x33, !PT ;  /* 0x00000006ff187212 */ /* 0x000fe200078e33ff */
[----:B------:R-:W3:Y:S01]  /*24a60*/  LDC R25, c[0x0][0x610] ;  /* 0x00018400ff197b82 */ /* 0x000ee20000000800 */
[----:B------:R-:W-:Y:S05]  /*24a70*/  @!P0 BRA `(.L_x_730) ;  /* 0x0000000000288947 */ /* 0x000fea0003800000 */
        /* <DEDUP_REMOVED lines=10> */
.L_x_730:
[----:B------:R-:W4:Y:S01]  /*24b20*/  LDC R6, c[0x0][0x65c] ;  /* 0x00019700ff067b82 */ /* 0x000f220000000800 */
[----:B--2---:R-:W-:Y:S01]  /*24b30*/  SHF.R.U64 R4, R4, R22, R5 ;  /* 0x0000001604047219 */ /* 0x004fe20000001205 */
[----:B-1----:R-:W-:Y:S01]  /*24b40*/  VIADD R7, R17, 0xffffffff ;  /* 0xffffffff11077836 */ /* 0x002fe20000000000 */
[----:B------:R-:W-:Y:S02]  /*24b50*/  SHF.L.U32 R18, R18, R19, RZ ;  /* 0x0000001312127219 */ /* 0x000fe400000006ff */
[----:B------:R-:W-:Y:S01]  /*24b60*/  LOP3.LUT R3, R15, R24, RZ, 0xc0, !PT ;  /* 0x000000180f037212 */ /* 0x000fe200078ec0ff */
[----:B------:R-:W-:Y:S01]  /*24b70*/  IMAD.MOV R5, RZ, RZ, -R4 ;  /* 0x000000ffff057224 */ /* 0x000fe200078e0a04 */
[----:B------:R-:W-:Y:S01]  /*24b80*/  LOP3.LUT R7, R10, R7, RZ, 0xc0, !PT ;  /* 0x000000070a077212 */ /* 0x000fe200078ec0ff */
[----:B------:R-:W-:Y:S02]  /*24b90*/  IMAD.MOV.U32 R10, RZ, RZ, R14 ;  /* 0x000000ffff0a7224 */ /* 0x000fe400078e000e */
[----:B------:R-:W-:Y:S01]  /*24ba0*/  IMAD R3, R18, R4, R3 ;  /* 0x0000000412037224 */ /* 0x000fe200078e0203 */
[----:B----4-:R-:W-:Y:S01]  /*24bb0*/  ISETP.NE.AND P0, PT, R6, 0x1, PT ;  /* 0x000000010600780c */ /* 0x010fe20003f05270 */
[----:B------:R-:W-:-:S12]  /*24bc0*/  IMAD.MOV.U32 R6, RZ, RZ, 0x1 ;  /* 0x00000001ff067424 */ /* 0x000fd800078e00ff */
[----:B------:R-:W-:Y:S02]  /*24bd0*/  @P0 IMAD R0, R11, R12, R2 ;  /* 0x0000000c0b000224 */ /* 0x000fe400078e0202 */
[----:B0-----:R-:W-:Y:S02]  /*24be0*/  IMAD R2, R5, R23, R16 ;  /* 0x0000001705027224 */ /* 0x001fe400078e0210 */
[----:B---3--:R-:W-:Y:S02]  /*24bf0*/  IMAD R0, R3, R25, R0 ;  /* 0x0000001903007224 */ /* 0x008fe400078e0200 */
[----:B------:R-:W-:-:S05]  /*24c00*/  IMAD R3, R2, R17, R7 ;  /* 0x0000001102037224 */ /* 0x000fca00078e0207 */
[----:B------:R-:W-:Y:S02]  /*24c10*/  SEL R5, R3, R0, !P0 ;  /* 0x0000000003057207 */ /* 0x000fe40004000000 */
[----:B------:R-:W-:-:S07]  /*24c20*/  SEL R4, R0, R3, !P0 ;  /* 0x0000000300047207 */ /* 0x000fce0004000000 */
.L_x_728:
[----:B------:R-:W-:-:S08]  /*24c30*/  NOP ;  /* 0x0000000000007918 */ /* 0x000fd00000000000 */
[----:B0-----:R-:W0:-:S00]  /*24c40*/  USETMAXREG.DEALLOC.CTAPOOL 0x18 ;  /* 0x00000018000079c8 */ /* 0x001e0000080e0500 */
[----:B------:R-:W-:-:S13]  /*24c50*/  ISETP.NE.AND P0, PT, RZ, UR8, PT ;  /* 0x00000008ff007c0c */ /* 0x000fda000bf05270 */
[----:B------:R-:W-:Y:S05]  /*24c60*/  @P0 EXIT ;  /* 0x000000000000094d */ /* 0x000fea0003800000 */
[----:B0-----:R-:W-:Y:S01]  /*24c70*/  LOP3.LUT P0, RZ, R6, 0xff, RZ, 0xc0, !PT ;  /* 0x000000ff06ff7812 */ /* 0x001fe2000780c0ff */
[----:B------:R-:W-:Y:S02]  /*24c80*/  IMAD.MOV.U32 R6, RZ, RZ, 0x1 ;  /* 0x00000001ff067424 */ /* 0x000fe400078e00ff */
[----:B------:R-:W-:-:S10]  /*24c90*/  IMAD.MOV.U32 R7, RZ, RZ, RZ ;  /* 0x000000ffff077224 */ /* 0x000fd400078e00ff */
[----:B------:R-:W-:Y:S05]  /*24ca0*/  @!P0 BRA `(.L_x_731) ;  /* 0x0000000c005c8947 */ /* 0x000fea0003800000 */
[----:B------:R-:W0:Y:S01]  /*24cb0*/  LDC R0, c[0x0][0x28c] ;  /* 0x0000a300ff007b82 */ /* 0x000e220000000800 */
[----:B------:R-:W1:Y:S01]  /*24cc0*/  S2R R16, SR_CgaCtaId ;  /* 0x0000000000107919 */ /* 0x000e620000008800 */
[----:B------:R-:W-:Y:S01]  /*24cd0*/  ULDC UR5, c[0x0][0x658] ;  /* 0x0001960000057ab9 */ /* 0x000fe20000000800 */
[----:B------:R-:W-:Y:S01]  /*24ce0*/  UMOV UR7, 0xffffffff ;  /* 0xffffffff00077882 */ /* 0x000fe20000000000 */
[----:B------:R-:W-:Y:S01]  /*24cf0*/  ULDC UR6, c[0x0][0xc] ;  /* 0x0000030000067ab9 */ /* 0x000fe20000000800 */
[----:B------:R-:W-:Y:S01]  /*24d00*/  USHF.L.U32 UR8, UR7, UR5, URZ ;  /* 0x0000000507087299 */ /* 0x000fe2000800063f */
[----:B------:R-:W-:Y:S01]  /*24d10*/  BSSY B0, `(.L_x_731) ;  /* 0x00000d0000007945 */ /* 0x000fe20003800000 */
[----:B------:R-:W-:Y:S01]  /*24d20*/  UMOV UR9, 0x1 ;  /* 0x0000000100097882 */ /* 0x000fe20000000000 */
[----:B------:R-:W-:Y:S01]  /*24d30*/  ULDC UR7, c[0x0][0x10] ;  /* 0x0000040000077ab9 */ /* 0x000fe20000000800 */
[----:B------:R-:W-:Y:S01]  /*24d40*/  USHF.L.U32 UR18, UR9, UR5, URZ ;  /* 0x0000000509127299 */ /* 0x000fe2000800063f */
[----:B------:R-:W-:Y:S01]  /*24d50*/  IMAD.MOV.U32 R9, RZ, RZ, 0x1 ;  /* 0x00000001ff097424 */ /* 0x000fe200078e00ff */
[----:B------:R-:W-:Y:S01]  /*24d60*/  UIMAD.WIDE.U32 UR6, UR6, UR7, URZ ;  /* 0x00000007060672a5 */ /* 0x000fe2000f8e003f */
[----:B------:R-:W-:Y:S01]  /*24d70*/  IMAD.MOV.U32 R6, RZ, RZ, 0x1 ;  /* 0x00000001ff067424 */ /* 0x000fe200078e00ff */
[----:B------:R-:W-:Y:S01]  /*24d80*/  ULDC UR5, c[0x0][0x14] ;  /* 0x0000050000057ab9 */ /* 0x000fe20000000800 */
[----:B------:R-:W-:Y:S01]  /*24d90*/  IMAD.MOV.U32 R7, RZ, RZ, RZ ;  /* 0x000000ffff077224 */ /* 0x000fe200078e00ff */
[----:B------:R-:W-:-:S02]  /*24da0*/  UIMAD.WIDE.U32 UR20, UR6, UR5, URZ ;  /* 0x00000005061472a5 */ /* 0x000fc4000f8e003f */
[----:B------:R-:W-:Y:S01]  /*24db0*/  UIMAD UR13, UR7, UR5, URZ ;  /* 0x00000005070d72a4 */ /* 0x000fe2000f8e023f */
[----:B------:R-:W-:Y:S01]  /*24dc0*/  ULDC UR4, c[0x0][0x600] ;  /* 0x0001800000047ab9 */ /* 0x000fe20000000800 */
[----:B------:R-:W-:Y:S02]  /*24dd0*/  ULOP3.LUT UR24, UR37, 0x2, URZ, 0xfc, !UPT ;  /* 0x0000000225187892 */ /* 0x000fe4000f8efc3f */
[----:B------:R-:W-:Y:S01]  /*24de0*/  UIADD3 UR4, UR4, -0x1, URZ ;  /* 0xffffffff04047890 */ /* 0x000fe2000fffe03f */
[----:B0-----:R-:W-:Y:S01]  /*24df0*/  VIADD R0, R0, 0xf ;  /* 0x0000000f00007836 */ /* 0x001fe20000000000 */
[----:B------:R-:W-:Y:S02]  /*24e00*/  ULOP3.LUT UR17, URZ, UR8, URZ, 0x33, !UPT ;  /* 0x000000083f117292 */ /* 0x000fe4000f8e333f */
[----:B------:R-:W-:Y:S02]  /*24e10*/  UIADD3 UR13, UR21, UR13, URZ ;  /* 0x0000000d150d7290 */ /* 0x000fe4000fffe03f */
[----:B------:R-:W-:Y:S01]  /*24e20*/  SHF.R.S32.HI R3, RZ, 0x1f, R0 ;  /* 0x0000001fff037819 */ /* 0x000fe20000011400 */
[----:B------:R-:W-:-:S03]  /*24e30*/  ULDC.64 UR22, c[0x0][0x198] ;  /* 0x0000660000167ab9 */ /* 0x000fc60000000a00 */
[----:B------:R-:W-:Y:S02]  /*24e40*/  LEA.HI R0, R3, R0, RZ, 0x4 ;  /* 0x0000000003007211 */ /* 0x000fe400078f20ff */
[----:B-1----:R-:W-:Y:S02]  /*24e50*/  LOP3.LUT R16, R16, 0x1, RZ, 0xc0, !PT ;  /* 0x0000000110107812 */ /* 0x002fe400078ec0ff */
[----:B------:R-:W-:-:S05]  /*24e60*/  SHF.R.S32.HI R0, RZ, 0x4, R0 ;  /* 0x00000004ff007819 */ /* 0x000fca0000011400 */
[----:B------:R-:W-:-:S07]  /*24e70*/  VIADD R17, R0, 0x1 ;  /* 0x0000000100117836 */ /* 0x000fce0000000000 */
.L_x_742:
[----:B------:R-:W-:-:S03]  /*24e80*/  UMOV UR5, 0xffffffff ;  /* 0xffffffff00057882 */ /* 0x000fc60000000000 */
[----:B------:R-:W-:Y:S05]  /*24e90*/  BRA.DIV UR5, `(.L_x_732) ;  /* 0x0000001205a87947 */ /* 0x000fea000b800000 */
[----:B------:R-:W-:-:S13]  /*24ea0*/  ELECT P6, URZ, PT ;  /* 0x00000000003f782f */ /* 0x000fda00038c0000 */
.L_x_759:
[----:B------:R-:W0:Y:S01]  /*24eb0*/  LDC R2, c[0x0][0x28c] ;  /* 0x0000a300ff027b82 */ /* 0x000e220000000800 */
[----:B------:R-:W-:Y:S01]  /*24ec0*/  BSSY B1, `(.L_x_733) ;  /* 0x000003c000017945 */ /* 0x000fe20003800000 */
[----:B0-----:R-:W-:-:S13]  /*24ed0*/  ISETP.LT.OR P6, PT, R2, 0x1, !P6 ;  /* 0x000000010200780c */ /* 0x001fda00077c1670 */
[----:B------:R-:W-:Y:S05]  /*24ee0*/  @P6 BRA `(.L_x_734) ;  /* 0x0000000000e46947 */ /* 0x000fea0003800000 */
[----:B------:R-:W-:Y:S02]  /*24ef0*/  IMAD R2, R5, 0x2, R16 ;  /* 0x0000000205027824 */ /* 0x000fe400078e0210 */
[----:B------:R-:W-:Y:S02]  /*24f00*/  IMAD.SHL.U32 R4, R4, 0x200, RZ ;  /* 0x0000020004047824 */ /* 0x000fe400078e00ff */
[----:B------:R-:W-:Y:S02]  /*24f10*/  IMAD R2, R2, 0x58, RZ ;  /* 0x0000005802027824 */ /* 0x000fe400078e02ff */
[----:B------:R-:W-:Y:S02]  /*24f20*/  IMAD.MOV.U32 R12, RZ, RZ, RZ ;  /* 0x000000ffff0c7224 */ /* 0x000fe400078e00ff */
[----:B------:R-:W-:Y:S02]  /*24f30*/  IMAD.MOV.U32 R3, RZ, RZ, R17 ;  /* 0x000000ffff037224 */ /* 0x000fe400078e0011 */
[----:B------:R-:W-:-:S02]  /*24f40*/  IMAD.MOV.U32 R5, RZ, RZ, R6 ;  /* 0x000000ffff057224 */ /* 0x000fc400078e0006 */
[----:B------:R-:W-:-:S07]  /*24f50*/  IMAD.MOV.U32 R11, RZ, RZ, R7 ;  /* 0x000000ffff0b7224 */ /* 0x000fce00078e0007 */
.L_x_737:
[----:B------:R-:W0:Y:S01]  /*24f60*/  S2R R13, SR_CgaCtaId ;  /* 0x00000000000d7919 */ /* 0x000e220000008800 */
[----:B------:R-:W-:-:S04]  /*24f70*/  MOV R8, 0x400 ;  /* 0x0000040000087802 */ /* 0x000fc80000000f00 */
[----:B0-----:R-:W-:Y:S02]  /*24f80*/  LEA R8, R13, R8, 0x18 ;  /* 0x000000080d087211 */ /* 0x001fe400078ec0ff */
[----:B------:R-:W-:-:S03]  /*24f90*/  SHF.L.U32 R13, R5, 0x1f, RZ ;  /* 0x0000001f050d7819 */ /* 0x000fc600000006ff */
[----:B------:R-:W-:-:S04]  /*24fa0*/  IMAD R14, R11, 0x8, R8 ;  /* 0x000000080b0e7824 */ /* 0x000fc800078e0208 */
[----:B------:R-:W0:Y:S02]  /*24fb0*/  SYNCS.PHASECHK.TRANS64.TRYWAIT P0, [R14+URZ+0x50], R13 ;  /* 0x0000500d0e0075a7 */ /* 0x000e24000800017f */
[----:B0-----:R-:W-:Y:S05]  /*24fc0*/  @!P0 BRA `(.L_x_735) ;  /* 0x00000010007c8947 */ /* 0x001fea0003800000 */
.L_x_760:
[----:B------:R-:W1:Y:S01]  /*24fd0*/  S2R R15, SR_TID.X ;  /* 0x00000000000f7919 */ /* 0x000e620000002100 */
[----:B------:R-:W-:-:S04]  /*24fe0*/  UPRMT UR5, UR24, 0x9910, URZ ;  /* 0x0000991018057896 */ /* 0x000fc8000800003f */
[----:B------:R-:W-:Y:S01]  /*24ff0*/  UISETP.NE.AND UP0, UPT, UR5, 0x2, UPT ;  /* 0x000000020500788c */ /* 0x000fe2000bf05270 */
[----:B-1----:R-:W-:-:S13]  /*25000*/  LOP3.LUT P0, RZ, R15, 0x7f, RZ, 0xc0, !PT ;  /* 0x0000007f0fff7812 */ /* 0x002fda000780c0ff */
[----:B0-----:R-:W0:Y:S02]  /*25010*/  @!P0 LDC R13, c[0x0][0x500] ;  /* 0x00014000ff0d8b82 */ /* 0x001e240000000800 */
[----:B0-----:R0:W-:Y:S01]  /*25020*/  @!P0 SYNCS.ARRIVE.TRANS64 RZ, [R14+URZ], R13 ;  /* 0x0000000d0eff89a7 */ /* 0x0011e2000800003f */
[----:B------:R-:W-:-:S13]  /*25030*/  PLOP3.LUT P0, PT, PT, PT, UP0, 0x80, 0x0 ;  /* 0x000000000000781c */ /* 0x000fda0003f0f008 */
[----:B0-----:R-:W-:Y:S05]  /*25040*/  @P0 BRA `(.L_x_736) ;  /* 0x0000000000040947 */ /* 0x001fea0003800000 */
[----:B------:R-:W-:Y:S01]  /*25050*/  BPT.TRAP 0x1 ;  /* 0x000000040000795c */ /* 0x000fe20000300000 */
.L_x_736:
[----:B------:R-:W-:Y:S01]  /*25060*/  IMAD R13, R11, 0x4000, R8 ;  /* 0x000040000b0d7824 */ /* 0x000fe200078e0208 */
[----:B------:R-:W-:Y:S01]  /*25070*/  R2UR UR9, R14 ;  /* 0x000000000e0972ca */ /* 0x000fe200000e0000 */
[----:B------:R-:W-:Y:S01]  /*25080*/  VIADD R3, R3, 0xffffffff ;  /* 0xffffffff03037836 */ /* 0x000fe20000000000 */
[----:B------:R-:W-:Y:S01]  /*25090*/  UIADD3 UR6, UP0, UR22, 0xf0, URZ ;  /* 0x000000f016067890 */ /* 0x000fe2000ff1e03f */
[----:B------:R-:W-:Y:S01]  /*250a0*/  R2UR UR11, R4 ;  /* 0x00000000040b72ca */ /* 0x000fe200000e0000 */
[----:B------:R-:W-:Y:S01]  /*250b0*/  UIADD3 UR26, UP1, UR22, 0x1f0, URZ ;  /* 0x000001f0161a7890 */ /* 0x000fe2000ff3e03f */
[----:B------:R-:W-:Y:S01]  /*250c0*/  R2UR UR5, R13 ;  /* 0x000000000d0572ca */ /* 0x000fe200000e0000 */
[----:B------:R-:W-:Y:S01]  /*250d0*/  IMAD R13, R11, 0x2, R16 ;  /* 0x000000020b0d7824 */ /* 0x000fe200078e0210 */
[----:B------:R-:W-:Y:S01]  /*250e0*/  R2UR UR10, R12 ;  /* 0x000000000c0a72ca */ /* 0x000fe200000e0000 */
[----:B------:R-:W-:Y:S01]  /*250f0*/  UIADD3.X UR7, URZ, UR23, URZ, UP0, !UPT ;  /* 0x000000173f077290 */ /* 0x000fe200087fe43f */
[----:B------:R-:W-:Y:S01]  /*25100*/  R2UR UR12, R10 ;  /* 0x000000000a0c72ca */ /* 0x000fe200000e0000 */
[----:B------:R-:W-:Y:S01]  /*25110*/  IMAD R13, R13, 0x580, RZ ;  /* 0x000005800d0d7824 */ /* 0x000fe200078e02ff */
[----:B------:R-:W-:Y:S01]  /*25120*/  R2UR UR19, R2 ;  /* 0x00000000021372ca */ /* 0x000fe200000e0000 */
[----:B------:R-:W-:Y:S01]  /*25130*/  VIADD R11, R11, 0x1 ;  /* 0x000000010b0b7836 */ /* 0x000fe20000000000 */
[----:B------:R-:W-:Y:S01]  /*25140*/  ISETP.GT.AND P1, PT, R3, 0x1, PT ;  /* 0x000000010300780c */ /* 0x000fe20003f24270 */
[----:B------:R-:W-:Y:S01]  /*25150*/  IMAD R13, R13, 0x2, R8 ;  /* 0x000000020d0d7824 */ /* 0x000fe200078e0208 */
[----:B------:R-:W-:Y:S01]  /*25160*/  UIADD3.X UR27, URZ, UR23, URZ, UP1, !UPT ;  /* 0x000000173f1b7290 */ /* 0x000fe20008ffe43f */
[----:B------:R-:W-:Y:S01]  /*25170*/  VIADD R12, R12, 0x10 ;  /* 0x000000100c0c7836 */ /* 0x000fe20000000000 */
[----:B------:R-:W-:Y:S01]  /*25180*/  UMOV UR14, 0x0 ;  /* 0x00000000000e7882 */ /* 0x000fe20000000000 */
[----:B------:R-:W-:Y:S01]  /*25190*/  UIADD3 UR5, UR5, 0x180, URZ ;  /* 0x0000018005057890 */ /* 0x000fe2000fffe03f */
[----:B------:R-:W-:Y:S01]  /*251a0*/  R2UR UR8, R13 ;  /* 0x000000000d0872ca */ /* 0x000fe200000e0000 */
[----:B------:R-:W-:Y:S01]  /*251b0*/  UMOV UR15, 0x10000000 ;  /* 0x10000000000f7882 */ /* 0x000fe20000000000 */
[----:B------:R-:W-:Y:S01]  /*251c0*/  ISETP.NE.AND P0, PT, R11, 0xa, PT ;  /* 0x0000000a0b00780c */ /* 0x000fe20003f05270 */
[----:B------:R-:W-:-:S03]  /*251d0*/  UMOV UR25, 0x30000 ;  /* 0x0003000000197882 */ /* 0x000fc60000000000 */
[----:B------:R-:W-:Y:S02]  /*251e0*/  SEL R8, RZ, 0x1, P0 ;  /* 0x00000001ff087807 */ /* 0x000fe40000000000 */
[----:B------:R-:W-:Y:S02]  /*251f0*/  SEL R11, R11, RZ, P0 ;  /* 0x000000ff0b0b7207 */ /* 0x000fe40000000000 */
[----:B------:R-:W-:-:S03]  /*25200*/  LOP3.LUT R5, R5, R8, RZ, 0x3c, !PT ;  /* 0x0000000805057212 */ /* 0x000fc600078e3cff */
[----:B------:R-:W-:-:S03]  /*25210*/  UIADD3 UR16, UR8, 0x28180, URZ ;  /* 0x0002818008107890 */ /* 0x000fc6000fffe03f */
[----:B------:R-:W-:Y:S02]  /*25220*/  UMOV UR8, UR5 ;  /* 0x0000000500087c82 */ /* 0x000fe40008000000 */
[----:B------:R0:W-:Y:S02]  /*25230*/  UTMALDG.3D [UR8], [UR6], desc[UR14] ;  /* 0x00000e08060075b4 */ /* 0x0001e40008011000 */
[----:B0-----:R-:W-:Y:S01]  /*25240*/  UMOV UR8, UR16 ;  /* 0x0000001000087c82 */ /* 0x001fe20008000000 */
[----:B------:R-:W-:Y:S02]  /*25250*/  UMOV UR11, UR19 ;  /* 0x00000013000b7c82 */ /* 0x000fe40008000000 */
[----:B------:R0:W-:Y:S02]  /*25260*/  UTMALDG.3D.MULTICAST [UR8], [UR26], UR25, desc[UR14] ;  /* 0x00000e081a0073b4 */ /* 0x0001e40008011819 */
[----:B0-----:R-:W-:Y:S05]  /*25270*/  @P1 BRA `(.L_x_737) ;  /* 0xfffffffc00381947 */ /* 0x001fea000383ffff */
.L_x_734:
[----:B------:R-:W-:Y:S05]  /*25280*/  BSYNC B1 ;  /* 0x0000000000017941 */ /* 0x000fea0003800000 */
.L_x_733:
[----:B------:R-:W2:Y:S01]  /*25290*/  LDL.LU R14, [R1+0x280] ;  /* 0x00028000010e7983 */ /* 0x000ea20000300800 */
[----:B------:R-:W-:Y:S01]  /*252a0*/  LOP3.LUT P0, RZ, R9, 0xff, RZ, 0xc0, !PT ;  /* 0x000000ff09ff7812 */ /* 0x000fe2000780c0ff */
[C---:B------:R-:W-:Y:S01]  /*252b0*/  IMAD.IADD R4, R0.reuse, 0x1, R7 ;  /* 0x0000000100047824 */ /* 0x040fe200078e0207 */
[----:B------:R-:W-:Y:S01]  /*252c0*/  ULDC.64 UR6, c[0x0][0x650] ;  /* 0x0001940000067ab9 */ /* 0x000fe20000000a00 */
[----:B------:R-:W3:Y:S01]  /*252d0*/  LDL.LU R13, [R1+0x284] ;  /* 0x00028400010d7983 */ /* 0x000ee20000300800 */
[----:B------:R-:W-:Y:S01]  /*252e0*/  ISETP.GE.U32.AND P1, PT, R0, 0xa, PT ;  /* 0x0000000a0000780c */ /* 0x000fe20003f26070 */
[----:B------:R-:W-:Y:S01]  /*252f0*/  BSSY B1, `(.L_x_738) ;  /* 0x000006f000017945 */ /* 0x000fe20003800000 */
[----:B------:R-:W-:Y:S01]  /*25300*/  IMAD.MOV.U32 R10, RZ, RZ, -0x1 ;  /* 0xffffffffff0a7424 */ /* 0x000fe200078e00ff */
[----:B------:R-:W-:-:S06]  /*25310*/  PRMT R9, RZ, 0x7610, R9 ;  /* 0x00007610ff097816 */ /* 0x000fcc0000000009 */
[----:B------:R-:W0:Y:S01]  /*25320*/  @P0 S2R R3, SR_CgaCtaId ;  /* 0x0000000000030919 */ /* 0x000e220000008800 */
[----:B------:R-:W-:-:S04]  /*25330*/  @P0 MOV R2, 0x400 ;  /* 0x0000040000020802 */ /* 0x000fc80000000f00 */
[----:B0-----:R-:W-:-:S04]  /*25340*/  @P0 LEA R2, R3, R2, 0x18 ;  /* 0x0000000203020211 */ /* 0x001fc800078ec0ff */
[----:B------:R0:W-:Y:S01]  /*25350*/  @P0 SYNCS.ARRIVE.TRANS64.A1T0 RZ, [R2+URZ+0xb8], RZ ;  /* 0x0000b8ff02ff09a7 */ /* 0x0001e2000810003f */
[----:B------:R-:W-:-:S04]  /*25360*/  ISETP.GT.U32.AND P0, PT, R4, 0x9, PT ;  /* 0x000000090400780c */ /* 0x000fc80003f04070 */
[----:B------:R-:W-:Y:S01]  /*25370*/  ISETP.LT.U32.AND P0, PT, R0, 0xa, P0 ;  /* 0x0000000a0000780c */ /* 0x000fe20000701070 */
[----:B0-----:R-:W-:-:S05]  /*25380*/  IMAD.WIDE.U32 R2, R4, -0x33333333, RZ ;  /* 0xcccccccd04027825 */ /* 0x001fca00078e00ff */
[----:B------:R-:W-:Y:S02]  /*25390*/  SHF.R.U32.HI R5, RZ, 0x3, R3 ;  /* 0x00000003ff057819 */ /* 0x000fe40000011603 */
[----:B------:R-:W-:Y:S02]  /*253a0*/  SEL R3, RZ, 0x1, !P0 ;  /* 0x00000001ff037807 */ /* 0x000fe40004000000 */
[----:B------:R-:W-:Y:S01]  /*253b0*/  PRMT R2, RZ, 0x7610, R2 ;  /* 0x00007610ff027816 */ /* 0x000fe20000000002 */
[----:B------:R-:W-:Y:S01]  /*253c0*/  IMAD R7, R5, -0xa, R4 ;  /* 0xfffffff605077824 */ /* 0x000fe200078e0204 */
[----:B------:R-:W-:Y:S01]  /*253d0*/  LOP3.LUT R6, R6, R3, RZ, 0x3c, !PT ;  /* 0x0000000306067212 */ /* 0x000fe200078e3cff */
[----:B------:R-:W-:-:S03]  /*253e0*/  IMAD.MOV.U32 R4, RZ, RZ, -0x1 ;  /* 0xffffffffff047424 */ /* 0x000fc600078e00ff */
[----:B------:R-:W-:Y:S01]  /*253f0*/  @P1 LOP3.LUT R6, R6, 0x1, R5, 0x78, !PT ;  /* 0x0000000106061812 */ /* 0x000fe200078e7805 */
[----:B------:R-:W-:Y:S01]  /*25400*/  IMAD.MOV.U32 R5, RZ, RZ, -0x1 ;  /* 0xffffffffff057424 */ /* 0x000fe200078e00ff */
[----:B---3--:R-:W-:-:S04]  /*25410*/  IADD3 R13, P0, R13, UR20, RZ ;  /* 0x000000140d0d7c10 */ /* 0x008fc8000ff1e0ff */
[----:B--2---:R-:W-:Y:S01]  /*25420*/  IADD3.X R14, R14, UR13, RZ, P0, !PT ;  /* 0x0000000d0e0e7c10 */ /* 0x004fe200087fe4ff */
[----:B------:R0:W-:Y:S01]  /*25430*/  STL [R1+0x284], R13 ;  /* 0x0002840d01007387 */ /* 0x0001e20000100800 */
[----:B------:R-:W-:-:S03]  /*25440*/  ISETP.GE.U32.AND P0, PT, R13, UR6, PT ;  /* 0x000000060d007c0c */ /* 0x000fc6000bf06070 */
[----:B------:R0:W-:Y:S01]  /*25450*/  STL [R1+0x280], R14 ;  /* 0x0002800e01007387 */ /* 0x0001e20000100800 */
[----:B------:R-:W-:-:S13]  /*25460*/  ISETP.GE.U32.AND.EX P0, PT, R14, UR7, PT, P0 ;  /* 0x000000070e007c0c */ /* 0x000fda000bf06100 */
[----:B0-----:R-:W-:Y:S05]  /*25470*/  @P0 BRA `(.L_x_739) ;  /* 0x0000000400580947 */ /* 0x001fea0003800000 */
[----:B------:R-:W0:Y:S01]  /*25480*/  S2R R8, SR_CTAID.X ;  /* 0x0000000000087919 */ /* 0x000e220000002500 */
[----:B------:R-:W1:Y:S01]  /*25490*/  LDC R15, c[0x0][0x65c] ;  /* 0x00019700ff0f7b82 */ /* 0x000e620000000800 */
[----:B------:R-:W-:Y:S01]  /*254a0*/  ULDC UR5, c[0x0][0x150] ;  /* 0x0000540000057ab9 */ /* 0x000fe20000000800 */
[----:B------:R-:W-:Y:S01]  /*254b0*/  ULDC.64 UR6, c[0x0][0x628] ;  /* 0x00018a0000067ab9 */ /* 0x000fe20000000a00 */
[----:B------:R-:W2:Y:S01]  /*254c0*/  S2R R2, SR_CTAID.Y ;  /* 0x0000000000027919 */ /* 0x000ea20000002600 */
[----:B------:R-:W-:Y:S01]  /*254d0*/  ISETP.NE.U32.AND P0, PT, RZ, UR6, PT ;  /* 0x00000006ff007c0c */ /* 0x000fe2000bf05070 */
[----:B------:R-:W-:-:S03]  /*254e0*/  ULDC UR8, c[0x0][0x630] ;  /* 0x00018c0000087ab9 */ /* 0x000fc60000000800 */
[----:B------:R-:W3:Y:S01]  /*254f0*/  LDC R5, c[0x0][0x144] ;  /* 0x00005100ff057b82 */ /* 0x000ee20000000800 */
[----:B------:R-:W-:-:S07]  /*25500*/  ISETP.NE.AND.EX P0, PT, RZ, UR7, PT, P0 ;  /* 0x00000007ff007c0c */ /* 0x000fce000bf05300 */
[----:B------:R-:W4:Y:S01]  /*25510*/  LDC R11, c[0x0][0x148] ;  /* 0x00005200ff0b7b82 */ /* 0x000f220000000800 */
[----:B-1----:R-:W-:Y:S02]  /*25520*/  ISETP.NE.AND P2, PT, R15, 0x1, PT ;  /* 0x000000010f00780c */ /* 0x002fe40003f45270 */
[----:B0-----:R-:W-:Y:S02]  /*25530*/  I2FP.F32.U32 R3, R8 ;  /* 0x0000000800037245 */ /* 0x001fe40000201000 */
[----:B--2---:R-:W-:-:S03]  /*25540*/  I2FP.F32.U32 R4, R2 ;  /* 0x0000000200047245 */ /* 0x004fc60000201000 */
[----:B------:R-:W-:Y:S01]  /*25550*/  FMUL R3, R3, UR5 ;  /* 0x0000000503037c20 */ /* 0x000fe20008400000 */
[----:B------:R-:W-:Y:S02]  /*25560*/  ULDC UR5, c[0x0][0x154] ;  /* 0x0000550000057ab9 */ /* 0x000fe40000000800 */
[----:B------:R-:W-:-:S03]  /*25570*/  FMUL R10, R4, UR5 ;  /* 0x00000005040a7c20 */ /* 0x000fc60008400000 */
[----:B------:R-:W0:Y:S08]  /*25580*/  F2I.U32.TRUNC.NTZ R3, R3 ;  /* 0x0000000300037305 */ /* 0x000e30000020f000 */
[----:B------:R-:W1:Y:S01]  /*25590*/  F2I.U32.TRUNC.NTZ R10, R10 ;  /* 0x0000000a000a7305 */ /* 0x000e62000020f000 */
[----:B0-----:R-:W-:Y:S02]  /*255a0*/  IMAD.MOV R4, RZ, RZ, -R3 ;  /* 0x000000ffff047224 */ /* 0x001fe400078e0a03 */
[----:B------:R-:W-:-:S02]  /*255b0*/  IMAD.MOV.U32 R3, RZ, RZ, R14 ;  /* 0x000000ffff037224 */ /* 0x000fc400078e000e */
[----:B---3--:R-:W-:Y:S02]  /*255c0*/  IMAD R8, R5, R4, R8 ;  /* 0x0000000405087224 */ /* 0x008fe400078e0208 */
[----:B-1----:R-:W-:-:S04]  /*255d0*/  IMAD.MOV R4, RZ, RZ, -R10 ;  /* 0x000000ffff047224 */ /* 0x002fc800078e0a0a */
[----:B----4-:R-:W-:Y:S02]  /*255e0*/  @P2 IMAD R8, R11, R4, R2 ;  /* 0x000000040b082224 */ /* 0x010fe400078e0202 */
[----:B------:R-:W-:Y:S01]  /*255f0*/  IMAD.MOV.U32 R2, RZ, RZ, R13 ;  /* 0x000000ffff027224 */ /* 0x000fe200078e000d */
[----:B------:R-:W-:Y:S06]  /*25600*/  @!P0 BRA `(.L_x_740) ;  /* 0x0000000000288947 */ /* 0x000fec0003800000 */
[----:B------:R-:W-:Y:S02]  /*25610*/  ULDC UR5, c[0x0][0x634] ;  /* 0x00018d0000057ab9 */ /* 0x000fe40000000800 */
[----:B------:R-:W-:-:S05]  /*25620*/  IADD3 R3, P0, R13, UR5, RZ ;  /* 0x000000050d037c10 */ /* 0x000fca000ff1e0ff */
[----:B------:R-:W-:-:S04]  /*25630*/  IMAD.X R11, RZ, RZ, R14, P0 ;  /* 0x000000ffff0b7224 */ /* 0x000fc800000e060e */
[----:B------:R-:W-:-:S04]  /*25640*/  IMAD.WIDE.U32 R4, R11, UR6, RZ ;  /* 0x000000060b047c25 */ /* 0x000fc8000f8e00ff */
[----:B------:R-:W-:-:S04]  /*25650*/  IMAD.WIDE.U32 R4, P0, R3, UR7, R4 ;  /* 0x0000000703047c25 */ /* 0x000fc8000f800004 */
[----:B------:R-:W-:-:S04]  /*25660*/  IMAD.WIDE.U32 R2, R3, UR6, RZ ;  /* 0x0000000603027c25 */ /* 0x000fc8000f8e00ff */
[----:B------:R-:W-:Y:S01]  /*25670*/  IMAD.MOV.U32 R2, RZ, RZ, R5 ;  /* 0x000000ffff027224 */ /* 0x000fe200078e0005 */
[----:B------:R-:W-:Y:S01]  /*25680*/  IADD3 RZ, P1, R3, R4, RZ ;  /* 0x0000000403ff7210 */ /* 0x000fe20007f3e0ff */
[----:B------:R-:W-:-:S04]  /*25690*/  IMAD.X R3, RZ, RZ, RZ, P0 ;  /* 0x000000ffff037224 */ /* 0x000fc800000e06ff */
[----:B------:R-:W-:-:S08]  /*256a0*/  IMAD.WIDE.U32.X R2, R11, UR7, R2, P1 ;  /* 0x000000070b027c25 */ /* 0x000fd000088e0402 */
.L_x_740:
[--C-:B------:R-:W-:Y:S01]  /*256b0*/  SHF.R.U64 R10, R2, UR8, R3.reuse ;  /* 0x00000008020a7c19 */ /* 0x100fe20008001203 */
[----:B------:R-:W-:Y:S01]  /*256c0*/  ULDC.64 UR6, c[0x0][0x620] ;  /* 0x0001880000067ab9 */ /* 0x000fe20000000a00 */
[----:B------:R-:W-:Y:S01]  /*256d0*/  SHF.R.U32.HI R2, RZ, UR8, R3 ;  /* 0x00000008ff027c19 */ /* 0x000fe20008011603 */
[----:B------:R-:W-:Y:S01]  /*256e0*/  IMAD.MOV.U32 R3, RZ, RZ, R14 ;  /* 0x000000ffff037224 */ /* 0x000fe200078e000e */
[----:B------:R-:W-:Y:S01]  /*256f0*/  IADD3 R11, P0, RZ, -R10, RZ ;  /* 0x8000000aff0b7210 */ /* 0x000fe20007f1e0ff */
[----:B------:R-:W-:-:S04]  /*25700*/  ULDC UR5, c[0x0][0x618] ;  /* 0x0001860000057ab9 */ /* 0x000fc80000000800 */
[----:B------:R-:W-:-:S04]  /*25710*/  IMAD.X R2, RZ, RZ, ~R2, P0 ;  /* 0x000000ffff027224 */ /* 0x000fc800000e0e02 */
[----:B------:R-:W-:-:S04]  /*25720*/  IMAD R2, R2, UR6, RZ ;  /* 0x0000000602027c24 */ /* 0x000fc8000f8e02ff */
[----:B------:R-:W-:Y:S02]  /*25730*/  IMAD R5, R11, UR7, R2 ;  /* 0x000000070b057c24 */ /* 0x000fe4000f8e0202 */
[----:B------:R-:W-:-:S04]  /*25740*/  IMAD.MOV.U32 R2, RZ, RZ, R13 ;  /* 0x000000ffff027224 */ /* 0x000fc800078e000d */
[----:B------:R-:W-:Y:S01]  /*25750*/  IMAD.WIDE.U32 R2, R11, UR6, R2 ;  /* 0x000000060b027c25 */ /* 0x000fe2000f8e0002 */
[----:B------:R-:W-:Y:S02]  /*25760*/  ULDC.64 UR6, c[0x0][0x640] ;  /* 0x0001900000067ab9 */ /* 0x000fe40000000a00 */
[----:B------:R-:W-:Y:S01]  /*25770*/  ISETP.NE.U32.AND P0, PT, RZ, UR6, PT ;  /* 0x00000006ff007c0c */ /* 0x000fe2000bf05070 */
[----:B------:R-:W-:-:S03]  /*25780*/  IMAD.IADD R3, R3, 0x1, R5 ;  /* 0x0000000103037824 */ /* 0x000fc600078e0205 */
[----:B------:R-:W-:Y:S02]  /*25790*/  ISETP.NE.AND.EX P0, PT, RZ, UR7, PT, P0 ;  /* 0x00000007ff007c0c */ /* 0x000fe4000bf05300 */
[--C-:B------:R-:W-:Y:S02]  /*257a0*/  SHF.R.U64 R11, R2, UR5, R3.reuse ;  /* 0x00000005020b7c19 */ /* 0x100fe40008001203 */
[----:B------:R-:W-:Y:S01]  /*257b0*/  SHF.R.U32.HI R2, RZ, UR5, R3 ;  /* 0x00000005ff027c19 */ /* 0x000fe20008011603 */
[----:B------:R-:W-:-:S03]  /*257c0*/  ULDC UR5, c[0x0][0x608] ;  /* 0x0001820000057ab9 */ /* 0x000fc60000000800 */
[--C-:B------:R-:W-:Y:S02]  /*257d0*/  SHF.R.U64 R12, R11, UR5, R2.reuse ;  /* 0x000000050b0c7c19 */ /* 0x100fe40008001202 */
[----:B------:R-:W-:Y:S01]  /*257e0*/  SHF.R.U32.HI R3, RZ, UR5, R2 ;  /* 0x00000005ff037c19 */ /* 0x000fe20008011602 */
[----:B------:R-:W-:-:S03]  /*257f0*/  ULDC UR5, c[0x0][0x658] ;  /* 0x0001960000057ab9 */ /* 0x000fc60000000800 */
[--C-:B------:R-:W-:Y:S02]  /*25800*/  SHF.R.U64 R13, R12, UR5, R3.reuse ;  /* 0x000000050c0d7c19 */ /* 0x100fe40008001203 */
[----:B------:R-:W-:-:S03]  /*25810*/  SHF.R.U32.HI R14, RZ, UR5, R3 ;  /* 0x00000005ff0e7c19 */ /* 0x000fc60008011603 */
[----:B------:R-:W-:Y:S02]  /*25820*/  IMAD.MOV.U32 R2, RZ, RZ, R13 ;  /* 0x000000ffff027224 */ /* 0x000fe400078e000d */
        /* <DEDUP_REMOVED lines=12> */
.L_x_741:
[----:B------:R-:W-:Y:S01]  /*258f0*/  ULDC UR5, c[0x0][0x648] ;  /* 0x0001920000057ab9 */ /* 0x000fe20000000800 */
[----:B------:R-:W-:Y:S02]  /*25900*/  LOP3.LUT R12, R12, UR17, RZ, 0xc0, !PT ;  /* 0x000000110c0c7c12 */ /* 0x000fe4000f8ec0ff */
[----:B------:R-:W-:Y:S01]  /*25910*/  SHF.R.U64 R3, R2, UR5, R3 ;  /* 0x0000000502037c19 */ /* 0x000fe20008001203 */
[----:B------:R-:W-:-:S04]  /*25920*/  ULDC UR5, c[0x0][0x638] ;  /* 0x00018e0000057ab9 */ /* 0x000fc80000000800 */
[----:B------:R-:W-:Y:S02]  /*25930*/  IMAD.MOV R2, RZ, RZ, -R3 ;  /* 0x000000ffff027224 */ /* 0x000fe400078e0a03 */
[----:B------:R-:W-:Y:S02]  /*25940*/  IMAD R5, R3, UR18, R12 ;  /* 0x0000001203057c24 */ /* 0x000fe4000f8e020c */
[----:B------:R-:W-:Y:S01]  /*25950*/  IMAD R13, R2, UR5, R13 ;  /* 0x00000005020d7c24 */ /* 0x000fe2000f8e020d */
[----:B------:R-:W-:Y:S01]  /*25960*/  ULDC UR5, c[0x0][0x610] ;  /* 0x0001840000057ab9 */ /* 0x000fe20000000800 */
[----:B------:R-:W-:Y:S01]  /*25970*/  LOP3.LUT R2, R11, UR4, RZ, 0xc0, !PT ;  /* 0x000000040b027c12 */ /* 0x000fe2000f8ec0ff */
[----:B------:R-:W-:Y:S01]  /*25980*/  IMAD R8, R5, UR5, R8 ;  /* 0x0000000505087c24 */ /* 0x000fe2000f8e0208 */
[----:B------:R-:W-:-:S03]  /*25990*/  ULDC UR5, c[0x0][0x600] ;  /* 0x0001800000057ab9 */ /* 0x000fc60000000800 */
[----:B------:R-:W-:Y:S02]  /*259a0*/  IMAD R13, R13, UR5, R2 ;  /* 0x000000050d0d7c24 */ /* 0x000fe4000f8e0202 */
[----:B------:R-:W-:-:S03]  /*259b0*/  IMAD.MOV.U32 R2, RZ, RZ, 0x1 ;  /* 0x00000001ff027424 */ /* 0x000fc600078e00ff */
[----:B------:R-:W-:Y:S02]  /*259c0*/  SEL R5, R13, R8, !P2 ;  /* 0x000000080d057207 */ /* 0x000fe40005000000 */
[----:B------:R-:W-:-:S07]  /*259d0*/  SEL R4, R8, R13, !P2 ;  /* 0x0000000d08047207 */ /* 0x000fce0005000000 */
.L_x_739:
[----:B------:R-:W-:Y:S05]  /*259e0*/  BSYNC B1 ;  /* 0x0000000000017941 */ /* 0x000fea0003800000 */
.L_x_738:
[----:B------:R-:W-:-:S13]  /*259f0*/  LOP3.LUT P0, RZ, R2, 0xff, RZ, 0xc0, !PT ;  /* 0x000000ff02ff7812 */ /* 0x000fda000780c0ff */
[----:B------:R-:W-:Y:S05]  /*25a00*/  @P0 BRA `(.L_x_742) ;  /* 0xfffffff4001c0947 */ /* 0x000fea000383ffff */
[----:B------:R-:W-:Y:S05]  /*25a10*/  BSYNC B0 ;  /* 0x0000000000007941 */ /* 0x000fea0003800000 */
.L_x_731:
[----:B------:R-:W-:-:S03]  /*25a20*/  UMOV UR5, 0xffffffff ;  /* 0xffffffff00057882 */ /* 0x000fc60000000000 */
[----:B------:R-:W-:Y:S05]  /*25a30*/  BRA.DIV UR5, `(.L_x_743) ;  /* 0x0000000605f47947 */ /* 0x000fea000b800000 */
[----:B------:R-:W-:-:S13]  /*25a40*/  ELECT P6, URZ, PT ;  /* 0x00000000003f782f */ /* 0x000fda00038c0000 */
.L_x_763:
[----:B------:R-:W-:Y:S04]  /*25a50*/  BSSY B0, `(.L_x_744) ;  /* 0x0000062000007945 */ /* 0x000fe80003800000 */
[----:B------:R-:W-:Y:S05]  /*25a60*/  @!P6 BRA `(.L_x_745) ;  /* 0x000000040080e947 */ /* 0x000fea0003800000 */
[----:B------:R-:W-:-:S04]  /*25a70*/  ULOP3.LUT UR5, UR37, 0x2, URZ, 0xfc, !UPT ;  /* 0x0000000225057892 */ /* 0x000fc8000f8efc3f */
[----:B------:R-:W-:-:S06]  /*25a80*/  UISETP.NE.AND UP0, UPT, UR5, 0x3, UPT ;  /* 0x000000030500788c */ /* 0x000fcc000bf05270 */
[----:B------:R-:W-:-:S13]  /*25a90*/  PLOP3.LUT P0, PT, PT, PT, UP0, 0x80, 0x0 ;  /* 0x000000000000781c */ /* 0x000fda0003f0f008 */
[----:B------:R-:W-:Y:S05]  /*25aa0*/  @!P0 BRA `(.L_x_746) ;  /* 0x0000000000048947 */ /* 0x000fea0003800000 */
[----:B------:R-:W-:Y:S01]  /*25ab0*/  BPT.TRAP 0x1 ;  /* 0x000000040000795c */ /* 0x000fe20000300000 */
.L_x_746:
[----:B------:R-:W0:Y:S01]  /*25ac0*/  S2R R3, SR_CgaCtaId ;  /* 0x0000000000037919 */ /* 0x000e220000008800 */
[----:B------:R-:W-:Y:S02]  /*25ad0*/  MOV R0, 0x400 ;  /* 0x0000040000007802 */ /* 0x000fe40000000f00 */
[----:B------:R-:W-:Y:S02]  /*25ae0*/  SHF.L.U32 R2, R6, 0x1f, RZ ;  /* 0x0000001f06027819 */ /* 0x000fe400000006ff */
[----:B0-----:R-:W-:-:S05]  /*25af0*/  LEA R0, R3, R0, 0x18 ;  /* 0x0000000003007211 */ /* 0x001fca00078ec0ff */
[----:B------:R-:W-:-:S04]  /*25b00*/  VIADD R0, R0, 0x50 ;  /* 0x0000005000007836 */ /* 0x000fc80000000000 */
[----:B------:R-:W-:-:S04]  /*25b10*/  IMAD R3, R7, 0x8, R0 ;  /* 0x0000000807037824 */ /* 0x000fc800078e0200 */
[----:B------:R-:W0:Y:S02]  /*25b20*/  SYNCS.PHASECHK.TRANS64.TRYWAIT P0, [R3+URZ], R2 ;  /* 0x00000002030075a7 */ /* 0x000e24000800017f */
[----:B0-----:R-:W-:Y:S05]  /*25b30*/  @!P0 BRA `(.L_x_747) ;  /* 0x0000000400d48947 */ /* 0x001fea0003800000 */
.L_x_764:
[----:B------:R-:W-:-:S05]  /*25b40*/  VIADD R7, R7, 0x1 ;  /* 0x0000000107077836 */ /* 0x000fca0000000000 */
[----:B------:R-:W-:-:S04]  /*25b50*/  ISETP.NE.AND P0, PT, R7, 0xa, PT ;  /* 0x0000000a0700780c */ /* 0x000fc80003f05270 */
[----:B0-----:R-:W-:Y:S02]  /*25b60*/  SEL R3, RZ, 0x1, P0 ;  /* 0x00000001ff037807 */ /* 0x001fe40000000000 */
[----:B------:R-:W-:Y:S02]  /*25b70*/  SEL R7, R7, RZ, P0 ;  /* 0x000000ff07077207 */ /* 0x000fe40000000000 */
[----:B------:R-:W-:-:S03]  /*25b80*/  LOP3.LUT R6, R6, R3, RZ, 0x3c, !PT ;  /* 0x0000000306067212 */ /* 0x000fc600078e3cff */
[----:B------:R-:W-:Y:S01]  /*25b90*/  IMAD R3, R7, 0x8, R0 ;  /* 0x0000000807037824 */ /* 0x000fe200078e0200 */
[----:B------:R-:W-:-:S04]  /*25ba0*/  SHF.L.U32 R2, R6, 0x1f, RZ ;  /* 0x0000001f06027819 */ /* 0x000fc800000006ff */
[----:B------:R-:W0:Y:S02]  /*25bb0*/  SYNCS.PHASECHK.TRANS64.TRYWAIT P0, [R3+URZ], R2 ;  /* 0x00000002030075a7 */ /* 0x000e24000800017f */
[----:B0-----:R-:W-:Y:S05]  /*25bc0*/  @!P0 BRA `(.L_x_748) ;  /* 0x0000000400c48947 */ /* 0x001fea0003800000 */
.L_x_765:
[----:B0-----:R-:W-:-:S05]  /*25bd0*/  VIADD R2, R7, 0x1 ;  /* 0x0000000107027836 */ /* 0x001fca0000000000 */
[----:B------:R-:W-:-:S04]  /*25be0*/  ISETP.NE.AND P0, PT, R2, 0xa, PT ;  /* 0x0000000a0200780c */ /* 0x000fc80003f05270 */
[----:B------:R-:W-:Y:S02]  /*25bf0*/  SEL R3, RZ, 0x1, P0 ;  /* 0x00000001ff037807 */ /* 0x000fe40000000000 */
[----:B------:R-:W-:Y:S02]  /*25c00*/  SEL R5, R2, RZ, P0 ;  /* 0x000000ff02057207 */ /* 0x000fe40000000000 */
[----:B------:R-:W-:-:S03]  /*25c10*/  LOP3.LUT R6, R6, R3, RZ, 0x3c, !PT ;  /* 0x0000000306067212 */ /* 0x000fc600078e3cff */
[----:B------:R-:W-:Y:S01]  /*25c20*/  IMAD R3, R5, 0x8, R0 ;  /* 0x0000000805037824 */ /* 0x000fe200078e0200 */
[----:B------:R-:W-:-:S04]  /*25c30*/  SHF.L.U32 R2, R6, 0x1f, RZ ;  /* 0x0000001f06027819 */ /* 0x000fc800000006ff */
[----:B------:R-:W0:Y:S02]  /*25c40*/  SYNCS.PHASECHK.TRANS64.TRYWAIT P0, [R3+URZ], R2 ;  /* 0x00000002030075a7 */ /* 0x000e24000800017f */
[----:B0-----:R-:W-:Y:S05]  /*25c50*/  @!P0 BRA `(.L_x_749) ;  /* 0x0000000400b48947 */ /* 0x001fea0003800000 */
.L_x_766:
        /* <DEDUP_REMOVED lines=9> */
.L_x_767:
        /* <DEDUP_REMOVED lines=9> */
.L_x_768:
        /* <DEDUP_REMOVED lines=9> */
.L_x_769:
        /* <DEDUP_REMOVED lines=9> */
.L_x_770:
        /* <DEDUP_REMOVED lines=9> */
.L_x_771:
        /* <DEDUP_REMOVED lines=9> */
.L_x_772:
[----:B0-----:R-:W-:-:S05]  /*25fc0*/  VIADD R2, R5, 0x1 ;  /* 0x0000000105027836 */ /* 0x001fca0000000000 */
[----:B------:R-:W-:-:S04]  /*25fd0*/  ISETP.NE.AND P0, PT, R2, 0xa, PT ;  /* 0x0000000a0200780c */ /* 0x000fc80003f05270 */
[----:B------:R-:W-:Y:S02]  /*25fe0*/  SEL R4, RZ, 0x1, P0 ;  /* 0x00000001ff047807 */ /* 0x000fe40000000000 */
[----:B------:R-:W-:Y:S02]  /*25ff0*/  SEL R3, R2, RZ, P0 ;  /* 0x000000ff02037207 */ /* 0x000fe40000000000 */
[----:B------:R-:W-:-:S03]  /*26000*/  LOP3.LUT R4, R7, R4, RZ, 0x3c, !PT ;  /* 0x0000000407047212 */ /* 0x000fc600078e3cff */
[----:B------:R-:W-:Y:S01]  /*26010*/  IMAD R3, R3, 0x8, R0 ;  /* 0x0000000803037824 */ /* 0x000fe200078e0200 */
[----:B------:R-:W-:-:S07]  /*26020*/  SHF.L.U32 R0, R4, 0x1f, RZ ;  /* 0x0000001f04007819 */ /* 0x000fce00000006ff */
.L_x_756:
[----:B0-----:R0:W1:Y:S02]  /*26030*/  SYNCS.PHASECHK.TRANS64.TRYWAIT P0, [R3+URZ], R0 ;  /* 0x00000000030075a7 */ /* 0x001064000800017f */
[----:B-1----:R-:W-:Y:S05]  /*26040*/  @!P0 NANOSLEEP.SYNCS 0x989680 ;  /* 0x009896800000895d */ /* 0x002fea0003900000 */
[----:B------:R-:W1:Y:S02]  /*26050*/  @!P0 SYNCS.PHASECHK.TRANS64 P0, [R3+URZ], R0 ;  /* 0x00000000030085a7 */ /* 0x000e64000800007f */
[----:B-1----:R-:W-:Y:S05]  /*26060*/  @!P0 BRA `(.L_x_756) ;  /* 0xfffffffc00f08947 */ /* 0x002fea000383ffff */
.L_x_745:
[----:B------:R-:W-:Y:S05]  /*26070*/  BSYNC B0 ;  /* 0x0000000000007941 */ /* 0x000fea0003800000 */
.L_x_744:
[----:B------:R-:W-:Y:S05]  /*26080*/  EXIT ;  /* 0x000000000000794d */ /* 0x000fea0003800000 */
.L_x_22:
[----:B-1----:R1:W2:Y:S02]  /*26090*/  SYNCS.PHASECHK.TRANS64.TRYWAIT P1, [R3+URZ], R0 ;  /* 0x00000000030075a7 */ /* 0x0022a4000802017f */
[----:B--2---:R-:W-:Y:S05]  /*260a0*/  @!P1 NANOSLEEP.SYNCS 0x989680 ;  /* 0x009896800000995d */ /* 0x004fea0003900000 */
[----:B------:R-:W2:Y:S02]  /*260b0*/  @!P1 SYNCS.PHASECHK.TRANS64 P1, [R3+URZ], R0 ;  /* 0x00000000030095a7 */ /* 0x000ea4000802007f */
[----:B--2---:R-:W-:Y:S05]  /*260c0*/  @!P1 BRA `(.L_x_22) ;  /* 0xfffffffc00f09947 */ /* 0x004fea000383ffff */
[----:B------:R-:W-:Y:S05]  /*260d0*/  BRA `(.L_x_21) ;  /* 0xfffffdb4006c7947 */ /* 0x000fea000383ffff */
.L_x_27:
[----:B-1----:R-:W-:-:S04]  /*260e0*/  IMAD.U32 R7, RZ, RZ, UR4 ;  /* 0x00000004ff077e24 */ /* 0x002fc8000f8e00ff */
[----:B------:R1:W3:Y:S03]  /*260f0*/  SYNCS.PHASECHK.TRANS64.TRYWAIT P1, [R7+URZ], R5 ;  /* 0x00000005070075a7 */ /* 0x0002e6000802017f */
[----:B---3--:R-:W-:Y:S05]  /*26100*/  @!P1 NANOSLEEP.SYNCS 0x989680 ;  /* 0x009896800000995d */ /* 0x008fea0003900000 */
[----:B------:R-:W3:Y:S02]  /*26110*/  @!P1 SYNCS.PHASECHK.TRANS64 P1, [R7+URZ], R5 ;  /* 0x00000005070095a7 */ /* 0x000ee4000802007f */
[----:B---3--:R-:W-:Y:S05]  /*26120*/  @!P1 BRA `(.L_x_27) ;  /* 0xfffffffc00ec9947 */ /* 0x008fea000383ffff */
[----:B------:R-:W-:Y:S05]  /*26130*/  BRA `(.L_x_26) ;  /* 0xfffffdc800e47947 */ /* 0x000fea000383ffff */
.L_x_732:
[----:B------:R-:W-:Y:S01]  /*26140*/  BSSY B1, `(.L_x_757) ;  /* 0x0000006000017945 */ /* 0x000fe20003800000 */
[----:B------:R-:W-:-:S07]  /*26150*/  IMAD.MOV.U32 R15, RZ, RZ, -0x1 ;  /* 0xffffffffff0f7424 */ /* 0x000fce00078e00ff */
[----:B------:R-:W-:Y:S05]  /*26160*/  WARPSYNC.COLLECTIVE R15, `(.L_x_758) ;  /* 0x000000000f0c7348 */ /* 0x000fea0003c00000 */
[----:B------:R-:W-:Y:S02]  /*26170*/  ELECT P6, UR62, PT ;  /* 0x00000000003e782f */ /* 0x000fe400038c0000 */
[----:B------:R-:W-:Y:S01]  /*26180*/  MOV R14, UR62 ;  /* 0x0000003e000e7c02 */ /* 0x000fe20008000f00 */
[----:B------:R-:W-:Y:S10]  /*26190*/  ENDCOLLECTIVE ;  /* 0x000000000000791b */ /* 0x000ff40003800000 */
.L_x_758:
[----:B------:R-:W-:Y:S05]  /*261a0*/  BSYNC B1 ;  /* 0x0000000000017941 */ /* 0x000fea0003800000 */
.L_x_757:
[----:B------:R-:W-:Y:S05]  /*261b0*/  BRA `(.L_x_759) ;  /* 0xffffffec003c7947 */ /* 0x000fea000383ffff */
.L_x_735:
[----:B0-----:R0:W1:Y:S02]  /*261c0*/  SYNCS.PHASECHK.TRANS64.TRYWAIT P0, [R14+URZ+0x50], R13 ;  /* 0x0000500d0e0075a7 */ /* 0x001064000800017f */
[----:B-1----:R-:W-:Y:S05]  /*261d0*/  @!P0 NANOSLEEP.SYNCS 0x989680 ;  /* 0x009896800000895d */ /* 0x002fea0003900000 */
[----:B------:R-:W1:Y:S02]  /*261e0*/  @!P0 SYNCS.PHASECHK.TRANS64 P0, [R14+URZ+0x50], R13 ;  /* 0x0000500d0e0085a7 */ /* 0x000e64000800007f */
[----:B-1----:R-:W-:Y:S05]  /*261f0*/  @!P0 BRA `(.L_x_735) ;  /* 0xfffffffc00f08947 */ /* 0x002fea000383ffff */
[----:B------:R-:W-:Y:S05]  /*26200*/  BRA `(.L_x_760) ;  /* 0xffffffec00707947 */ /* 0x000fea000383ffff */
.L_x_743:
[----:B------:R-:W-:Y:S01]  /*26210*/  BSSY B0, `(.L_x_761) ;  /* 0x0000006000007945 */ /* 0x000fe20003800000 */
[----:B------:R-:W-:-:S07]  /*26220*/  IMAD.MOV.U32 R15, RZ, RZ, -0x1 ;  /* 0xffffffffff0f7424 */ /* 0x000fce00078e00ff */
[----:B------:R-:W-:Y:S05]  /*26230*/  WARPSYNC.COLLECTIVE R15, `(.L_x_762) ;  /* 0x000000000f0c7348 */ /* 0x000fea0003c00000 */
[----:B------:R-:W-:Y:S02]  /*26240*/  ELECT P6, UR62, PT ;  /* 0x00000000003e782f */ /* 0x000fe400038c0000 */
[----:B------:R-:W-:Y:S01]  /*26250*/  MOV R14, UR62 ;  /* 0x0000003e000e7c02 */ /* 0x000fe20008000f00 */
[----:B------:R-:W-:Y:S10]  /*26260*/  ENDCOLLECTIVE ;  /* 0x000000000000791b */ /* 0x000ff40003800000 */
.L_x_762:
[----:B------:R-:W-:Y:S05]  /*26270*/  BSYNC B0 ;  /* 0x0000000000007941 */ /* 0x000fea0003800000 */
.L_x_761:
[----:B------:R-:W-:Y:S05]  /*26280*/  BRA `(.L_x_763) ;  /* 0xfffffff400f07947 */ /* 0x000fea000383ffff */
.L_x_747:
[----:B0-----:R0:W1:Y:S02]  /*26290*/  SYNCS.PHASECHK.TRANS64.TRYWAIT P0, [R3+URZ], R2 ;  /* 0x00000002030075a7 */ /* 0x001064000800017f */
[----:B-1----:R-:W-:Y:S05]  /*262a0*/  @!P0 NANOSLEEP.SYNCS 0x989680 ;  /* 0x009896800000895d */ /* 0x002fea0003900000 */
[----:B------:R-:W1:Y:S02]  /*262b0*/  @!P0 SYNCS.PHASECHK.TRANS64 P0, [R3+URZ], R2 ;  /* 0x00000002030085a7 */ /* 0x000e64000800007f */
[----:B-1----:R-:W-:Y:S05]  /*262c0*/  @!P0 BRA `(.L_x_747) ;  /* 0xfffffffc00f08947 */ /* 0x002fea000383ffff */
[----:B------:R-:W-:Y:S05]  /*262d0*/  BRA `(.L_x_764) ;  /* 0xfffffff800187947 */ /* 0x000fea000383ffff */
.L_x_748:
[----:B0-----:R0:W1:Y:S02]  /*262e0*/  SYNCS.PHASECHK.TRANS64.TRYWAIT P0, [R3+URZ], R2 ;  /* 0x00000002030075a7 */ /* 0x001064000800017f */
[----:B-1----:R-:W-:Y:S05]  /*262f0*/  @!P0 NANOSLEEP.SYNCS 0x989680 ;  /* 0x009896800000895d */ /* 0x002fea0003900000 */
[----:B------:R-:W1:Y:S02]  /*26300*/  @!P0 SYNCS.PHASECHK.TRANS64 P0, [R3+URZ], R2 ;  /* 0x00000002030085a7 */ /* 0x000e64000800007f */
[----:B-1----:R-:W-:Y:S05]  /*26310*/  @!P0 BRA `(.L_x_748) ;  /* 0xfffffffc00f08947 */ /* 0x002fea000383ffff */
[----:B------:R-:W-:Y:S05]  /*26320*/  BRA `(.L_x_765) ;  /* 0xfffffff800287947 */ /* 0x000fea000383ffff */
.L_x_749:
[----:B0-----:R0:W1:Y:S02]  /*26330*/  SYNCS.PHASECHK.TRANS64.TRYWAIT P0, [R3+URZ], R2 ;  /* 0x00000002030075a7 */ /* 0x001064000800017f */
[----:B-1----:R-:W-:Y:S05]  /*26340*/  @!P0 NANOSLEEP.SYNCS 0x989680 ;  /* 0x009896800000895d */ /* 0x002fea0003900000 */
[----:B------:R-:W1:Y:S02]  /*26350*/  @!P0 SYNCS.PHASECHK.TRANS64 P0, [R3+URZ], R2 ;  /* 0x00000002030085a7 */ /* 0x000e64000800007f */
[----:B-1----:R-:W-:Y:S05]  /*26360*/  @!P0 BRA `(.L_x_749) ;  /* 0xfffffffc00f08947 */ /* 0x002fea000383ffff */
[----:B------:R-:W-:Y:S05]  /*26370*/  BRA `(.L_x_766) ;  /* 0xfffffff800387947 */ /* 0x000fea000383ffff */
.L_x_750:
[----:B0-----:R0:W1:Y:S02]  /*26380*/  SYNCS.PHASECHK.TRANS64.TRYWAIT P0, [R3+URZ], R2 ;  /* 0x00000002030075a7 */ /* 0x001064000800017f */
[----:B-1----:R-:W-:Y:S05]  /*26390*/  @!P0 NANOSLEEP.SYNCS 0x989680 ;  /* 0x009896800000895d */ /* 0x002fea0003900000 */
[----:B------:R-:W1:Y:S02]  /*263a0*/  @!P0 SYNCS.PHASECHK.TRANS64 P0, [R3+URZ], R2 ;  /* 0x00000002030085a7 */ /* 0x000e64000800007f */
[----:B-1----:R-:W-:Y:S05]  /*263b0*/  @!P0 BRA `(.L_x_750) ;  /* 0xfffffffc00f08947 */ /* 0x002fea000383ffff */
[----:B------:R-:W-:Y:S05]  /*263c0*/  BRA `(.L_x_767) ;  /* 0xfffffff800487947 */ /* 0x000fea000383ffff */
.L_x_751:
[----:B0-----:R0:W1:Y:S02]  /*263d0*/  SYNCS.PHASECHK.TRANS64.TRYWAIT P0, [R3+URZ], R2 ;  /* 0x00000002030075a7 */ /* 0x001064000800017f */
[----:B-1----:R-:W-:Y:S05]  /*263e0*/  @!P0 NANOSLEEP.SYNCS 0x989680 ;  /* 0x009896800000895d */ /* 0x002fea0003900000 */
[----:B------:R-:W1:Y:S02]  /*263f0*/  @!P0 SYNCS.PHASECHK.TRANS64 P0, [R3+URZ], R2 ;  /* 0x00000002030085a7 */ /* 0x000e64000800007f */
[----:B-1----:R-:W-:Y:S05]  /*26400*/  @!P0 BRA `(.L_x_751) ;  /* 0xfffffffc00f08947 */ /* 0x002fea000383ffff */
[----:B------:R-:W-:Y:S05]  /*26410*/  BRA `(.L_x_768) ;  /* 0xfffffff800587947 */ /* 0x000fea000383ffff */
.L_x_752:
[----:B0-----:R0:W1:Y:S02]  /*26420*/  SYNCS.PHASECHK.TRANS64.TRYWAIT P0, [R3+URZ], R2 ;  /* 0x00000002030075a7 */ /* 0x001064000800017f */
[----:B-1----:R-:W-:Y:S05]  /*26430*/  @!P0 NANOSLEEP.SYNCS 0x989680 ;  /* 0x009896800000895d */ /* 0x002fea0003900000 */
[----:B------:R-:W1:Y:S02]  /*26440*/  @!P0 SYNCS.PHASECHK.TRANS64 P0, [R3+URZ], R2 ;  /* 0x00000002030085a7 */ /* 0x000e64000800007f */
[----:B-1----:R-:W-:Y:S05]  /*26450*/  @!P0 BRA `(.L_x_752) ;  /* 0xfffffffc00f08947 */ /* 0x002fea000383ffff */
[----:B------:R-:W-:Y:S05]  /*26460*/  BRA `(.L_x_769) ;  /* 0xfffffff800687947 */ /* 0x000fea000383ffff */
.L_x_753:
[----:B0-----:R0:W1:Y:S02]  /*26470*/  SYNCS.PHASECHK.TRANS64.TRYWAIT P0, [R3+URZ], R2 ;  /* 0x00000002030075a7 */ /* 0x001064000800017f */
[----:B-1----:R-:W-:Y:S05]  /*26480*/  @!P0 NANOSLEEP.SYNCS 0x989680 ;  /* 0x009896800000895d */ /* 0x002fea0003900000 */
[----:B------:R-:W1:Y:S02]  /*26490*/  @!P0 SYNCS.PHASECHK.TRANS64 P0, [R3+URZ], R2 ;  /* 0x00000002030085a7 */ /* 0x000e64000800007f */
[----:B-1----:R-:W-:Y:S05]  /*264a0*/  @!P0 BRA `(.L_x_753) ;  /* 0xfffffffc00f08947 */ /* 0x002fea000383ffff */
[----:B------:R-:W-:Y:S05]  /*264b0*/  BRA `(.L_x_770) ;  /* 0xfffffff800787947 */ /* 0x000fea000383ffff */
.L_x_754:
[----:B0-----:R0:W1:Y:S02]  /*264c0*/  SYNCS.PHASECHK.TRANS64.TRYWAIT P0, [R3+URZ], R2 ;  /* 0x00000002030075a7 */ /* 0x001064000800017f */
[----:B-1----:R-:W-:Y:S05]  /*264d0*/  @!P0 NANOSLEEP.SYNCS 0x989680 ;  /* 0x009896800000895d */ /* 0x002fea0003900000 */
[----:B------:R-:W1:Y:S02]  /*264e0*/  @!P0 SYNCS.PHASECHK.TRANS64 P0, [R3+URZ], R2 ;  /* 0x00000002030085a7 */ /* 0x000e64000800007f */
[----:B-1----:R-:W-:Y:S05]  /*264f0*/  @!P0 BRA `(.L_x_754) ;  /* 0xfffffffc00f08947 */ /* 0x002fea000383ffff */
[----:B------:R-:W-:Y:S05]  /*26500*/  BRA `(.L_x_771) ;  /* 0xfffffff800887947 */ /* 0x000fea000383ffff */
.L_x_755:
[----:B0-----:R0:W1:Y:S02]  /*26510*/  SYNCS.PHASECHK.TRANS64.TRYWAIT P0, [R3+URZ], R2 ;  /* 0x00000002030075a7 */ /* 0x001064000800017f */
[----:B-1----:R-:W-:Y:S05]  /*26520*/  @!P0 NANOSLEEP.SYNCS 0x989680 ;  /* 0x009896800000895d */ /* 0x002fea0003900000 */
[----:B------:R-:W1:Y:S02]  /*26530*/  @!P0 SYNCS.PHASECHK.TRANS64 P0, [R3+URZ], R2 ;  /* 0x00000002030085a7 */ /* 0x000e64000800007f */
[----:B-1----:R-:W-:Y:S05]  /*26540*/  @!P0 BRA `(.L_x_755) ;  /* 0xfffffffc00f08947 */ /* 0x002fea000383ffff */
[----:B------:R-:W-:Y:S05]  /*26550*/  BRA `(.L_x_772) ;  /* 0xfffffff800987947 */ /* 0x000fea000383ffff */
.L_x_773:
[----:B------:R-:W-:-:S00]  /*26560*/  BRA `(.L_x_773) ;  /* 0xfffffffc00fc7947 */ /* 0x000fc0000383ffff */
[----:B------:R-:W-:-:S00]  /*26570*/  NOP ;  /* 0x0000000000007918 */ /* 0x000fc00000000000 */
        /* <DEDUP_REMOVED lines=8> */
.L_x_774:


//--------------------- .nv.global.init           --------------------------
	.section	.nv.global.init,"aw",@progbits
.nv.global.init:
	.type		$str$22,@object
	.size		$str$22,($str$23 - $str$22)
$str$22:
        /*0000*/ 	.byte	0x6b, 0x5f, 0x74, 0x69, 0x6c, 0x65, 0x5f, 0x63, 0x6f, 0x75, 0x6e, 0x74, 0x20, 0x3e, 0x3d, 0x20
        /*0010*/ 	.byte	0x31, 0x00
	.type		$str$23,@object
	.size		$str$23,(__unnamed_1 - $str$23)
$str$23:
        /*0012*/ 	.byte	0x2f, 0x74, 0x6d, 0x70, 0x2f, 0x63, 0x75, 0x74, 0x6c, 0x61, 0x73, 0x73, 0x5f, 0x73, 0x77, 0x65
        /*0022*/ 	.byte	0x65, 0x70, 0x5f, 0x73, 0x72, 0x63, 0x2f, 0x69, 0x6e, 0x63, 0x6c, 0x75, 0x64, 0x65, 0x2f, 0x63
        /*0032*/ 	.byte	0x75, 0x74, 0x6c, 0x61, 0x73, 0x73, 0x2f, 0x67, 0x65, 0x6d, 0x6d, 0x2f, 0x63, 0x6f, 0x6c, 0x6c
        /*0042*/ 	.byte	0x65, 0x63, 0x74, 0x69, 0x76, 0x65, 0x2f, 0x73, 0x6d, 0x39, 0x30, 0x5f, 0x6d, 0x6d, 0x61, 0x5f
        /*0052*/ 	.byte	0x74, 0x6d, 0x61, 0x5f, 0x67, 0x6d, 0x6d, 0x61, 0x5f, 0x73, 0x73, 0x5f, 0x77, 0x61, 0x72, 0x70
        /*0062*/ 	.byte	0x73, 0x70, 0x65, 0x63, 0x69, 0x61, 0x6c, 0x69, 0x7a, 0x65, 0x64, 0x2e, 0x68, 0x70, 0x70, 0x00
	.type		__unnamed_1,@object
	.size		__unnamed_1,(.L_0 - __unnamed_1)
__unnamed_1:
        /* <DEDUP_REMOVED lines=182> */
        /*0bd2*/ 	.byte	0x00
.L_0:


//--------------------- .nv.shared._ZN7cutlass13device_kernelINS_4gemm6kernel13GemmUniversalIN4cute5tupleIJiiiiEEENS1_10collective13CollectiveMmaINS1_34MainloopSm90TmaGmmaWarpSpecializedILi10ENS5_IJNS4_1CILi2EEENSA_ILi1EEESC_EEENS1_35KernelTmaWarpSpecializedCooperativeEEENS5_IJNSA_ILi512EEENSA_ILi176EEENSA_ILi16EEEEEENS_10bfloat16_tENS5_IJlSC_lEEESK_SL_NS4_8TiledMMAINS4_8MMA_AtomIJNS4_4SM904GMMA27MMA_64x16x16_F32BF16BF16_SSILNSP_5MajorE0ELSR_0ELNSP_7ScaleInE1ELSS_1EEEEEENS4_6LayoutISD_NS5_IJSC_NSA_ILi0EEESW_EEEEENS5_IJNS4_10UnderscoreESZ_SZ_EEEEENS4_13SM90_TMA_LOADENS4_14ComposedLayoutINS4_7SwizzleILi1ELi4ELi3EEENS4_18smem_ptr_flag_bitsILi16EEENSV_INS5_IJNSA_ILi8EEESI_EEENS5_IJSI_SC_EEEEEEEvNS4_8identityENS4_23SM90_TMA_LOAD_MULTICASTES1C_vS1D_EENS_8epilogue10collective6detail29Sm90TmaWarpSpecializedAdapterINS1H_15DefaultEpilogueISK_SL_SL_NS1G_6thread17LinearCombinationISK_Li1EffLNS1L_9ScaleType4KindE0ELNS_15FloatRoundStyleE2ESK_EENS1_15EpilogueDefaultEEEEEvvEEEEvNT_6ParamsE --------------------------
	.section	.nv.shared._ZN7cutlass13device_kernelINS_4gemm6kernel13GemmUniversalIN4cute5tupleIJiiiiEEENS1_10collective13CollectiveMmaINS1_34MainloopSm90TmaGmmaWarpSpecializedILi10ENS5_IJNS4_1CILi2EEENSA_ILi1EEESC_EEENS1_35KernelTmaWarpSpecializedCooperativeEEENS5_IJNSA_ILi512EEENSA_ILi176EEENSA_ILi16EEEEEENS_10bfloat16_tENS5_IJlSC_lEEESK_SL_NS4_8TiledMMAINS4_8MMA_AtomIJNS4_4SM904GMMA27MMA_64x16x16_F32BF16BF16_SSILNSP_5MajorE0ELSR_0ELNSP_7ScaleInE1ELSS_1EEEEEENS4_6LayoutISD_NS5_IJSC_NSA_ILi0EEESW_EEEEENS5_IJNS4_10UnderscoreESZ_SZ_EEEEENS4_13SM90_TMA_LOADENS4_14ComposedLayoutINS4_7SwizzleILi1ELi4ELi3EEENS4_18smem_ptr_flag_bitsILi16EEENSV_INS5_IJNSA_ILi8EEESI_EEENS5_IJSI_SC_EEEEEEEvNS4_8identityENS4_23SM90_TMA_LOAD_MULTICASTES1C_vS1D_EENS_8epilogue10collective6detail29Sm90TmaWarpSpecializedAdapterINS1H_15DefaultEpilogueISK_SL_SL_NS1G_6thread17LinearCombinationISK_Li1EffLNS1L_9ScaleType4KindE0ELNS_15FloatRoundStyleE2ESK_EENS1_15EpilogueDefaultEEEEEvvEEEEvNT_6ParamsE,"aw",@nobits
	.sectionflags	@""
	.align	16
	.zero		1024


//--------------------- .nv.shared.reserved.0     --------------------------
	.section	.nv.shared.reserved.0,"aw",@nobits
	.weak		__nv_reservedSMEM_offset_0_alias
	.size		__nv_reservedSMEM_offset_0_alias, 0, 0
	.other		__nv_reservedSMEM_offset_0_alias,@"STO_CUDA_RESERVED_SHARED STV_DEFAULT"
__nv_reservedSMEM_offset_0_alias:
	.zero		0


//--------------------- .nv.global                --------------------------
	.section	.nv.global,"aw",@nobits
.nv.global:
	.type		_ZN39_INTERNAL_f8526681_4_k_cu_fb1324fe_75954cute1_E,@object
	.size		_ZN39_INTERNAL_f8526681_4_k_cu_fb1324fe_75954cute1_E,(_ZN39_INTERNAL_f8526681_4_k_cu_fb1324fe_75954cuda3std3__45__cpo6cbeginE - _ZN39_INTERNAL_f8526681_4_k_cu_fb1324fe_75954cute1_E)
_ZN39_INTERNAL_f8526681_4_k_cu_fb1324fe_75954cute1_E:
	.zero		1
	.type		_ZN39_INTERNAL_f8526681_4_k_cu_fb1324fe_75954cuda3std3__45__cpo6cbeginE,@object
	.size		_ZN39_INTERNAL_f8526681_4_k_cu_fb1324fe_75954cuda3std3__45__cpo6cbeginE,(_ZN39_INTERNAL_f8526681_4_k_cu_fb1324fe_75954cuda3std3__48in_placeE - _ZN39_INTERNAL_f8526681_4_k_cu_fb1324fe_75954cuda3std3__45__cpo6cbeginE)
_ZN39_INTERNAL_f8526681_4_k_cu_fb1324fe_75954cuda3std3__45__cpo6cbeginE:
	.zero		1
	.type		_ZN39_INTERNAL_f8526681_4_k_cu_fb1324fe_75954cuda3std3__48in_placeE,@object
	.size		_ZN39_INTERNAL_f8526681_4_k_cu_fb1324fe_75954cuda3std3__48in_placeE,(_ZN39_INTERNAL_f8526681_4_k_cu_fb1324fe_75954cuda3std6ranges3__45__cpo9iter_moveE - _ZN39_INTERNAL_f8526681_4_k_cu_fb1324fe_75954cuda3std3__48in_placeE)
_ZN39_INTERNAL_f8526681_4_k_cu_fb1324fe_75954cuda3std3__48in_placeE:
	.zero		1
	.type		_ZN39_INTERNAL_f8526681_4_k_cu_fb1324fe_75954cuda3std6ranges3__45__cpo9iter_moveE,@object
	.size		_ZN39_INTERNAL_f8526681_4_k_cu_fb1324fe_75954cuda3std6ranges3__45__cpo9iter_moveE,(_ZN39_INTERNAL_f8526681_4_k_cu_fb1324fe_75954cuda3std3__45__cpo5beginE - _ZN39_INTERNAL_f8526681_4_k_cu_fb1324fe_75954cuda3std6ranges3__45__cpo9iter_moveE)
_ZN39_INTERNAL_f8526681_4_k_cu_fb1324fe_75954cuda3std6ranges3__45__cpo9iter_moveE:
	.zero		1
	.type		_ZN39_INTERNAL_f8526681_4_k_cu_fb1324fe_75954cuda3std3__45__cpo5beginE,@object
	.size		_ZN39_INTERNAL_f8526681_4_k_cu_fb1324fe_75954cuda3std3__45__cpo5beginE,(_ZN39_INTERNAL_f8526681_4_k_cu_fb1324fe_75954cuda3std3__441_GLOBAL__N__f8526681_4_k_cu_fb1324fe_75956ignoreE - _ZN39_INTERNAL_f8526681_4_k_cu_fb1324fe_75954cuda3std3__45__cpo5beginE)
_ZN39_INTERNAL_f8526681_4_k_cu_fb1324fe_75954cuda3std3__45__cpo5beginE:
	.zero		1
	.type		_ZN39_INTERNAL_f8526681_4_k_cu_fb1324fe_75954cuda3std3__441_GLOBAL__N__f8526681_4_k_cu_fb1324fe_75956ignoreE,@object
	.size		_ZN39_INTERNAL_f8526681_4_k_cu_fb1324fe_75954cuda3std3__441_GLOBAL__N__f8526681_4_k_cu_fb1324fe_75956ignoreE,(_ZN39_INTERNAL_f8526681_4_k_cu_fb1324fe_75954cute7productE - _ZN39_INTERNAL_f8526681_4_k_cu_fb1324fe_75954cuda3std3__441_GLOBAL__N__f8526681_4_k_cu_fb1324fe_75956ignoreE)
_ZN39_INTERNAL_f8526681_4_k_cu_fb1324fe_75954cuda3std3__441_GLOBAL__N__f8526681_4_k_cu_fb1324fe_75956ignoreE:
	.zero		1
	.type		_ZN39_INTERNAL_f8526681_4_k_cu_fb1324fe_75954cute7productE,@object
	.size		_ZN39_INTERNAL_f8526681_4_k_cu_fb1324fe_75954cute7productE,(_ZN39_INTERNAL_f8526681_4_k_cu_fb1324fe_75954cuda3std3__45__cpo3endE - _ZN39_INTERNAL_f8526681_4_k_cu_fb1324fe_75954cute7productE)
_ZN39_INTERNAL_f8526681_4_k_cu_fb1324fe_75954cute7productE:
	.zero		1
	.type		_ZN39_INTERNAL_f8526681_4_k_cu_fb1324fe_75954cuda3std3__45__cpo3endE,@object
	.size		_ZN39_INTERNAL_f8526681_4_k_cu_fb1324fe_75954cuda3std3__45__cpo3endE,(_ZN39_INTERNAL_f8526681_4_k_cu_fb1324fe_75954cuda3std3__419piecewise_constructE - _ZN39_INTERNAL_f8526681_4_k_cu_fb1324fe_75954cuda3std3__45__cpo3endE)
_ZN39_INTERNAL_f8526681_4_k_cu_fb1324fe_75954cuda3std3__45__cpo3endE:
	.zero		1
	.type		_ZN39_INTERNAL_f8526681_4_k_cu_fb1324fe_75954cuda3std3__419piecewise_constructE,@object
	.size		_ZN39_INTERNAL_f8526681_4_k_cu_fb1324fe_75954cuda3std3__419piecewise_constructE,(_ZN39_INTERNAL_f8526681_4_k_cu_fb1324fe_75954cuda3std3__45__cpo4cendE - _ZN39_INTERNAL_f8526681_4_k_cu_fb1324fe_75954cuda3std3__419piecewise_constructE)
_ZN39_INTERNAL_f8526681_4_k_cu_fb1324fe_75954cuda3std3__419piecewise_constructE:
	.zero		1
	.type		_ZN39_INTERNAL_f8526681_4_k_cu_fb1324fe_75954cuda3std3__45__cpo4cendE,@object
	.size		_ZN39_INTERNAL_f8526681_4_k_cu_fb1324fe_75954cuda3std3__45__cpo4cendE,(_ZN39_INTERNAL_f8526681_4_k_cu_fb1324fe_75954cuda3std6ranges3__45__cpo4swapE - _ZN39_INTERNAL_f8526681_4_k_cu_fb1324fe_75954cuda3std3__45__cpo4cendE)
_ZN39_INTERNAL_f8526681_4_k_cu_fb1324fe_75954cuda3std3__45__cpo4cendE:
	.zero		1
	.type		_ZN39_INTERNAL_f8526681_4_k_cu_fb1324fe_75954cuda3std6ranges3__45__cpo4swapE,@object
	.size		_ZN39_INTERNAL_f8526681_4_k_cu_fb1324fe_75954cuda3std6ranges3__45__cpo4swapE,(.L_8 - _ZN39_INTERNAL_f8526681_4_k_cu_fb1324fe_75954cuda3std6ranges3__45__cpo4swapE)
_ZN39_INTERNAL_f8526681_4_k_cu_fb1324fe_75954cuda3std6ranges3__45__cpo4swapE:
	.zero		1
.L_8:


//--------------------- .nv.constant0._ZN7cutlass13device_kernelINS_4gemm6kernel13GemmUniversalIN4cute5tupleIJiiiiEEENS1_10collective13CollectiveMmaINS1_34MainloopSm90TmaGmmaWarpSpecializedILi10ENS5_IJNS4_1CILi2EEENSA_ILi1EEESC_EEENS1_35KernelTmaWarpSpecializedCooperativeEEENS5_IJNSA_ILi512EEENSA_ILi176EEENSA_ILi16EEEEEENS_10bfloat16_tENS5_IJlSC_lEEESK_SL_NS4_8TiledMMAINS4_8MMA_AtomIJNS4_4SM904GMMA27MMA_64x16x16_F32BF16BF16_SSILNSP_5MajorE0ELSR_0ELNSP_7ScaleInE1ELSS_1EEEEEENS4_6LayoutISD_NS5_IJSC_NSA_ILi0EEESW_EEEEENS5_IJNS4_10UnderscoreESZ_SZ_EEEEENS4_13SM90_TMA_LOADENS4_14ComposedLayoutINS4_7SwizzleILi1ELi4ELi3EEENS4_18smem_ptr_flag_bitsILi16EEENSV_INS5_IJNSA_ILi8EEESI_EEENS5_IJSI_SC_EEEEEEEvNS4_8identityENS4_23SM90_TMA_LOAD_MULTICASTES1C_vS1D_EENS_8epilogue10collective6detail29Sm90TmaWarpSpecializedAdapterINS1H_15DefaultEpilogueISK_SL_SL_NS1G_6thread17LinearCombinationISK_Li1EffLNS1L_9ScaleType4KindE0ELNS_15FloatRoundStyleE2ESK_EENS1_15EpilogueDefaultEEEEEvvEEEEvNT_6ParamsE --------------------------
	.section	.nv.constant0._ZN7cutlass13device_kernelINS_4gemm6kernel13GemmUniversalIN4cute5tupleIJiiiiEEENS1_10collective13CollectiveMmaINS1_34MainloopSm90TmaGmmaWarpSpecializedILi10ENS5_IJNS4_1CILi2EEENSA_ILi1EEESC_EEENS1_35KernelTmaWarpSpecializedCooperativeEEENS5_IJNSA_ILi512EEENSA_ILi176EEENSA_ILi16EEEEEENS_10bfloat16_tENS5_IJlSC_lEEESK_SL_NS4_8TiledMMAINS4_8MMA_AtomIJNS4_4SM904GMMA27MMA_64x16x16_F32BF16BF16_SSILNSP_5MajorE0ELSR_0ELNSP_7ScaleInE1ELSS_1EEEEEENS4_6LayoutISD_NS5_IJSC_NSA_ILi0EEESW_EEEEENS5_IJNS4_10UnderscoreESZ_SZ_EEEEENS4_13SM90_TMA_LOADENS4_14ComposedLayoutINS4_7SwizzleILi1ELi4ELi3EEENS4_18smem_ptr_flag_bitsILi16EEENSV_INS5_IJNSA_ILi8EEESI_EEENS5_IJSI_SC_EEEEEEEvNS4_8identityENS4_23SM90_TMA_LOAD_MULTICASTES1C_vS1D_EENS_8epilogue10collective6detail29Sm90TmaWarpSpecializedAdapterINS1H_15DefaultEpilogueISK_SL_SL_NS1G_6thread17LinearCombinationISK_Li1EffLNS1L_9ScaleType4KindE0ELNS_15FloatRoundStyleE2ESK_EENS1_15EpilogueDefaultEEEEEvvEEEEvNT_6ParamsE,"a",@progbits
	.sectionflags	@""
	.align	4
.nv.constant0._ZN7cutlass13device_kernelINS_4gemm6kernel13GemmUniversalIN4cute5tupleIJiiiiEEENS1_10collective13CollectiveMmaINS1_34MainloopSm90TmaGmmaWarpSpecializedILi10ENS5_IJNS4_1CILi2EEENSA_ILi1EEESC_EEENS1_35KernelTmaWarpSpecializedCooperativeEEENS5_IJNSA_ILi512EEENSA_ILi176EEENSA_ILi16EEEEEENS_10bfloat16_tENS5_IJlSC_lEEESK_SL_NS4_8TiledMMAINS4_8MMA_AtomIJNS4_4SM904GMMA27MMA_64x16x16_F32BF16BF16_SSILNSP_5MajorE0ELSR_0ELNSP_7ScaleInE1ELSS_1EEEEEENS4_6LayoutISD_NS5_IJSC_NSA_ILi0EEESW_EEEEENS5_IJNS4_10UnderscoreESZ_SZ_EEEEENS4_13SM90_TMA_LOADENS4_14ComposedLayoutINS4_7SwizzleILi1ELi4ELi3EEENS4_18smem_ptr_flag_bitsILi16EEENSV_INS5_IJNSA_ILi8EEESI_EEENS5_IJSI_SC_EEEEEEEvNS4_8identityENS4_23SM90_TMA_LOAD_MULTICASTES1C_vS1D_EENS_8epilogue10collective6detail29Sm90TmaWarpSpecializedAdapterINS1H_15DefaultEpilogueISK_SL_SL_NS1G_6thread17LinearCombinationISK_Li1EffLNS1L_9ScaleType4KindE0ELNS_15FloatRoundStyleE2ESK_EENS1_15EpilogueDefaultEEEEEvvEEEEvNT_6ParamsE:
	.zero		1664


//--------------------- SYMBOLS --------------------------

	.type		.nv.reservedSmem.offset0,@object
	.size		.nv.reservedSmem.offset0,0x4
	.type		__assertfail,@function
